//
// Generated by NVIDIA NVVM Compiler
//
// Compiler Build ID: CL-36424714
// Cuda compilation tools, release 13.0, V13.0.88
// Based on NVVM 20.0.0
//

.version 9.0
.target sm_100
.address_size 64

	// .globl	_Z17matrix_fill_valuePdiid
.global .align 1 .b8 _ZN32_INTERNAL_002cad90_4_k_cu__Z1udd4cuda3std3__45__cpo5beginE[1];
.global .align 1 .b8 _ZN32_INTERNAL_002cad90_4_k_cu__Z1udd4cuda3std3__45__cpo3endE[1];
.global .align 1 .b8 _ZN32_INTERNAL_002cad90_4_k_cu__Z1udd4cuda3std3__45__cpo6cbeginE[1];
.global .align 1 .b8 _ZN32_INTERNAL_002cad90_4_k_cu__Z1udd4cuda3std3__45__cpo4cendE[1];
.global .align 1 .b8 _ZN32_INTERNAL_002cad90_4_k_cu__Z1udd4cuda3std3__45__cpo6rbeginE[1];
.global .align 1 .b8 _ZN32_INTERNAL_002cad90_4_k_cu__Z1udd4cuda3std3__45__cpo4rendE[1];
.global .align 1 .b8 _ZN32_INTERNAL_002cad90_4_k_cu__Z1udd4cuda3std3__45__cpo7crbeginE[1];
.global .align 1 .b8 _ZN32_INTERNAL_002cad90_4_k_cu__Z1udd4cuda3std3__45__cpo5crendE[1];
.global .align 1 .b8 _ZN32_INTERNAL_002cad90_4_k_cu__Z1udd4cuda3std3__434_GLOBAL__N__002cad90_4_k_cu__Z1udd6ignoreE[1];
.global .align 1 .b8 _ZN32_INTERNAL_002cad90_4_k_cu__Z1udd4cuda3std3__419piecewise_constructE[1];
.global .align 1 .b8 _ZN32_INTERNAL_002cad90_4_k_cu__Z1udd4cuda3std3__48in_placeE[1];
.global .align 1 .b8 _ZN32_INTERNAL_002cad90_4_k_cu__Z1udd4cuda3std3__420unreachable_sentinelE[1];
.global .align 1 .b8 _ZN32_INTERNAL_002cad90_4_k_cu__Z1udd4cuda3std3__47nulloptE[1];
.global .align 1 .b8 _ZN32_INTERNAL_002cad90_4_k_cu__Z1udd4cuda3std3__48unexpectE[1];
.global .align 1 .b8 _ZN32_INTERNAL_002cad90_4_k_cu__Z1udd4cuda3std6ranges3__45__cpo4swapE[1];
.global .align 1 .b8 _ZN32_INTERNAL_002cad90_4_k_cu__Z1udd4cuda3std6ranges3__45__cpo9iter_moveE[1];
.global .align 1 .b8 _ZN32_INTERNAL_002cad90_4_k_cu__Z1udd4cuda3std6ranges3__45__cpo5beginE[1];
.global .align 1 .b8 _ZN32_INTERNAL_002cad90_4_k_cu__Z1udd4cuda3std6ranges3__45__cpo3endE[1];
.global .align 1 .b8 _ZN32_INTERNAL_002cad90_4_k_cu__Z1udd4cuda3std6ranges3__45__cpo6cbeginE[1];
.global .align 1 .b8 _ZN32_INTERNAL_002cad90_4_k_cu__Z1udd4cuda3std6ranges3__45__cpo4cendE[1];
.global .align 1 .b8 _ZN32_INTERNAL_002cad90_4_k_cu__Z1udd4cuda3std6ranges3__45__cpo7advanceE[1];
.global .align 1 .b8 _ZN32_INTERNAL_002cad90_4_k_cu__Z1udd4cuda3std6ranges3__45__cpo9iter_swapE[1];
.global .align 1 .b8 _ZN32_INTERNAL_002cad90_4_k_cu__Z1udd4cuda3std6ranges3__45__cpo4nextE[1];
.global .align 1 .b8 _ZN32_INTERNAL_002cad90_4_k_cu__Z1udd4cuda3std6ranges3__45__cpo4prevE[1];
.global .align 1 .b8 _ZN32_INTERNAL_002cad90_4_k_cu__Z1udd4cuda3std6ranges3__45__cpo4dataE[1];
.global .align 1 .b8 _ZN32_INTERNAL_002cad90_4_k_cu__Z1udd4cuda3std6ranges3__45__cpo5cdataE[1];
.global .align 1 .b8 _ZN32_INTERNAL_002cad90_4_k_cu__Z1udd4cuda3std6ranges3__45__cpo4sizeE[1];
.global .align 1 .b8 _ZN32_INTERNAL_002cad90_4_k_cu__Z1udd4cuda3std6ranges3__45__cpo5ssizeE[1];
.global .align 1 .b8 _ZN32_INTERNAL_002cad90_4_k_cu__Z1udd4cuda3std6ranges3__45__cpo8distanceE[1];
.global .align 1 .b8 _ZN32_INTERNAL_002cad90_4_k_cu__Z1udd6thrust24THRUST_300001_SM_1000_NS8cuda_cub3parE[1];
.global .align 1 .b8 _ZN32_INTERNAL_002cad90_4_k_cu__Z1udd6thrust24THRUST_300001_SM_1000_NS8cuda_cub10par_nosyncE[1];
.global .align 1 .b8 _ZN32_INTERNAL_002cad90_4_k_cu__Z1udd6thrust24THRUST_300001_SM_1000_NS6system6detail10sequential3seqE[1];
.global .align 1 .b8 _ZN32_INTERNAL_002cad90_4_k_cu__Z1udd6thrust24THRUST_300001_SM_1000_NS12placeholders2_1E[1];
.global .align 1 .b8 _ZN32_INTERNAL_002cad90_4_k_cu__Z1udd6thrust24THRUST_300001_SM_1000_NS12placeholders2_2E[1];
.global .align 1 .b8 _ZN32_INTERNAL_002cad90_4_k_cu__Z1udd6thrust24THRUST_300001_SM_1000_NS12placeholders2_3E[1];
.global .align 1 .b8 _ZN32_INTERNAL_002cad90_4_k_cu__Z1udd6thrust24THRUST_300001_SM_1000_NS12placeholders2_4E[1];
.global .align 1 .b8 _ZN32_INTERNAL_002cad90_4_k_cu__Z1udd6thrust24THRUST_300001_SM_1000_NS12placeholders2_5E[1];
.global .align 1 .b8 _ZN32_INTERNAL_002cad90_4_k_cu__Z1udd6thrust24THRUST_300001_SM_1000_NS12placeholders2_6E[1];
.global .align 1 .b8 _ZN32_INTERNAL_002cad90_4_k_cu__Z1udd6thrust24THRUST_300001_SM_1000_NS12placeholders2_7E[1];
.global .align 1 .b8 _ZN32_INTERNAL_002cad90_4_k_cu__Z1udd6thrust24THRUST_300001_SM_1000_NS12placeholders2_8E[1];
.global .align 1 .b8 _ZN32_INTERNAL_002cad90_4_k_cu__Z1udd6thrust24THRUST_300001_SM_1000_NS12placeholders2_9E[1];
.global .align 1 .b8 _ZN32_INTERNAL_002cad90_4_k_cu__Z1udd6thrust24THRUST_300001_SM_1000_NS12placeholders3_10E[1];
.global .align 1 .b8 _ZN32_INTERNAL_002cad90_4_k_cu__Z1udd6thrust24THRUST_300001_SM_1000_NS3seqE[1];

.visible .entry _Z17matrix_fill_valuePdiid(
	.param .u64 .ptr .align 1 _Z17matrix_fill_valuePdiid_param_0,
	.param .u32 _Z17matrix_fill_valuePdiid_param_1,
	.param .u32 _Z17matrix_fill_valuePdiid_param_2,
	.param .f64 _Z17matrix_fill_valuePdiid_param_3
)
{
	.reg .pred 	%p<2>;
	.reg .b32 	%r<8>;
	.reg .b64 	%rd<5>;
	.reg .b64 	%fd<2>;

	ld.param.u64 	%rd1, [_Z17matrix_fill_valuePdiid_param_0];
	ld.param.u32 	%r2, [_Z17matrix_fill_valuePdiid_param_1];
	ld.param.u32 	%r3, [_Z17matrix_fill_valuePdiid_param_2];
	ld.param.f64 	%fd1, [_Z17matrix_fill_valuePdiid_param_3];
	mov.u32 	%r4, %ctaid.x;
	mov.u32 	%r5, %ntid.x;
	mov.u32 	%r6, %tid.x;
	mad.lo.s32 	%r1, %r4, %r5, %r6;
	mul.lo.s32 	%r7, %r3, %r2;
	setp.le.s32 	%p1, %r7, %r1;
	@%p1 bra 	$L__BB0_2;
	cvta.to.global.u64 	%rd2, %rd1;
	mul.wide.s32 	%rd3, %r1, 8;
	add.s64 	%rd4, %rd2, %rd3;
	st.global.f64 	[%rd4], %fd1;
$L__BB0_2:
	ret;

}
	// .globl	_Z13matrix_get_rkPdiiiiS_S_S_S_S_S_S_ddii
.visible .entry _Z13matrix_get_rkPdiiiiS_S_S_S_S_S_S_ddii(
	.param .u64 .ptr .align 1 _Z13matrix_get_rkPdiiiiS_S_S_S_S_S_S_ddii_param_0,
	.param .u32 _Z13matrix_get_rkPdiiiiS_S_S_S_S_S_S_ddii_param_1,
	.param .u32 _Z13matrix_get_rkPdiiiiS_S_S_S_S_S_S_ddii_param_2,
	.param .u32 _Z13matrix_get_rkPdiiiiS_S_S_S_S_S_S_ddii_param_3,
	.param .u32 _Z13matrix_get_rkPdiiiiS_S_S_S_S_S_S_ddii_param_4,
	.param .u64 .ptr .align 1 _Z13matrix_get_rkPdiiiiS_S_S_S_S_S_S_ddii_param_5,
	.param .u64 .ptr .align 1 _Z13matrix_get_rkPdiiiiS_S_S_S_S_S_S_ddii_param_6,
	.param .u64 .ptr .align 1 _Z13matrix_get_rkPdiiiiS_S_S_S_S_S_S_ddii_param_7,
	.param .u64 .ptr .align 1 _Z13matrix_get_rkPdiiiiS_S_S_S_S_S_S_ddii_param_8,
	.param .u64 .ptr .align 1 _Z13matrix_get_rkPdiiiiS_S_S_S_S_S_S_ddii_param_9,
	.param .u64 .ptr .align 1 _Z13matrix_get_rkPdiiiiS_S_S_S_S_S_S_ddii_param_10,
	.param .u64 .ptr .align 1 _Z13matrix_get_rkPdiiiiS_S_S_S_S_S_S_ddii_param_11,
	.param .f64 _Z13matrix_get_rkPdiiiiS_S_S_S_S_S_S_ddii_param_12,
	.param .f64 _Z13matrix_get_rkPdiiiiS_S_S_S_S_S_S_ddii_param_13,
	.param .u32 _Z13matrix_get_rkPdiiiiS_S_S_S_S_S_S_ddii_param_14,
	.param .u32 _Z13matrix_get_rkPdiiiiS_S_S_S_S_S_S_ddii_param_15
)
{
	.reg .pred 	%p<265>;
	.reg .b32 	%r<113>;
	.reg .b64 	%rd<229>;
	.reg .b64 	%fd<820>;

	ld.param.u32 	%r32, [_Z13matrix_get_rkPdiiiiS_S_S_S_S_S_S_ddii_param_1];
	ld.param.u32 	%r33, [_Z13matrix_get_rkPdiiiiS_S_S_S_S_S_S_ddii_param_2];
	ld.param.u32 	%r34, [_Z13matrix_get_rkPdiiiiS_S_S_S_S_S_S_ddii_param_3];
	ld.param.u32 	%r37, [_Z13matrix_get_rkPdiiiiS_S_S_S_S_S_S_ddii_param_4];
	ld.param.u64 	%rd37, [_Z13matrix_get_rkPdiiiiS_S_S_S_S_S_S_ddii_param_5];
	ld.param.u64 	%rd38, [_Z13matrix_get_rkPdiiiiS_S_S_S_S_S_S_ddii_param_6];
	ld.param.u64 	%rd39, [_Z13matrix_get_rkPdiiiiS_S_S_S_S_S_S_ddii_param_7];
	ld.param.u64 	%rd35, [_Z13matrix_get_rkPdiiiiS_S_S_S_S_S_S_ddii_param_8];
	ld.param.u64 	%rd36, [_Z13matrix_get_rkPdiiiiS_S_S_S_S_S_S_ddii_param_9];
	ld.param.u64 	%rd40, [_Z13matrix_get_rkPdiiiiS_S_S_S_S_S_S_ddii_param_10];
	ld.param.u64 	%rd41, [_Z13matrix_get_rkPdiiiiS_S_S_S_S_S_S_ddii_param_11];
	ld.param.f64 	%fd286, [_Z13matrix_get_rkPdiiiiS_S_S_S_S_S_S_ddii_param_12];
	ld.param.f64 	%fd287, [_Z13matrix_get_rkPdiiiiS_S_S_S_S_S_S_ddii_param_13];
	ld.param.u32 	%r35, [_Z13matrix_get_rkPdiiiiS_S_S_S_S_S_S_ddii_param_14];
	ld.param.u32 	%r36, [_Z13matrix_get_rkPdiiiiS_S_S_S_S_S_S_ddii_param_15];
	cvta.to.global.u64 	%rd1, %rd39;
	cvta.to.global.u64 	%rd2, %rd38;
	cvta.to.global.u64 	%rd3, %rd40;
	cvta.to.global.u64 	%rd4, %rd41;
	cvta.to.global.u64 	%rd5, %rd35;
	cvta.to.global.u64 	%rd6, %rd37;
	cvta.to.global.u64 	%rd7, %rd36;
	mov.u32 	%r38, %ctaid.x;
	mov.u32 	%r39, %ntid.x;
	mov.u32 	%r40, %tid.x;
	mad.lo.s32 	%r1, %r38, %r39, %r40;
	not.b32 	%r41, %r32;
	add.s32 	%r42, %r33, %r41;
	sub.s32 	%r2, %r37, %r34;
	not.b32 	%r43, %r34;
	add.s32 	%r44, %r37, %r43;
	mad.lo.s32 	%r45, %r2, %r42, %r44;
	setp.lt.s32 	%p4, %r45, %r1;
	@%p4 bra 	$L__BB1_324;
	div.s32 	%r46, %r1, %r2;
	mul.lo.s32 	%r47, %r46, %r2;
	sub.s32 	%r4, %r1, %r47;
	add.s32 	%r5, %r46, %r32;
	setp.gt.s32 	%p5, %r5, 0;
	add.s32 	%r48, %r35, -2;
	setp.le.s32 	%p6, %r5, %r48;
	and.pred  	%p1, %p5, %p6;
	mul.wide.u32 	%rd42, %r5, 8;
	add.s64 	%rd8, %rd2, %rd42;
	mul.wide.s32 	%rd43, %r5, 8;
	add.s64 	%rd9, %rd2, %rd43;
	not.pred 	%p7, %p1;
	@%p7 bra 	$L__BB1_28;
	add.s32 	%r6, %r4, %r34;
	setp.lt.s32 	%p8, %r6, 1;
	add.s32 	%r49, %r36, -2;
	setp.gt.s32 	%p9, %r6, %r49;
	or.pred  	%p10, %p8, %p9;
	@%p10 bra 	$L__BB1_28;
	add.s32 	%r7, %r46, 1;
	sub.s32 	%r8, %r33, %r32;
	setp.lt.s32 	%p73, %r7, %r8;
	mul.wide.s32 	%rd184, %r4, 8;
	add.s64 	%rd10, %rd7, %rd184;
	@%p73 bra 	$L__BB1_5;
	ld.global.f64 	%fd751, [%rd10];
	bra.uni 	$L__BB1_6;
$L__BB1_5:
	mad.lo.s32 	%r99, %r7, %r2, %r4;
	mul.wide.s32 	%rd185, %r99, 8;
	add.s64 	%rd186, %rd6, %rd185;
	ld.global.f64 	%fd751, [%rd186];
$L__BB1_6:
	setp.gt.s32 	%p74, %r46, -1;
	mul.lo.s32 	%r9, %r46, %r2;
	add.s32 	%r100, %r9, %r4;
	mul.wide.s32 	%rd187, %r100, 8;
	add.s64 	%rd11, %rd6, %rd187;
	@%p74 bra 	$L__BB1_8;
	ld.param.u64 	%rd226, [_Z13matrix_get_rkPdiiiiS_S_S_S_S_S_S_ddii_param_8];
	cvta.to.global.u64 	%rd188, %rd226;
	mul.wide.s32 	%rd189, %r4, 8;
	add.s64 	%rd190, %rd188, %rd189;
	ld.global.f64 	%fd752, [%rd190];
	bra.uni 	$L__BB1_9;
$L__BB1_8:
	ld.global.f64 	%fd752, [%rd11];
$L__BB1_9:
	sub.f64 	%fd7, %fd751, %fd752;
	setp.lt.s32 	%p75, %r46, %r8;
	@%p75 bra 	$L__BB1_11;
	ld.param.u64 	%rd228, [_Z13matrix_get_rkPdiiiiS_S_S_S_S_S_S_ddii_param_9];
	cvta.to.global.u64 	%rd191, %rd228;
	mul.wide.s32 	%rd192, %r4, 8;
	add.s64 	%rd193, %rd191, %rd192;
	ld.global.f64 	%fd753, [%rd193];
	bra.uni 	$L__BB1_12;
$L__BB1_11:
	ld.global.f64 	%fd753, [%rd11];
$L__BB1_12:
	setp.gt.s32 	%p76, %r46, 0;
	@%p76 bra 	$L__BB1_14;
	ld.param.u64 	%rd227, [_Z13matrix_get_rkPdiiiiS_S_S_S_S_S_S_ddii_param_8];
	cvta.to.global.u64 	%rd196, %rd227;
	mul.wide.s32 	%rd197, %r4, 8;
	add.s64 	%rd198, %rd196, %rd197;
	ld.global.f64 	%fd754, [%rd198];
	bra.uni 	$L__BB1_15;
$L__BB1_14:
	add.s32 	%r101, %r46, -1;
	mad.lo.s32 	%r102, %r101, %r2, %r4;
	mul.wide.s32 	%rd194, %r102, 8;
	add.s64 	%rd195, %rd6, %rd194;
	ld.global.f64 	%fd754, [%rd195];
$L__BB1_15:
	sub.f64 	%fd418, %fd753, %fd754;
	div.rn.f64 	%fd419, %fd418, %fd286;
	div.rn.f64 	%fd420, %fd7, %fd286;
	sub.f64 	%fd14, %fd420, %fd419;
	add.s32 	%r103, %r4, 1;
	setp.lt.s32 	%p77, %r103, %r2;
	mul.wide.s32 	%rd199, %r46, 8;
	add.s64 	%rd12, %rd4, %rd199;
	@%p77 bra 	$L__BB1_17;
	ld.global.f64 	%fd755, [%rd12];
	bra.uni 	$L__BB1_18;
$L__BB1_17:
	ld.global.f64 	%fd755, [%rd11+8];
$L__BB1_18:
	setp.gt.s32 	%p78, %r4, -1;
	mul.wide.s32 	%rd200, %r46, 8;
	add.s64 	%rd13, %rd3, %rd200;
	@%p78 bra 	$L__BB1_20;
	ld.global.f64 	%fd756, [%rd13];
	bra.uni 	$L__BB1_21;
$L__BB1_20:
	ld.global.f64 	%fd756, [%rd11];
$L__BB1_21:
	sub.f64 	%fd21, %fd755, %fd756;
	setp.gt.s32 	%p79, %r2, -1;
	@%p79 bra 	$L__BB1_23;
	ld.global.f64 	%fd757, [%rd12];
	bra.uni 	$L__BB1_24;
$L__BB1_23:
	ld.global.f64 	%fd757, [%rd11];
$L__BB1_24:
	setp.gt.s32 	%p80, %r4, 0;
	@%p80 bra 	$L__BB1_26;
	ld.global.f64 	%fd758, [%rd13];
	bra.uni 	$L__BB1_27;
$L__BB1_26:
	cvt.s64.s32 	%rd201, %r9;
	cvt.u64.u32 	%rd202, %r4;
	add.s64 	%rd203, %rd202, %rd201;
	shl.b64 	%rd204, %rd203, 3;
	add.s64 	%rd205, %rd6, %rd204;
	ld.global.f64 	%fd758, [%rd205+-8];
$L__BB1_27:
	sub.f64 	%fd421, %fd757, %fd758;
	div.rn.f64 	%fd422, %fd421, %fd287;
	div.rn.f64 	%fd423, %fd21, %fd287;
	sub.f64 	%fd424, %fd423, %fd422;
	rcp.rn.f64 	%fd425, %fd287;
	mul.f64 	%fd426, %fd425, %fd424;
	rcp.rn.f64 	%fd427, %fd286;
	fma.rn.f64 	%fd428, %fd427, %fd14, %fd426;
	ld.global.f64 	%fd429, [%rd8];
	mul.wide.u32 	%rd206, %r6, 8;
	add.s64 	%rd207, %rd1, %rd206;
	ld.global.f64 	%fd430, [%rd207];
	add.f64 	%fd431, %fd429, %fd430;
	max.f64 	%fd432, %fd431, 0d0000000000000000;
	ld.global.f64 	%fd433, [%rd11];
	mul.f64 	%fd434, %fd433, %fd432;
	sub.f64 	%fd803, %fd434, %fd428;
	add.s32 	%r112, %r4, %r34;
	bra.uni 	$L__BB1_165;
$L__BB1_28:
	add.s32 	%r10, %r35, -1;
	setp.ne.s32 	%p11, %r5, %r10;
	@%p11 bra 	$L__BB1_47;
	add.s32 	%r50, %r4, %r32;
	setp.lt.s32 	%p12, %r50, 1;
	add.s32 	%r11, %r4, %r34;
	add.s32 	%r51, %r36, -2;
	setp.gt.s32 	%p13, %r11, %r51;
	or.pred  	%p14, %p12, %p13;
	@%p14 bra 	$L__BB1_47;
	sub.s32 	%r93, %r33, %r32;
	setp.lt.s32 	%p66, %r46, %r93;
	mul.lo.s32 	%r12, %r46, %r2;
	add.s32 	%r94, %r12, %r4;
	mul.wide.s32 	%rd167, %r94, 8;
	add.s64 	%rd14, %rd6, %rd167;
	@%p66 bra 	$L__BB1_32;
	mul.wide.s32 	%rd168, %r4, 8;
	add.s64 	%rd169, %rd7, %rd168;
	ld.global.f64 	%fd759, [%rd169];
	bra.uni 	$L__BB1_33;
$L__BB1_32:
	ld.global.f64 	%fd759, [%rd14];
$L__BB1_33:
	setp.gt.s32 	%p67, %r46, 0;
	@%p67 bra 	$L__BB1_35;
	mul.wide.s32 	%rd172, %r4, 8;
	add.s64 	%rd173, %rd5, %rd172;
	ld.global.f64 	%fd760, [%rd173];
	bra.uni 	$L__BB1_36;
$L__BB1_35:
	add.s32 	%r95, %r46, -1;
	mad.lo.s32 	%r96, %r95, %r2, %r4;
	mul.wide.s32 	%rd170, %r96, 8;
	add.s64 	%rd171, %rd6, %rd170;
	ld.global.f64 	%fd760, [%rd171];
$L__BB1_36:
	mov.f64 	%fd402, 0d4000000000000000;
	div.rn.f64 	%fd403, %fd402, %fd286;
	sub.f64 	%fd404, %fd759, %fd760;
	div.rn.f64 	%fd405, %fd404, %fd286;
	ld.global.f64 	%fd406, [%rd9];
	mul.wide.s32 	%rd174, %r11, 8;
	add.s64 	%rd175, %rd1, %rd174;
	ld.global.f64 	%fd407, [%rd175];
	add.f64 	%fd408, %fd406, %fd407;
	max.f64 	%fd409, %fd408, 0d0000000000000000;
	add.f64 	%fd410, %fd403, %fd409;
	add.s32 	%r97, %r12, %r4;
	mul.wide.s32 	%rd176, %r97, 8;
	add.s64 	%rd15, %rd6, %rd176;
	ld.global.f64 	%fd763, [%rd15];
	mul.f64 	%fd411, %fd763, %fd410;
	fma.rn.f64 	%fd36, %fd403, %fd405, %fd411;
	add.s32 	%r98, %r4, 1;
	setp.lt.s32 	%p68, %r98, %r2;
	mul.wide.s32 	%rd177, %r46, 8;
	add.s64 	%rd16, %rd4, %rd177;
	@%p68 bra 	$L__BB1_38;
	ld.global.f64 	%fd761, [%rd16];
	bra.uni 	$L__BB1_39;
$L__BB1_38:
	ld.global.f64 	%fd761, [%rd15+8];
$L__BB1_39:
	setp.gt.s32 	%p69, %r4, -1;
	mul.wide.s32 	%rd178, %r46, 8;
	add.s64 	%rd17, %rd3, %rd178;
	mov.f64 	%fd762, %fd763;
	@%p69 bra 	$L__BB1_41;
	ld.global.f64 	%fd762, [%rd17];
$L__BB1_41:
	sub.f64 	%fd42, %fd761, %fd762;
	setp.gt.s32 	%p70, %r2, -1;
	@%p70 bra 	$L__BB1_43;
	ld.global.f64 	%fd763, [%rd16];
$L__BB1_43:
	setp.gt.s32 	%p71, %r4, 0;
	@%p71 bra 	$L__BB1_45;
	ld.global.f64 	%fd764, [%rd17];
	bra.uni 	$L__BB1_46;
$L__BB1_45:
	cvt.s64.s32 	%rd179, %r12;
	cvt.u64.u32 	%rd180, %r4;
	add.s64 	%rd181, %rd180, %rd179;
	shl.b64 	%rd182, %rd181, 3;
	add.s64 	%rd183, %rd6, %rd182;
	ld.global.f64 	%fd764, [%rd183+-8];
$L__BB1_46:
	sub.f64 	%fd412, %fd763, %fd764;
	div.rn.f64 	%fd413, %fd412, %fd287;
	div.rn.f64 	%fd414, %fd42, %fd287;
	sub.f64 	%fd415, %fd414, %fd413;
	rcp.rn.f64 	%fd416, %fd287;
	neg.f64 	%fd417, %fd416;
	fma.rn.f64 	%fd803, %fd417, %fd415, %fd36;
	bra.uni 	$L__BB1_164;
$L__BB1_47:
	neg.s32 	%r13, %r32;
	setp.ne.s32 	%p15, %r46, %r13;
	@%p15 bra 	$L__BB1_66;
	add.s32 	%r14, %r4, %r34;
	setp.lt.s32 	%p16, %r14, 1;
	add.s32 	%r52, %r36, -2;
	setp.gt.s32 	%p17, %r14, %r52;
	or.pred  	%p18, %p16, %p17;
	@%p18 bra 	$L__BB1_66;
	add.s32 	%r15, %r46, 1;
	sub.s32 	%r87, %r33, %r32;
	setp.lt.s32 	%p60, %r15, %r87;
	@%p60 bra 	$L__BB1_51;
	mul.wide.s32 	%rd147, %r4, 8;
	add.s64 	%rd148, %rd7, %rd147;
	ld.global.f64 	%fd765, [%rd148];
	bra.uni 	$L__BB1_52;
$L__BB1_51:
	mad.lo.s32 	%r88, %r15, %r2, %r4;
	mul.wide.s32 	%rd149, %r88, 8;
	add.s64 	%rd150, %rd6, %rd149;
	ld.global.f64 	%fd765, [%rd150];
$L__BB1_52:
	setp.gt.s32 	%p61, %r46, -1;
	mul.lo.s32 	%r16, %r46, %r2;
	add.s32 	%r89, %r16, %r4;
	mul.wide.s32 	%rd151, %r89, 8;
	add.s64 	%rd18, %rd6, %rd151;
	@%p61 bra 	$L__BB1_54;
	mul.wide.s32 	%rd152, %r4, 8;
	add.s64 	%rd153, %rd5, %rd152;
	ld.global.f64 	%fd767, [%rd153];
	add.s32 	%r90, %r16, %r4;
	mul.wide.s32 	%rd154, %r90, 8;
	add.s64 	%rd155, %rd6, %rd154;
	ld.global.f64 	%fd770, [%rd155];
	bra.uni 	$L__BB1_55;
$L__BB1_54:
	ld.global.f64 	%fd770, [%rd18];
	mov.f64 	%fd767, %fd770;
$L__BB1_55:
	mov.f64 	%fd385, 0d4000000000000000;
	div.rn.f64 	%fd386, %fd385, %fd286;
	sub.f64 	%fd387, %fd765, %fd767;
	div.rn.f64 	%fd388, %fd387, %fd286;
	mul.f64 	%fd389, %fd386, %fd388;
	ld.global.f64 	%fd390, [%rd9];
	mul.wide.u32 	%rd156, %r14, 8;
	add.s64 	%rd157, %rd1, %rd156;
	ld.global.f64 	%fd391, [%rd157];
	add.f64 	%fd392, %fd390, %fd391;
	max.f64 	%fd393, %fd392, 0d0000000000000000;
	add.f64 	%fd394, %fd386, %fd393;
	mul.f64 	%fd395, %fd770, %fd394;
	sub.f64 	%fd57, %fd395, %fd389;
	add.s32 	%r91, %r4, 1;
	setp.lt.s32 	%p62, %r91, %r2;
	mul.wide.s32 	%rd158, %r46, 8;
	add.s64 	%rd19, %rd4, %rd158;
	@%p62 bra 	$L__BB1_57;
	ld.global.f64 	%fd768, [%rd19];
	bra.uni 	$L__BB1_58;
$L__BB1_57:
	add.s32 	%r92, %r16, %r4;
	mul.wide.s32 	%rd159, %r92, 8;
	add.s64 	%rd160, %rd6, %rd159;
	ld.global.f64 	%fd768, [%rd160+8];
$L__BB1_58:
	setp.gt.s32 	%p63, %r4, -1;
	mul.wide.s32 	%rd161, %r46, 8;
	add.s64 	%rd20, %rd3, %rd161;
	mov.f64 	%fd769, %fd770;
	@%p63 bra 	$L__BB1_60;
	ld.global.f64 	%fd769, [%rd20];
$L__BB1_60:
	sub.f64 	%fd63, %fd768, %fd769;
	setp.gt.s32 	%p64, %r2, -1;
	@%p64 bra 	$L__BB1_62;
	ld.global.f64 	%fd770, [%rd19];
$L__BB1_62:
	setp.gt.s32 	%p65, %r4, 0;
	@%p65 bra 	$L__BB1_64;
	ld.global.f64 	%fd771, [%rd20];
	bra.uni 	$L__BB1_65;
$L__BB1_64:
	cvt.s64.s32 	%rd162, %r16;
	cvt.u64.u32 	%rd163, %r4;
	add.s64 	%rd164, %rd163, %rd162;
	shl.b64 	%rd165, %rd164, 3;
	add.s64 	%rd166, %rd6, %rd165;
	ld.global.f64 	%fd771, [%rd166+-8];
$L__BB1_65:
	sub.f64 	%fd396, %fd770, %fd771;
	div.rn.f64 	%fd397, %fd396, %fd287;
	div.rn.f64 	%fd398, %fd63, %fd287;
	sub.f64 	%fd399, %fd398, %fd397;
	rcp.rn.f64 	%fd400, %fd287;
	neg.f64 	%fd401, %fd400;
	fma.rn.f64 	%fd803, %fd401, %fd399, %fd57;
	bra.uni 	$L__BB1_164;
$L__BB1_66:
	add.s32 	%r112, %r4, %r34;
	add.s32 	%r18, %r36, -1;
	setp.ne.s32 	%p19, %r112, %r18;
	or.pred  	%p21, %p7, %p19;
	@%p21 bra 	$L__BB1_84;
	setp.gt.s32 	%p54, %r2, -1;
	mul.lo.s32 	%r19, %r46, %r2;
	add.s32 	%r81, %r19, %r4;
	mul.wide.s32 	%rd125, %r81, 8;
	add.s64 	%rd21, %rd6, %rd125;
	@%p54 bra 	$L__BB1_69;
	mul.wide.s32 	%rd126, %r46, 8;
	add.s64 	%rd127, %rd4, %rd126;
	ld.global.f64 	%fd772, [%rd127];
	bra.uni 	$L__BB1_70;
$L__BB1_69:
	ld.global.f64 	%fd772, [%rd21];
$L__BB1_70:
	setp.gt.s32 	%p55, %r4, 0;
	@%p55 bra 	$L__BB1_72;
	mul.wide.s32 	%rd133, %r46, 8;
	add.s64 	%rd134, %rd3, %rd133;
	ld.global.f64 	%fd773, [%rd134];
	bra.uni 	$L__BB1_73;
$L__BB1_72:
	cvt.s64.s32 	%rd128, %r19;
	cvt.u64.u32 	%rd129, %r4;
	add.s64 	%rd130, %rd129, %rd128;
	shl.b64 	%rd131, %rd130, 3;
	add.s64 	%rd132, %rd6, %rd131;
	ld.global.f64 	%fd773, [%rd132+-8];
$L__BB1_73:
	mov.f64 	%fd369, 0d4000000000000000;
	div.rn.f64 	%fd370, %fd369, %fd287;
	sub.f64 	%fd371, %fd772, %fd773;
	div.rn.f64 	%fd372, %fd371, %fd287;
	ld.global.f64 	%fd373, [%rd8];
	mul.wide.s32 	%rd135, %r112, 8;
	add.s64 	%rd136, %rd1, %rd135;
	ld.global.f64 	%fd374, [%rd136];
	add.f64 	%fd375, %fd373, %fd374;
	max.f64 	%fd376, %fd375, 0d0000000000000000;
	add.f64 	%fd377, %fd370, %fd376;
	mad.lo.s32 	%r82, %r46, %r2, %r4;
	mul.wide.s32 	%rd137, %r82, 8;
	add.s64 	%rd138, %rd6, %rd137;
	ld.global.f64 	%fd776, [%rd138];
	mul.f64 	%fd378, %fd776, %fd377;
	fma.rn.f64 	%fd77, %fd370, %fd372, %fd378;
	add.s32 	%r83, %r46, 1;
	sub.s32 	%r20, %r33, %r32;
	setp.lt.s32 	%p56, %r83, %r20;
	mul.wide.s32 	%rd139, %r4, 8;
	add.s64 	%rd22, %rd7, %rd139;
	@%p56 bra 	$L__BB1_75;
	ld.global.f64 	%fd774, [%rd22];
	bra.uni 	$L__BB1_76;
$L__BB1_75:
	mul.wide.s32 	%rd140, %r2, 8;
	mad.lo.s32 	%r84, %r46, %r2, %r4;
	mul.wide.s32 	%rd141, %r84, 8;
	add.s64 	%rd142, %rd6, %rd141;
	add.s64 	%rd143, %rd142, %rd140;
	ld.global.f64 	%fd774, [%rd143];
$L__BB1_76:
	setp.gt.s32 	%p57, %r46, -1;
	mul.wide.s32 	%rd144, %r4, 8;
	add.s64 	%rd23, %rd5, %rd144;
	mov.f64 	%fd775, %fd776;
	@%p57 bra 	$L__BB1_78;
	ld.global.f64 	%fd775, [%rd23];
$L__BB1_78:
	sub.f64 	%fd83, %fd774, %fd775;
	setp.lt.s32 	%p58, %r46, %r20;
	@%p58 bra 	$L__BB1_80;
	ld.global.f64 	%fd776, [%rd22];
$L__BB1_80:
	setp.gt.s32 	%p59, %r46, 0;
	@%p59 bra 	$L__BB1_82;
	ld.global.f64 	%fd777, [%rd23];
	bra.uni 	$L__BB1_83;
$L__BB1_82:
	add.s32 	%r85, %r46, -1;
	mad.lo.s32 	%r86, %r85, %r2, %r4;
	mul.wide.s32 	%rd145, %r86, 8;
	add.s64 	%rd146, %rd6, %rd145;
	ld.global.f64 	%fd777, [%rd146];
$L__BB1_83:
	sub.f64 	%fd379, %fd776, %fd777;
	div.rn.f64 	%fd380, %fd379, %fd286;
	div.rn.f64 	%fd381, %fd83, %fd286;
	sub.f64 	%fd382, %fd381, %fd380;
	rcp.rn.f64 	%fd383, %fd286;
	neg.f64 	%fd384, %fd383;
	fma.rn.f64 	%fd803, %fd384, %fd382, %fd77;
	add.s32 	%r112, %r4, %r34;
	bra.uni 	$L__BB1_165;
$L__BB1_84:
	neg.s32 	%r53, %r34;
	setp.ne.s32 	%p22, %r4, %r53;
	@%p22 bra 	$L__BB1_136;
	@%p7 bra 	$L__BB1_103;
	add.s32 	%r70, %r4, 1;
	setp.lt.s32 	%p48, %r70, %r2;
	mad.lo.s32 	%r71, %r46, %r2, %r70;
	mul.wide.s32 	%rd106, %r71, 8;
	add.s64 	%rd24, %rd6, %rd106;
	@%p48 bra 	$L__BB1_88;
	mul.wide.s32 	%rd107, %r46, 8;
	add.s64 	%rd108, %rd4, %rd107;
	ld.global.f64 	%fd778, [%rd108];
	bra.uni 	$L__BB1_89;
$L__BB1_88:
	ld.global.f64 	%fd778, [%rd24];
$L__BB1_89:
	setp.gt.s32 	%p49, %r4, -1;
	@%p49 bra 	$L__BB1_91;
	mul.wide.s32 	%rd111, %r46, 8;
	add.s64 	%rd112, %rd3, %rd111;
	ld.global.f64 	%fd780, [%rd112];
	mad.lo.s32 	%r74, %r46, %r2, %r4;
	add.s32 	%r75, %r74, 1;
	mul.wide.s32 	%rd113, %r75, 8;
	add.s64 	%rd114, %rd6, %rd113;
	ld.global.f64 	%fd783, [%rd114+-8];
	bra.uni 	$L__BB1_92;
$L__BB1_91:
	mad.lo.s32 	%r72, %r46, %r2, %r4;
	add.s32 	%r73, %r72, 1;
	mul.wide.s32 	%rd109, %r73, 8;
	add.s64 	%rd110, %rd6, %rd109;
	ld.global.f64 	%fd783, [%rd110+-8];
	mov.f64 	%fd780, %fd783;
$L__BB1_92:
	mov.f64 	%fd352, 0d4000000000000000;
	div.rn.f64 	%fd353, %fd352, %fd287;
	sub.f64 	%fd354, %fd778, %fd780;
	div.rn.f64 	%fd355, %fd354, %fd287;
	mul.f64 	%fd356, %fd353, %fd355;
	ld.global.f64 	%fd357, [%rd8];
	mul.wide.s32 	%rd115, %r112, 8;
	add.s64 	%rd116, %rd1, %rd115;
	ld.global.f64 	%fd358, [%rd116];
	add.f64 	%fd359, %fd357, %fd358;
	max.f64 	%fd360, %fd359, 0d0000000000000000;
	add.f64 	%fd361, %fd353, %fd360;
	mad.lo.s32 	%r76, %r46, %r2, %r4;
	add.s32 	%r77, %r76, 1;
	mul.wide.s32 	%rd117, %r77, 8;
	add.s64 	%rd118, %rd6, %rd117;
	add.s64 	%rd25, %rd118, -8;
	mul.f64 	%fd362, %fd783, %fd361;
	sub.f64 	%fd98, %fd362, %fd356;
	add.s32 	%r78, %r46, 1;
	sub.s32 	%r21, %r33, %r32;
	setp.lt.s32 	%p50, %r78, %r21;
	mul.wide.s32 	%rd119, %r4, 8;
	add.s64 	%rd26, %rd7, %rd119;
	@%p50 bra 	$L__BB1_94;
	ld.global.f64 	%fd781, [%rd26];
	bra.uni 	$L__BB1_95;
$L__BB1_94:
	mul.wide.s32 	%rd120, %r2, 8;
	add.s64 	%rd121, %rd25, %rd120;
	ld.global.f64 	%fd781, [%rd121];
$L__BB1_95:
	setp.gt.s32 	%p51, %r46, -1;
	mul.wide.s32 	%rd122, %r4, 8;
	add.s64 	%rd27, %rd5, %rd122;
	mov.f64 	%fd782, %fd783;
	@%p51 bra 	$L__BB1_97;
	ld.global.f64 	%fd782, [%rd27];
$L__BB1_97:
	sub.f64 	%fd104, %fd781, %fd782;
	setp.lt.s32 	%p52, %r46, %r21;
	@%p52 bra 	$L__BB1_99;
	ld.global.f64 	%fd783, [%rd26];
$L__BB1_99:
	setp.gt.s32 	%p53, %r46, 0;
	@%p53 bra 	$L__BB1_101;
	ld.global.f64 	%fd784, [%rd27];
	bra.uni 	$L__BB1_102;
$L__BB1_101:
	add.s32 	%r79, %r46, -1;
	mad.lo.s32 	%r80, %r79, %r2, %r4;
	mul.wide.s32 	%rd123, %r80, 8;
	add.s64 	%rd124, %rd6, %rd123;
	ld.global.f64 	%fd784, [%rd124];
$L__BB1_102:
	sub.f64 	%fd363, %fd783, %fd784;
	div.rn.f64 	%fd364, %fd363, %fd286;
	div.rn.f64 	%fd365, %fd104, %fd286;
	sub.f64 	%fd366, %fd365, %fd364;
	rcp.rn.f64 	%fd367, %fd286;
	neg.f64 	%fd368, %fd367;
	fma.rn.f64 	%fd803, %fd368, %fd366, %fd98;
	add.s32 	%r112, %r4, %r34;
	bra.uni 	$L__BB1_165;
$L__BB1_103:
	setp.ne.s32 	%p24, %r46, %r13;
	@%p24 bra 	$L__BB1_117;
	add.s32 	%r22, %r46, 1;
	sub.s32 	%r66, %r33, %r32;
	setp.lt.s32 	%p44, %r22, %r66;
	@%p44 bra 	$L__BB1_106;
	mul.wide.s32 	%rd93, %r4, 8;
	add.s64 	%rd94, %rd7, %rd93;
	ld.global.f64 	%fd785, [%rd94];
	bra.uni 	$L__BB1_107;
$L__BB1_106:
	mad.lo.s32 	%r67, %r22, %r2, %r4;
	mul.wide.s32 	%rd95, %r67, 8;
	add.s64 	%rd96, %rd6, %rd95;
	ld.global.f64 	%fd785, [%rd96];
$L__BB1_107:
	setp.gt.s32 	%p45, %r46, -1;
	mad.lo.s32 	%r68, %r46, %r2, %r4;
	mul.wide.s32 	%rd97, %r68, 8;
	add.s64 	%rd28, %rd6, %rd97;
	@%p45 bra 	$L__BB1_109;
	mul.wide.s32 	%rd98, %r4, 8;
	add.s64 	%rd99, %rd5, %rd98;
	ld.global.f64 	%fd786, [%rd99];
	bra.uni 	$L__BB1_110;
$L__BB1_109:
	ld.global.f64 	%fd786, [%rd28];
$L__BB1_110:
	sub.f64 	%fd335, %fd785, %fd786;
	div.rn.f64 	%fd117, %fd335, %fd286;
	add.s32 	%r69, %r4, 1;
	setp.lt.s32 	%p46, %r69, %r2;
	@%p46 bra 	$L__BB1_112;
	mul.wide.s32 	%rd100, %r46, 8;
	add.s64 	%rd101, %rd4, %rd100;
	ld.global.f64 	%fd787, [%rd101];
	bra.uni 	$L__BB1_113;
$L__BB1_112:
	ld.global.f64 	%fd787, [%rd28+8];
$L__BB1_113:
	setp.gt.s32 	%p47, %r4, -1;
	@%p47 bra 	$L__BB1_115;
	mul.wide.s32 	%rd102, %r46, 8;
	add.s64 	%rd103, %rd3, %rd102;
	ld.global.f64 	%fd789, [%rd103];
	ld.global.f64 	%fd788, [%rd28];
	bra.uni 	$L__BB1_116;
$L__BB1_115:
	ld.global.f64 	%fd788, [%rd28];
	mov.f64 	%fd789, %fd788;
$L__BB1_116:
	mov.f64 	%fd336, 0d4000000000000000;
	div.rn.f64 	%fd337, %fd336, %fd287;
	sub.f64 	%fd338, %fd787, %fd789;
	div.rn.f64 	%fd339, %fd338, %fd287;
	mul.f64 	%fd340, %fd337, %fd339;
	mov.f64 	%fd341, 0dC000000000000000;
	div.rn.f64 	%fd342, %fd341, %fd286;
	mul.f64 	%fd343, %fd342, %fd117;
	sub.f64 	%fd344, %fd343, %fd340;
	ld.global.f64 	%fd345, [%rd9];
	mul.wide.s32 	%rd104, %r112, 8;
	add.s64 	%rd105, %rd1, %rd104;
	ld.global.f64 	%fd346, [%rd105];
	add.f64 	%fd347, %fd345, %fd346;
	max.f64 	%fd348, %fd347, 0d0000000000000000;
	div.rn.f64 	%fd349, %fd336, %fd286;
	add.f64 	%fd350, %fd349, %fd348;
	add.f64 	%fd351, %fd337, %fd350;
	fma.rn.f64 	%fd803, %fd788, %fd351, %fd344;
	bra.uni 	$L__BB1_131;
$L__BB1_117:
	setp.ne.s32 	%p25, %r5, %r10;
	@%p25 bra 	$L__BB1_136;
	sub.s32 	%r61, %r33, %r32;
	setp.lt.s32 	%p40, %r46, %r61;
	mad.lo.s32 	%r62, %r46, %r2, %r4;
	mul.wide.s32 	%rd80, %r62, 8;
	add.s64 	%rd29, %rd6, %rd80;
	@%p40 bra 	$L__BB1_120;
	mul.wide.s32 	%rd81, %r4, 8;
	add.s64 	%rd82, %rd7, %rd81;
	ld.global.f64 	%fd790, [%rd82];
	bra.uni 	$L__BB1_121;
$L__BB1_120:
	ld.global.f64 	%fd790, [%rd29];
$L__BB1_121:
	setp.gt.s32 	%p41, %r46, 0;
	@%p41 bra 	$L__BB1_123;
	mul.wide.s32 	%rd85, %r4, 8;
	add.s64 	%rd86, %rd5, %rd85;
	ld.global.f64 	%fd791, [%rd86];
	bra.uni 	$L__BB1_124;
$L__BB1_123:
	add.s32 	%r63, %r46, -1;
	mad.lo.s32 	%r64, %r63, %r2, %r4;
	mul.wide.s32 	%rd83, %r64, 8;
	add.s64 	%rd84, %rd6, %rd83;
	ld.global.f64 	%fd791, [%rd84];
$L__BB1_124:
	sub.f64 	%fd320, %fd790, %fd791;
	div.rn.f64 	%fd133, %fd320, %fd286;
	add.s32 	%r65, %r4, 1;
	setp.lt.s32 	%p42, %r65, %r2;
	@%p42 bra 	$L__BB1_126;
	mul.wide.s32 	%rd87, %r46, 8;
	add.s64 	%rd88, %rd4, %rd87;
	ld.global.f64 	%fd792, [%rd88];
	bra.uni 	$L__BB1_127;
$L__BB1_126:
	ld.global.f64 	%fd792, [%rd29+8];
$L__BB1_127:
	setp.gt.s32 	%p43, %r4, -1;
	@%p43 bra 	$L__BB1_129;
	mul.wide.s32 	%rd89, %r46, 8;
	add.s64 	%rd90, %rd3, %rd89;
	ld.global.f64 	%fd794, [%rd90];
	ld.global.f64 	%fd793, [%rd29];
	bra.uni 	$L__BB1_130;
$L__BB1_129:
	ld.global.f64 	%fd793, [%rd29];
	mov.f64 	%fd794, %fd793;
$L__BB1_130:
	mov.f64 	%fd321, 0d4000000000000000;
	div.rn.f64 	%fd322, %fd321, %fd286;
	div.rn.f64 	%fd323, %fd321, %fd287;
	sub.f64 	%fd324, %fd792, %fd794;
	div.rn.f64 	%fd325, %fd324, %fd287;
	mul.f64 	%fd326, %fd323, %fd325;
	mul.f64 	%fd327, %fd322, %fd133;
	sub.f64 	%fd328, %fd327, %fd326;
	ld.global.f64 	%fd329, [%rd9];
	mul.wide.s32 	%rd91, %r112, 8;
	add.s64 	%rd92, %rd1, %rd91;
	ld.global.f64 	%fd330, [%rd92];
	add.f64 	%fd331, %fd329, %fd330;
	max.f64 	%fd332, %fd331, 0d0000000000000000;
	add.f64 	%fd333, %fd322, %fd332;
	add.f64 	%fd334, %fd323, %fd333;
	fma.rn.f64 	%fd803, %fd793, %fd334, %fd328;
$L__BB1_131:
	add.s32 	%r30, %r35, -1;
	setp.ne.s32 	%p84, %r5, %r30;
	@%p84 bra 	$L__BB1_176;
	setp.lt.s32 	%p85, %r112, 1;
	add.s32 	%r105, %r36, -2;
	setp.gt.s32 	%p86, %r112, %r105;
	or.pred  	%p87, %p85, %p86;
	@%p87 bra 	$L__BB1_176;
	ld.global.f64 	%fd176, [%rd9];
	mul.wide.u32 	%rd218, %r112, 8;
	add.s64 	%rd219, %rd1, %rd218;
	ld.global.f64 	%fd177, [%rd219];
	mul.f64 	%fd707, %fd177, %fd177;
	fma.rn.f64 	%fd708, %fd176, %fd176, %fd707;
	fma.rn.f64 	%fd709, %fd176, %fd177, 0d4010000000000000;
	mul.f64 	%fd710, %fd709, %fd709;
	mul.f64 	%fd711, %fd709, %fd710;
	mul.f64 	%fd712, %fd708, 0d3FD0000000000000;
	sqrt.rn.f64 	%fd713, %fd711;
	div.rn.f64 	%fd714, %fd712, %fd713;
	add.f64 	%fd715, %fd176, %fd177;
	max.f64 	%fd716, %fd715, 0d0000000000000000;
	sqrt.rn.f64 	%fd806, %fd709;
	fma.rn.f64 	%fd179, %fd716, %fd806, %fd714;
	abs.f64 	%fd717, %fd176;
	setp.geu.f64 	%p251, %fd717, 0d3EB0C6F7A0B5ED8D;
	@%p251 bra 	$L__BB1_167;
	setp.leu.f64 	%p252, %fd177, 0d3EB0C6F7A0B5ED8D;
	setp.geu.f64 	%p253, %fd177, 0d4007FFFF79C842FA;
	or.pred  	%p254, %p252, %p253;
	@%p254 bra 	$L__BB1_167;
	fma.rn.f64 	%fd806, %fd177, 0dBFD0000000000000, 0d4000000000000000;
	bra.uni 	$L__BB1_175;
$L__BB1_136:
	or.pred  	%p28, %p11, %p19;
	@%p28 bra 	$L__BB1_150;
	sub.s32 	%r57, %r33, %r32;
	setp.lt.s32 	%p36, %r46, %r57;
	mul.lo.s32 	%r23, %r46, %r2;
	add.s32 	%r58, %r23, %r4;
	mul.wide.s32 	%rd62, %r58, 8;
	add.s64 	%rd30, %rd6, %rd62;
	@%p36 bra 	$L__BB1_139;
	mul.wide.s32 	%rd63, %r4, 8;
	add.s64 	%rd64, %rd7, %rd63;
	ld.global.f64 	%fd795, [%rd64];
	bra.uni 	$L__BB1_140;
$L__BB1_139:
	ld.global.f64 	%fd795, [%rd30];
$L__BB1_140:
	setp.gt.s32 	%p37, %r46, 0;
	@%p37 bra 	$L__BB1_142;
	mul.wide.s32 	%rd67, %r4, 8;
	add.s64 	%rd68, %rd5, %rd67;
	ld.global.f64 	%fd796, [%rd68];
	bra.uni 	$L__BB1_143;
$L__BB1_142:
	add.s32 	%r59, %r46, -1;
	mad.lo.s32 	%r60, %r59, %r2, %r4;
	mul.wide.s32 	%rd65, %r60, 8;
	add.s64 	%rd66, %rd6, %rd65;
	ld.global.f64 	%fd796, [%rd66];
$L__BB1_143:
	sub.f64 	%fd305, %fd795, %fd796;
	div.rn.f64 	%fd149, %fd305, %fd286;
	setp.gt.s32 	%p38, %r2, -1;
	@%p38 bra 	$L__BB1_145;
	mul.wide.s32 	%rd69, %r46, 8;
	add.s64 	%rd70, %rd4, %rd69;
	ld.global.f64 	%fd797, [%rd70];
	bra.uni 	$L__BB1_146;
$L__BB1_145:
	ld.global.f64 	%fd797, [%rd30];
$L__BB1_146:
	setp.gt.s32 	%p39, %r4, 0;
	@%p39 bra 	$L__BB1_148;
	mul.wide.s32 	%rd76, %r46, 8;
	add.s64 	%rd77, %rd3, %rd76;
	ld.global.f64 	%fd798, [%rd77];
	bra.uni 	$L__BB1_149;
$L__BB1_148:
	cvt.s64.s32 	%rd71, %r23;
	cvt.u64.u32 	%rd72, %r4;
	add.s64 	%rd73, %rd72, %rd71;
	shl.b64 	%rd74, %rd73, 3;
	add.s64 	%rd75, %rd6, %rd74;
	ld.global.f64 	%fd798, [%rd75+-8];
$L__BB1_149:
	mov.f64 	%fd306, 0d4000000000000000;
	div.rn.f64 	%fd307, %fd306, %fd286;
	div.rn.f64 	%fd308, %fd306, %fd287;
	sub.f64 	%fd309, %fd797, %fd798;
	div.rn.f64 	%fd310, %fd309, %fd287;
	mul.f64 	%fd311, %fd308, %fd310;
	fma.rn.f64 	%fd312, %fd307, %fd149, %fd311;
	ld.global.f64 	%fd313, [%rd9];
	mul.wide.s32 	%rd78, %r112, 8;
	add.s64 	%rd79, %rd1, %rd78;
	ld.global.f64 	%fd314, [%rd79];
	add.f64 	%fd315, %fd313, %fd314;
	max.f64 	%fd316, %fd315, 0d0000000000000000;
	add.f64 	%fd317, %fd307, %fd316;
	add.f64 	%fd318, %fd308, %fd317;
	ld.global.f64 	%fd319, [%rd30];
	fma.rn.f64 	%fd803, %fd319, %fd318, %fd312;
	bra.uni 	$L__BB1_164;
$L__BB1_150:
	mov.f64 	%fd803, 0dBFF0000000000000;
	or.pred  	%p31, %p15, %p19;
	@%p31 bra 	$L__BB1_164;
	add.s32 	%r24, %r46, 1;
	sub.s32 	%r54, %r33, %r32;
	setp.lt.s32 	%p32, %r24, %r54;
	@%p32 bra 	$L__BB1_153;
	mul.wide.s32 	%rd44, %r4, 8;
	add.s64 	%rd45, %rd7, %rd44;
	ld.global.f64 	%fd799, [%rd45];
	bra.uni 	$L__BB1_154;
$L__BB1_153:
	mad.lo.s32 	%r55, %r24, %r2, %r4;
	mul.wide.s32 	%rd46, %r55, 8;
	add.s64 	%rd47, %rd6, %rd46;
	ld.global.f64 	%fd799, [%rd47];
$L__BB1_154:
	setp.gt.s32 	%p33, %r46, -1;
	mul.lo.s32 	%r25, %r46, %r2;
	add.s32 	%r56, %r25, %r4;
	mul.wide.s32 	%rd48, %r56, 8;
	add.s64 	%rd31, %rd6, %rd48;
	@%p33 bra 	$L__BB1_156;
	mul.wide.s32 	%rd49, %r4, 8;
	add.s64 	%rd50, %rd5, %rd49;
	ld.global.f64 	%fd800, [%rd50];
	bra.uni 	$L__BB1_157;
$L__BB1_156:
	ld.global.f64 	%fd800, [%rd31];
$L__BB1_157:
	sub.f64 	%fd289, %fd799, %fd800;
	div.rn.f64 	%fd163, %fd289, %fd286;
	setp.gt.s32 	%p34, %r2, -1;
	@%p34 bra 	$L__BB1_159;
	mul.wide.s32 	%rd51, %r46, 8;
	add.s64 	%rd52, %rd4, %rd51;
	ld.global.f64 	%fd801, [%rd52];
	bra.uni 	$L__BB1_160;
$L__BB1_159:
	ld.global.f64 	%fd801, [%rd31];
$L__BB1_160:
	setp.gt.s32 	%p35, %r4, 0;
	@%p35 bra 	$L__BB1_162;
	mul.wide.s32 	%rd58, %r46, 8;
	add.s64 	%rd59, %rd3, %rd58;
	ld.global.f64 	%fd802, [%rd59];
	bra.uni 	$L__BB1_163;
$L__BB1_162:
	cvt.s64.s32 	%rd53, %r25;
	cvt.u64.u32 	%rd54, %r4;
	add.s64 	%rd55, %rd54, %rd53;
	shl.b64 	%rd56, %rd55, 3;
	add.s64 	%rd57, %rd6, %rd56;
	ld.global.f64 	%fd802, [%rd57+-8];
$L__BB1_163:
	mov.f64 	%fd290, 0d4000000000000000;
	div.rn.f64 	%fd291, %fd290, %fd286;
	div.rn.f64 	%fd292, %fd290, %fd287;
	sub.f64 	%fd293, %fd801, %fd802;
	div.rn.f64 	%fd294, %fd293, %fd287;
	mul.f64 	%fd295, %fd292, %fd294;
	mul.f64 	%fd296, %fd291, %fd163;
	sub.f64 	%fd297, %fd295, %fd296;
	ld.global.f64 	%fd298, [%rd9];
	mul.wide.s32 	%rd60, %r112, 8;
	add.s64 	%rd61, %rd1, %rd60;
	ld.global.f64 	%fd299, [%rd61];
	add.f64 	%fd300, %fd298, %fd299;
	max.f64 	%fd301, %fd300, 0d0000000000000000;
	add.f64 	%fd302, %fd291, %fd301;
	add.f64 	%fd303, %fd292, %fd302;
	ld.global.f64 	%fd304, [%rd31];
	fma.rn.f64 	%fd803, %fd304, %fd303, %fd297;
$L__BB1_164:
	add.s32 	%r112, %r4, %r34;
	@%p7 bra 	$L__BB1_131;
$L__BB1_165:
	setp.lt.s32 	%p81, %r112, 1;
	add.s32 	%r104, %r36, -2;
	setp.gt.s32 	%p82, %r112, %r104;
	or.pred  	%p83, %p81, %p82;
	@%p83 bra 	$L__BB1_131;
	ld.global.f64 	%fd733, [%rd8];
	mul.wide.u32 	%rd220, %r112, 8;
	add.s64 	%rd221, %rd1, %rd220;
	ld.global.f64 	%fd734, [%rd221];
	mul.f64 	%fd735, %fd734, %fd734;
	fma.rn.f64 	%fd736, %fd733, %fd733, %fd735;
	fma.rn.f64 	%fd737, %fd733, %fd734, 0d4010000000000000;
	mul.f64 	%fd738, %fd737, %fd737;
	mul.f64 	%fd739, %fd737, %fd738;
	mul.f64 	%fd740, %fd736, 0d3FD0000000000000;
	sqrt.rn.f64 	%fd741, %fd739;
	div.rn.f64 	%fd742, %fd740, %fd741;
	add.f64 	%fd743, %fd733, %fd734;
	max.f64 	%fd744, %fd743, 0d0000000000000000;
	sqrt.rn.f64 	%fd745, %fd737;
	fma.rn.f64 	%fd819, %fd744, %fd745, %fd742;
	bra.uni 	$L__BB1_323;
$L__BB1_167:
	add.f64 	%fd718, %fd176, 0dC010000000000000;
	abs.f64 	%fd719, %fd718;
	setp.geu.f64 	%p255, %fd719, 0d3EB0C6F7A0B5ED8D;
	@%p255 bra 	$L__BB1_170;
	setp.leu.f64 	%p256, %fd177, 0d3EB0C6F7A0B5ED8D;
	setp.geu.f64 	%p257, %fd177, 0d4007FFFF79C842FA;
	or.pred  	%p258, %p256, %p257;
	@%p258 bra 	$L__BB1_170;
	add.f64 	%fd727, %fd177, 0d3FF0000000000000;
	sqrt.rn.f64 	%fd728, %fd727;
	mul.f64 	%fd729, %fd728, 0d4010000000000000;
	div.rn.f64 	%fd730, %fd177, %fd729;
	fma.rn.f64 	%fd806, %fd728, 0d4000000000000000, %fd730;
	bra.uni 	$L__BB1_175;
$L__BB1_170:
	setp.leu.f64 	%p259, %fd176, 0d3EB0C6F7A0B5ED8D;
	setp.geu.f64 	%p260, %fd176, 0d400FFFFF79C842FA;
	or.pred  	%p261, %p259, %p260;
	@%p261 bra 	$L__BB1_175;
	abs.f64 	%fd720, %fd177;
	setp.geu.f64 	%p262, %fd720, 0d3EB0C6F7A0B5ED8D;
	@%p262 bra 	$L__BB1_173;
	fma.rn.f64 	%fd806, %fd176, 0dBFD0000000000000, 0d4000000000000000;
	bra.uni 	$L__BB1_175;
$L__BB1_173:
	add.f64 	%fd721, %fd177, 0dC008000000000000;
	abs.f64 	%fd722, %fd721;
	setp.geu.f64 	%p263, %fd722, 0d3EB0C6F7A0B5ED8D;
	@%p263 bra 	$L__BB1_175;
	fma.rn.f64 	%fd723, %fd176, 0d4008000000000000, 0d4010000000000000;
	sqrt.rn.f64 	%fd724, %fd723;
	add.f64 	%fd725, %fd724, %fd724;
	div.rn.f64 	%fd726, %fd176, %fd725;
	add.f64 	%fd806, %fd724, %fd726;
$L__BB1_175:
	mov.f64 	%fd731, 0d4000000000000000;
	div.rn.f64 	%fd732, %fd731, %fd286;
	fma.rn.f64 	%fd819, %fd732, %fd806, %fd179;
	bra.uni 	$L__BB1_323;
$L__BB1_176:
	setp.ne.s32 	%p88, %r5, 0;
	@%p88 bra 	$L__BB1_190;
	setp.lt.s32 	%p89, %r112, 1;
	add.s32 	%r106, %r36, -2;
	setp.gt.s32 	%p90, %r112, %r106;
	or.pred  	%p91, %p89, %p90;
	@%p91 bra 	$L__BB1_190;
	ld.global.f64 	%fd186, [%rd2];
	mul.wide.u32 	%rd216, %r112, 8;
	add.s64 	%rd217, %rd1, %rd216;
	ld.global.f64 	%fd187, [%rd217];
	mul.f64 	%fd681, %fd187, %fd187;
	fma.rn.f64 	%fd682, %fd186, %fd186, %fd681;
	fma.rn.f64 	%fd683, %fd186, %fd187, 0d4010000000000000;
	mul.f64 	%fd684, %fd683, %fd683;
	mul.f64 	%fd685, %fd683, %fd684;
	mul.f64 	%fd686, %fd682, 0d3FD0000000000000;
	sqrt.rn.f64 	%fd687, %fd685;
	div.rn.f64 	%fd688, %fd686, %fd687;
	add.f64 	%fd689, %fd186, %fd187;
	max.f64 	%fd690, %fd689, 0d0000000000000000;
	sqrt.rn.f64 	%fd807, %fd683;
	fma.rn.f64 	%fd189, %fd690, %fd807, %fd688;
	abs.f64 	%fd691, %fd186;
	setp.geu.f64 	%p238, %fd691, 0d3EB0C6F7A0B5ED8D;
	@%p238 bra 	$L__BB1_181;
	setp.leu.f64 	%p239, %fd187, 0d3EB0C6F7A0B5ED8D;
	setp.geu.f64 	%p240, %fd187, 0d4007FFFF79C842FA;
	or.pred  	%p241, %p239, %p240;
	@%p241 bra 	$L__BB1_181;
	fma.rn.f64 	%fd807, %fd187, 0dBFD0000000000000, 0d4000000000000000;
	bra.uni 	$L__BB1_189;
$L__BB1_181:
	add.f64 	%fd692, %fd186, 0dC010000000000000;
	abs.f64 	%fd693, %fd692;
	setp.geu.f64 	%p242, %fd693, 0d3EB0C6F7A0B5ED8D;
	@%p242 bra 	$L__BB1_184;
	setp.leu.f64 	%p243, %fd187, 0d3EB0C6F7A0B5ED8D;
	setp.geu.f64 	%p244, %fd187, 0d4007FFFF79C842FA;
	or.pred  	%p245, %p243, %p244;
	@%p245 bra 	$L__BB1_184;
	add.f64 	%fd701, %fd187, 0d3FF0000000000000;
	sqrt.rn.f64 	%fd702, %fd701;
	mul.f64 	%fd703, %fd702, 0d4010000000000000;
	div.rn.f64 	%fd704, %fd187, %fd703;
	fma.rn.f64 	%fd807, %fd702, 0d4000000000000000, %fd704;
	bra.uni 	$L__BB1_189;
$L__BB1_184:
	setp.leu.f64 	%p246, %fd186, 0d3EB0C6F7A0B5ED8D;
	setp.geu.f64 	%p247, %fd186, 0d400FFFFF79C842FA;
	or.pred  	%p248, %p246, %p247;
	@%p248 bra 	$L__BB1_189;
	abs.f64 	%fd694, %fd187;
	setp.geu.f64 	%p249, %fd694, 0d3EB0C6F7A0B5ED8D;
	@%p249 bra 	$L__BB1_187;
	fma.rn.f64 	%fd807, %fd186, 0dBFD0000000000000, 0d4000000000000000;
	bra.uni 	$L__BB1_189;
$L__BB1_187:
	add.f64 	%fd695, %fd187, 0dC008000000000000;
	abs.f64 	%fd696, %fd695;
	setp.geu.f64 	%p250, %fd696, 0d3EB0C6F7A0B5ED8D;
	@%p250 bra 	$L__BB1_189;
	fma.rn.f64 	%fd697, %fd186, 0d4008000000000000, 0d4010000000000000;
	sqrt.rn.f64 	%fd698, %fd697;
	add.f64 	%fd699, %fd698, %fd698;
	div.rn.f64 	%fd700, %fd186, %fd699;
	add.f64 	%fd807, %fd698, %fd700;
$L__BB1_189:
	mov.f64 	%fd705, 0d4000000000000000;
	div.rn.f64 	%fd706, %fd705, %fd286;
	fma.rn.f64 	%fd819, %fd706, %fd807, %fd189;
	bra.uni 	$L__BB1_323;
$L__BB1_190:
	add.s32 	%r31, %r36, -1;
	setp.ne.s32 	%p92, %r112, %r31;
	mov.f64 	%fd819, 0d0000000000000000;
	@%p92 bra 	$L__BB1_204;
	@%p7 bra 	$L__BB1_244;
	ld.global.f64 	%fd196, [%rd8];
	mul.wide.s32 	%rd214, %r36, 8;
	add.s64 	%rd215, %rd1, %rd214;
	ld.global.f64 	%fd197, [%rd215+-8];
	mul.f64 	%fd655, %fd197, %fd197;
	fma.rn.f64 	%fd656, %fd196, %fd196, %fd655;
	fma.rn.f64 	%fd657, %fd196, %fd197, 0d4010000000000000;
	mul.f64 	%fd658, %fd657, %fd657;
	mul.f64 	%fd659, %fd657, %fd658;
	mul.f64 	%fd660, %fd656, 0d3FD0000000000000;
	sqrt.rn.f64 	%fd661, %fd659;
	div.rn.f64 	%fd662, %fd660, %fd661;
	add.f64 	%fd663, %fd196, %fd197;
	max.f64 	%fd664, %fd663, 0d0000000000000000;
	sqrt.rn.f64 	%fd808, %fd657;
	fma.rn.f64 	%fd199, %fd664, %fd808, %fd662;
	abs.f64 	%fd665, %fd196;
	setp.geu.f64 	%p225, %fd665, 0d3EB0C6F7A0B5ED8D;
	@%p225 bra 	$L__BB1_195;
	setp.leu.f64 	%p226, %fd197, 0d3EB0C6F7A0B5ED8D;
	setp.geu.f64 	%p227, %fd197, 0d4007FFFF79C842FA;
	or.pred  	%p228, %p226, %p227;
	@%p228 bra 	$L__BB1_195;
	fma.rn.f64 	%fd808, %fd197, 0dBFD0000000000000, 0d4000000000000000;
	bra.uni 	$L__BB1_203;
$L__BB1_195:
	add.f64 	%fd666, %fd196, 0dC010000000000000;
	abs.f64 	%fd667, %fd666;
	setp.geu.f64 	%p229, %fd667, 0d3EB0C6F7A0B5ED8D;
	@%p229 bra 	$L__BB1_198;
	setp.leu.f64 	%p230, %fd197, 0d3EB0C6F7A0B5ED8D;
	setp.geu.f64 	%p231, %fd197, 0d4007FFFF79C842FA;
	or.pred  	%p232, %p230, %p231;
	@%p232 bra 	$L__BB1_198;
	add.f64 	%fd675, %fd197, 0d3FF0000000000000;
	sqrt.rn.f64 	%fd676, %fd675;
	mul.f64 	%fd677, %fd676, 0d4010000000000000;
	div.rn.f64 	%fd678, %fd197, %fd677;
	fma.rn.f64 	%fd808, %fd676, 0d4000000000000000, %fd678;
	bra.uni 	$L__BB1_203;
$L__BB1_198:
	setp.leu.f64 	%p233, %fd196, 0d3EB0C6F7A0B5ED8D;
	setp.geu.f64 	%p234, %fd196, 0d400FFFFF79C842FA;
	or.pred  	%p235, %p233, %p234;
	@%p235 bra 	$L__BB1_203;
	abs.f64 	%fd668, %fd197;
	setp.geu.f64 	%p236, %fd668, 0d3EB0C6F7A0B5ED8D;
	@%p236 bra 	$L__BB1_201;
	fma.rn.f64 	%fd808, %fd196, 0dBFD0000000000000, 0d4000000000000000;
	bra.uni 	$L__BB1_203;
$L__BB1_201:
	add.f64 	%fd669, %fd197, 0dC008000000000000;
	abs.f64 	%fd670, %fd669;
	setp.geu.f64 	%p237, %fd670, 0d3EB0C6F7A0B5ED8D;
	@%p237 bra 	$L__BB1_203;
	fma.rn.f64 	%fd671, %fd196, 0d4008000000000000, 0d4010000000000000;
	sqrt.rn.f64 	%fd672, %fd671;
	add.f64 	%fd673, %fd672, %fd672;
	div.rn.f64 	%fd674, %fd196, %fd673;
	add.f64 	%fd808, %fd672, %fd674;
$L__BB1_203:
	mov.f64 	%fd679, 0d4000000000000000;
	div.rn.f64 	%fd680, %fd679, %fd287;
	fma.rn.f64 	%fd819, %fd680, %fd808, %fd199;
	bra.uni 	$L__BB1_323;
$L__BB1_204:
	setp.eq.s32 	%p93, %r112, 0;
	@%p93 bra 	$L__BB1_205;
	bra.uni 	$L__BB1_323;
$L__BB1_205:
	@%p7 bra 	$L__BB1_218;
	ld.global.f64 	%fd206, [%rd8];
	ld.global.f64 	%fd207, [%rd1];
	mul.f64 	%fd436, %fd207, %fd207;
	fma.rn.f64 	%fd437, %fd206, %fd206, %fd436;
	fma.rn.f64 	%fd438, %fd206, %fd207, 0d4010000000000000;
	mul.f64 	%fd439, %fd438, %fd438;
	mul.f64 	%fd440, %fd438, %fd439;
	mul.f64 	%fd441, %fd437, 0d3FD0000000000000;
	sqrt.rn.f64 	%fd442, %fd440;
	div.rn.f64 	%fd443, %fd441, %fd442;
	add.f64 	%fd444, %fd206, %fd207;
	max.f64 	%fd445, %fd444, 0d0000000000000000;
	sqrt.rn.f64 	%fd809, %fd438;
	fma.rn.f64 	%fd209, %fd445, %fd809, %fd443;
	abs.f64 	%fd446, %fd206;
	setp.geu.f64 	%p97, %fd446, 0d3EB0C6F7A0B5ED8D;
	@%p97 bra 	$L__BB1_209;
	setp.leu.f64 	%p98, %fd207, 0d3EB0C6F7A0B5ED8D;
	setp.geu.f64 	%p99, %fd207, 0d4007FFFF79C842FA;
	or.pred  	%p100, %p98, %p99;
	@%p100 bra 	$L__BB1_209;
	fma.rn.f64 	%fd809, %fd207, 0dBFD0000000000000, 0d4000000000000000;
	bra.uni 	$L__BB1_217;
$L__BB1_209:
	add.f64 	%fd447, %fd206, 0dC010000000000000;
	abs.f64 	%fd448, %fd447;
	setp.geu.f64 	%p101, %fd448, 0d3EB0C6F7A0B5ED8D;
	@%p101 bra 	$L__BB1_212;
	setp.leu.f64 	%p102, %fd207, 0d3EB0C6F7A0B5ED8D;
	setp.geu.f64 	%p103, %fd207, 0d4007FFFF79C842FA;
	or.pred  	%p104, %p102, %p103;
	@%p104 bra 	$L__BB1_212;
	add.f64 	%fd456, %fd207, 0d3FF0000000000000;
	sqrt.rn.f64 	%fd457, %fd456;
	mul.f64 	%fd458, %fd457, 0d4010000000000000;
	div.rn.f64 	%fd459, %fd207, %fd458;
	fma.rn.f64 	%fd809, %fd457, 0d4000000000000000, %fd459;
	bra.uni 	$L__BB1_217;
$L__BB1_212:
	setp.leu.f64 	%p105, %fd206, 0d3EB0C6F7A0B5ED8D;
	setp.geu.f64 	%p106, %fd206, 0d400FFFFF79C842FA;
	or.pred  	%p107, %p105, %p106;
	@%p107 bra 	$L__BB1_217;
	abs.f64 	%fd449, %fd207;
	setp.geu.f64 	%p108, %fd449, 0d3EB0C6F7A0B5ED8D;
	@%p108 bra 	$L__BB1_215;
	fma.rn.f64 	%fd809, %fd206, 0dBFD0000000000000, 0d4000000000000000;
	bra.uni 	$L__BB1_217;
$L__BB1_215:
	add.f64 	%fd450, %fd207, 0dC008000000000000;
	abs.f64 	%fd451, %fd450;
	setp.geu.f64 	%p109, %fd451, 0d3EB0C6F7A0B5ED8D;
	@%p109 bra 	$L__BB1_217;
	fma.rn.f64 	%fd452, %fd206, 0d4008000000000000, 0d4010000000000000;
	sqrt.rn.f64 	%fd453, %fd452;
	add.f64 	%fd454, %fd453, %fd453;
	div.rn.f64 	%fd455, %fd206, %fd454;
	add.f64 	%fd809, %fd453, %fd455;
$L__BB1_217:
	mov.f64 	%fd460, 0d4000000000000000;
	div.rn.f64 	%fd461, %fd460, %fd287;
	fma.rn.f64 	%fd819, %fd461, %fd809, %fd209;
	bra.uni 	$L__BB1_323;
$L__BB1_218:
	setp.ne.s32 	%p96, %r5, 0;
	mov.pred 	%p3, -1;
	@%p96 bra 	$L__BB1_245;
$L__BB1_219:
	ld.global.f64 	%fd216, [%rd2+8];
	ld.global.f64 	%fd217, [%rd1];
	abs.f64 	%fd607, %fd216;
	setp.geu.f64 	%p199, %fd607, 0d3EB0C6F7A0B5ED8D;
	@%p199 bra 	$L__BB1_222;
	setp.leu.f64 	%p200, %fd217, 0d3EB0C6F7A0B5ED8D;
	setp.geu.f64 	%p201, %fd217, 0d4007FFFF79C842FA;
	or.pred  	%p202, %p200, %p201;
	@%p202 bra 	$L__BB1_222;
	fma.rn.f64 	%fd810, %fd217, 0dBFD0000000000000, 0d4000000000000000;
	bra.uni 	$L__BB1_231;
$L__BB1_222:
	add.f64 	%fd608, %fd216, 0dC010000000000000;
	abs.f64 	%fd609, %fd608;
	setp.geu.f64 	%p203, %fd609, 0d3EB0C6F7A0B5ED8D;
	@%p203 bra 	$L__BB1_225;
	setp.leu.f64 	%p204, %fd217, 0d3EB0C6F7A0B5ED8D;
	setp.geu.f64 	%p205, %fd217, 0d4007FFFF79C842FA;
	or.pred  	%p206, %p204, %p205;
	@%p206 bra 	$L__BB1_225;
	add.f64 	%fd618, %fd217, 0d3FF0000000000000;
	sqrt.rn.f64 	%fd619, %fd618;
	mul.f64 	%fd620, %fd619, 0d4010000000000000;
	div.rn.f64 	%fd621, %fd217, %fd620;
	fma.rn.f64 	%fd810, %fd619, 0d4000000000000000, %fd621;
	bra.uni 	$L__BB1_231;
$L__BB1_225:
	setp.leu.f64 	%p207, %fd216, 0d3EB0C6F7A0B5ED8D;
	setp.geu.f64 	%p208, %fd216, 0d400FFFFF79C842FA;
	or.pred  	%p209, %p207, %p208;
	@%p209 bra 	$L__BB1_230;
	abs.f64 	%fd610, %fd217;
	setp.geu.f64 	%p210, %fd610, 0d3EB0C6F7A0B5ED8D;
	@%p210 bra 	$L__BB1_228;
	fma.rn.f64 	%fd810, %fd216, 0dBFD0000000000000, 0d4000000000000000;
	bra.uni 	$L__BB1_231;
$L__BB1_228:
	add.f64 	%fd611, %fd217, 0dC008000000000000;
	abs.f64 	%fd612, %fd611;
	setp.geu.f64 	%p211, %fd612, 0d3EB0C6F7A0B5ED8D;
	@%p211 bra 	$L__BB1_230;
	fma.rn.f64 	%fd614, %fd216, 0d4008000000000000, 0d4010000000000000;
	sqrt.rn.f64 	%fd615, %fd614;
	add.f64 	%fd616, %fd615, %fd615;
	div.rn.f64 	%fd617, %fd216, %fd616;
	add.f64 	%fd810, %fd615, %fd617;
	bra.uni 	$L__BB1_231;
$L__BB1_230:
	fma.rn.f64 	%fd613, %fd216, %fd217, 0d4010000000000000;
	sqrt.rn.f64 	%fd810, %fd613;
$L__BB1_231:
	ld.global.f64 	%fd224, [%rd2];
	ld.global.f64 	%fd225, [%rd1+8];
	abs.f64 	%fd622, %fd224;
	setp.geu.f64 	%p212, %fd622, 0d3EB0C6F7A0B5ED8D;
	@%p212 bra 	$L__BB1_234;
	setp.leu.f64 	%p213, %fd225, 0d3EB0C6F7A0B5ED8D;
	setp.geu.f64 	%p214, %fd225, 0d4007FFFF79C842FA;
	or.pred  	%p215, %p213, %p214;
	@%p215 bra 	$L__BB1_234;
	fma.rn.f64 	%fd811, %fd225, 0dBFD0000000000000, 0d4000000000000000;
	bra.uni 	$L__BB1_243;
$L__BB1_234:
	add.f64 	%fd623, %fd224, 0dC010000000000000;
	abs.f64 	%fd624, %fd623;
	setp.geu.f64 	%p216, %fd624, 0d3EB0C6F7A0B5ED8D;
	@%p216 bra 	$L__BB1_237;
	setp.leu.f64 	%p217, %fd225, 0d3EB0C6F7A0B5ED8D;
	setp.geu.f64 	%p218, %fd225, 0d4007FFFF79C842FA;
	or.pred  	%p219, %p217, %p218;
	@%p219 bra 	$L__BB1_237;
	add.f64 	%fd633, %fd225, 0d3FF0000000000000;
	sqrt.rn.f64 	%fd634, %fd633;
	mul.f64 	%fd635, %fd634, 0d4010000000000000;
	div.rn.f64 	%fd636, %fd225, %fd635;
	fma.rn.f64 	%fd811, %fd634, 0d4000000000000000, %fd636;
	bra.uni 	$L__BB1_243;
$L__BB1_237:
	setp.leu.f64 	%p220, %fd224, 0d3EB0C6F7A0B5ED8D;
	setp.geu.f64 	%p221, %fd224, 0d400FFFFF79C842FA;
	or.pred  	%p222, %p220, %p221;
	@%p222 bra 	$L__BB1_242;
	abs.f64 	%fd625, %fd225;
	setp.geu.f64 	%p223, %fd625, 0d3EB0C6F7A0B5ED8D;
	@%p223 bra 	$L__BB1_240;
	fma.rn.f64 	%fd811, %fd224, 0dBFD0000000000000, 0d4000000000000000;
	bra.uni 	$L__BB1_243;
$L__BB1_240:
	add.f64 	%fd626, %fd225, 0dC008000000000000;
	abs.f64 	%fd627, %fd626;
	setp.geu.f64 	%p224, %fd627, 0d3EB0C6F7A0B5ED8D;
	@%p224 bra 	$L__BB1_242;
	fma.rn.f64 	%fd629, %fd224, 0d4008000000000000, 0d4010000000000000;
	sqrt.rn.f64 	%fd630, %fd629;
	add.f64 	%fd631, %fd630, %fd630;
	div.rn.f64 	%fd632, %fd224, %fd631;
	add.f64 	%fd811, %fd630, %fd632;
	bra.uni 	$L__BB1_243;
$L__BB1_242:
	fma.rn.f64 	%fd628, %fd224, %fd225, 0d4010000000000000;
	sqrt.rn.f64 	%fd811, %fd628;
$L__BB1_243:
	add.f64 	%fd637, %fd810, %fd811;
	mul.f64 	%fd638, %fd637, 0d3FE0000000000000;
	mul.f64 	%fd639, %fd217, %fd217;
	fma.rn.f64 	%fd640, %fd224, %fd224, %fd639;
	fma.rn.f64 	%fd641, %fd224, %fd217, 0d4010000000000000;
	mul.f64 	%fd642, %fd641, %fd641;
	mul.f64 	%fd643, %fd641, %fd642;
	mul.f64 	%fd644, %fd640, 0d3FD0000000000000;
	sqrt.rn.f64 	%fd645, %fd643;
	div.rn.f64 	%fd646, %fd644, %fd645;
	add.f64 	%fd647, %fd224, %fd217;
	max.f64 	%fd648, %fd647, 0d0000000000000000;
	sqrt.rn.f64 	%fd649, %fd641;
	fma.rn.f64 	%fd650, %fd648, %fd649, %fd646;
	mov.f64 	%fd651, 0d4000000000000000;
	div.rn.f64 	%fd652, %fd651, %fd286;
	div.rn.f64 	%fd653, %fd651, %fd287;
	add.f64 	%fd654, %fd652, %fd653;
	fma.rn.f64 	%fd819, %fd654, %fd638, %fd650;
	bra.uni 	$L__BB1_323;
$L__BB1_244:
	setp.eq.s32 	%p3, %r31, 0;
	or.b32  	%r107, %r31, %r5;
	setp.eq.s32 	%p111, %r107, 0;
	@%p111 bra 	$L__BB1_219;
$L__BB1_245:
	setp.ne.s32 	%p112, %r112, %r31;
	setp.ne.s32 	%p113, %r5, 0;
	or.pred  	%p114, %p113, %p112;
	@%p114 bra 	$L__BB1_271;
	ld.global.f64 	%fd233, [%rd2+8];
	mul.wide.s32 	%rd213, %r36, 8;
	add.s64 	%rd32, %rd1, %rd213;
	ld.global.f64 	%fd234, [%rd32+-8];
	abs.f64 	%fd559, %fd233;
	setp.geu.f64 	%p173, %fd559, 0d3EB0C6F7A0B5ED8D;
	@%p173 bra 	$L__BB1_249;
	setp.leu.f64 	%p174, %fd234, 0d3EB0C6F7A0B5ED8D;
	setp.geu.f64 	%p175, %fd234, 0d4007FFFF79C842FA;
	or.pred  	%p176, %p174, %p175;
	@%p176 bra 	$L__BB1_249;
	fma.rn.f64 	%fd812, %fd234, 0dBFD0000000000000, 0d4000000000000000;
	bra.uni 	$L__BB1_258;
$L__BB1_249:
	add.f64 	%fd560, %fd233, 0dC010000000000000;
	abs.f64 	%fd561, %fd560;
	setp.geu.f64 	%p177, %fd561, 0d3EB0C6F7A0B5ED8D;
	@%p177 bra 	$L__BB1_252;
	setp.leu.f64 	%p178, %fd234, 0d3EB0C6F7A0B5ED8D;
	setp.geu.f64 	%p179, %fd234, 0d4007FFFF79C842FA;
	or.pred  	%p180, %p178, %p179;
	@%p180 bra 	$L__BB1_252;
	add.f64 	%fd570, %fd234, 0d3FF0000000000000;
	sqrt.rn.f64 	%fd571, %fd570;
	mul.f64 	%fd572, %fd571, 0d4010000000000000;
	div.rn.f64 	%fd573, %fd234, %fd572;
	fma.rn.f64 	%fd812, %fd571, 0d4000000000000000, %fd573;
	bra.uni 	$L__BB1_258;
$L__BB1_252:
	setp.leu.f64 	%p181, %fd233, 0d3EB0C6F7A0B5ED8D;
	setp.geu.f64 	%p182, %fd233, 0d400FFFFF79C842FA;
	or.pred  	%p183, %p181, %p182;
	@%p183 bra 	$L__BB1_257;
	abs.f64 	%fd562, %fd234;
	setp.geu.f64 	%p184, %fd562, 0d3EB0C6F7A0B5ED8D;
	@%p184 bra 	$L__BB1_255;
	fma.rn.f64 	%fd812, %fd233, 0dBFD0000000000000, 0d4000000000000000;
	bra.uni 	$L__BB1_258;
$L__BB1_255:
	add.f64 	%fd563, %fd234, 0dC008000000000000;
	abs.f64 	%fd564, %fd563;
	setp.geu.f64 	%p185, %fd564, 0d3EB0C6F7A0B5ED8D;
	@%p185 bra 	$L__BB1_257;
	fma.rn.f64 	%fd566, %fd233, 0d4008000000000000, 0d4010000000000000;
	sqrt.rn.f64 	%fd567, %fd566;
	add.f64 	%fd568, %fd567, %fd567;
	div.rn.f64 	%fd569, %fd233, %fd568;
	add.f64 	%fd812, %fd567, %fd569;
	bra.uni 	$L__BB1_258;
$L__BB1_257:
	fma.rn.f64 	%fd565, %fd233, %fd234, 0d4010000000000000;
	sqrt.rn.f64 	%fd812, %fd565;
$L__BB1_258:
	ld.global.f64 	%fd241, [%rd2];
	ld.global.f64 	%fd242, [%rd32+-16];
	abs.f64 	%fd574, %fd241;
	setp.geu.f64 	%p186, %fd574, 0d3EB0C6F7A0B5ED8D;
	@%p186 bra 	$L__BB1_261;
	setp.leu.f64 	%p187, %fd242, 0d3EB0C6F7A0B5ED8D;
	setp.geu.f64 	%p188, %fd242, 0d4007FFFF79C842FA;
	or.pred  	%p189, %p187, %p188;
	@%p189 bra 	$L__BB1_261;
	fma.rn.f64 	%fd813, %fd242, 0dBFD0000000000000, 0d4000000000000000;
	bra.uni 	$L__BB1_270;
$L__BB1_261:
	add.f64 	%fd575, %fd241, 0dC010000000000000;
	abs.f64 	%fd576, %fd575;
	setp.geu.f64 	%p190, %fd576, 0d3EB0C6F7A0B5ED8D;
	@%p190 bra 	$L__BB1_264;
	setp.leu.f64 	%p191, %fd242, 0d3EB0C6F7A0B5ED8D;
	setp.geu.f64 	%p192, %fd242, 0d4007FFFF79C842FA;
	or.pred  	%p193, %p191, %p192;
	@%p193 bra 	$L__BB1_264;
	add.f64 	%fd585, %fd242, 0d3FF0000000000000;
	sqrt.rn.f64 	%fd586, %fd585;
	mul.f64 	%fd587, %fd586, 0d4010000000000000;
	div.rn.f64 	%fd588, %fd242, %fd587;
	fma.rn.f64 	%fd813, %fd586, 0d4000000000000000, %fd588;
	bra.uni 	$L__BB1_270;
$L__BB1_264:
	setp.leu.f64 	%p194, %fd241, 0d3EB0C6F7A0B5ED8D;
	setp.geu.f64 	%p195, %fd241, 0d400FFFFF79C842FA;
	or.pred  	%p196, %p194, %p195;
	@%p196 bra 	$L__BB1_269;
	abs.f64 	%fd577, %fd242;
	setp.geu.f64 	%p197, %fd577, 0d3EB0C6F7A0B5ED8D;
	@%p197 bra 	$L__BB1_267;
	fma.rn.f64 	%fd813, %fd241, 0dBFD0000000000000, 0d4000000000000000;
	bra.uni 	$L__BB1_270;
$L__BB1_267:
	add.f64 	%fd578, %fd242, 0dC008000000000000;
	abs.f64 	%fd579, %fd578;
	setp.geu.f64 	%p198, %fd579, 0d3EB0C6F7A0B5ED8D;
	@%p198 bra 	$L__BB1_269;
	fma.rn.f64 	%fd581, %fd241, 0d4008000000000000, 0d4010000000000000;
	sqrt.rn.f64 	%fd582, %fd581;
	add.f64 	%fd583, %fd582, %fd582;
	div.rn.f64 	%fd584, %fd241, %fd583;
	add.f64 	%fd813, %fd582, %fd584;
	bra.uni 	$L__BB1_270;
$L__BB1_269:
	fma.rn.f64 	%fd580, %fd241, %fd242, 0d4010000000000000;
	sqrt.rn.f64 	%fd813, %fd580;
$L__BB1_270:
	add.f64 	%fd589, %fd812, %fd813;
	mul.f64 	%fd590, %fd589, 0d3FE0000000000000;
	mul.f64 	%fd591, %fd234, %fd234;
	fma.rn.f64 	%fd592, %fd241, %fd241, %fd591;
	fma.rn.f64 	%fd593, %fd241, %fd234, 0d4010000000000000;
	mul.f64 	%fd594, %fd593, %fd593;
	mul.f64 	%fd595, %fd593, %fd594;
	mul.f64 	%fd596, %fd592, 0d3FD0000000000000;
	sqrt.rn.f64 	%fd597, %fd595;
	div.rn.f64 	%fd598, %fd596, %fd597;
	add.f64 	%fd599, %fd241, %fd234;
	max.f64 	%fd600, %fd599, 0d0000000000000000;
	sqrt.rn.f64 	%fd601, %fd593;
	fma.rn.f64 	%fd602, %fd600, %fd601, %fd598;
	mov.f64 	%fd603, 0d4000000000000000;
	div.rn.f64 	%fd604, %fd603, %fd286;
	div.rn.f64 	%fd605, %fd603, %fd287;
	add.f64 	%fd606, %fd604, %fd605;
	fma.rn.f64 	%fd819, %fd606, %fd590, %fd602;
	bra.uni 	$L__BB1_323;
$L__BB1_271:
	setp.ne.s32 	%p115, %r112, %r31;
	setp.ne.s32 	%p116, %r5, %r30;
	or.pred  	%p117, %p116, %p115;
	@%p117 bra 	$L__BB1_297;
	mul.wide.s32 	%rd210, %r35, 8;
	add.s64 	%rd211, %rd2, %rd210;
	ld.global.f64 	%fd250, [%rd211+-16];
	mul.wide.s32 	%rd212, %r36, 8;
	add.s64 	%rd33, %rd1, %rd212;
	ld.global.f64 	%fd251, [%rd33+-8];
	abs.f64 	%fd511, %fd250;
	setp.geu.f64 	%p147, %fd511, 0d3EB0C6F7A0B5ED8D;
	@%p147 bra 	$L__BB1_275;
	setp.leu.f64 	%p148, %fd251, 0d3EB0C6F7A0B5ED8D;
	setp.geu.f64 	%p149, %fd251, 0d4007FFFF79C842FA;
	or.pred  	%p150, %p148, %p149;
	@%p150 bra 	$L__BB1_275;
	fma.rn.f64 	%fd814, %fd251, 0dBFD0000000000000, 0d4000000000000000;
	bra.uni 	$L__BB1_284;
$L__BB1_275:
	add.f64 	%fd512, %fd250, 0dC010000000000000;
	abs.f64 	%fd513, %fd512;
	setp.geu.f64 	%p151, %fd513, 0d3EB0C6F7A0B5ED8D;
	@%p151 bra 	$L__BB1_278;
	setp.leu.f64 	%p152, %fd251, 0d3EB0C6F7A0B5ED8D;
	setp.geu.f64 	%p153, %fd251, 0d4007FFFF79C842FA;
	or.pred  	%p154, %p152, %p153;
	@%p154 bra 	$L__BB1_278;
	add.f64 	%fd522, %fd251, 0d3FF0000000000000;
	sqrt.rn.f64 	%fd523, %fd522;
	mul.f64 	%fd524, %fd523, 0d4010000000000000;
	div.rn.f64 	%fd525, %fd251, %fd524;
	fma.rn.f64 	%fd814, %fd523, 0d4000000000000000, %fd525;
	bra.uni 	$L__BB1_284;
$L__BB1_278:
	setp.leu.f64 	%p155, %fd250, 0d3EB0C6F7A0B5ED8D;
	setp.geu.f64 	%p156, %fd250, 0d400FFFFF79C842FA;
	or.pred  	%p157, %p155, %p156;
	@%p157 bra 	$L__BB1_283;
	abs.f64 	%fd514, %fd251;
	setp.geu.f64 	%p158, %fd514, 0d3EB0C6F7A0B5ED8D;
	@%p158 bra 	$L__BB1_281;
	fma.rn.f64 	%fd814, %fd250, 0dBFD0000000000000, 0d4000000000000000;
	bra.uni 	$L__BB1_284;
$L__BB1_281:
	add.f64 	%fd515, %fd251, 0dC008000000000000;
	abs.f64 	%fd516, %fd515;
	setp.geu.f64 	%p159, %fd516, 0d3EB0C6F7A0B5ED8D;
	@%p159 bra 	$L__BB1_283;
	fma.rn.f64 	%fd518, %fd250, 0d4008000000000000, 0d4010000000000000;
	sqrt.rn.f64 	%fd519, %fd518;
	add.f64 	%fd520, %fd519, %fd519;
	div.rn.f64 	%fd521, %fd250, %fd520;
	add.f64 	%fd814, %fd519, %fd521;
	bra.uni 	$L__BB1_284;
$L__BB1_283:
	fma.rn.f64 	%fd517, %fd250, %fd251, 0d4010000000000000;
	sqrt.rn.f64 	%fd814, %fd517;
$L__BB1_284:
	ld.global.f64 	%fd258, [%rd9];
	ld.global.f64 	%fd259, [%rd33+-16];
	abs.f64 	%fd526, %fd258;
	setp.geu.f64 	%p160, %fd526, 0d3EB0C6F7A0B5ED8D;
	@%p160 bra 	$L__BB1_287;
	setp.leu.f64 	%p161, %fd259, 0d3EB0C6F7A0B5ED8D;
	setp.geu.f64 	%p162, %fd259, 0d4007FFFF79C842FA;
	or.pred  	%p163, %p161, %p162;
	@%p163 bra 	$L__BB1_287;
	fma.rn.f64 	%fd815, %fd259, 0dBFD0000000000000, 0d4000000000000000;
	bra.uni 	$L__BB1_296;
$L__BB1_287:
	add.f64 	%fd527, %fd258, 0dC010000000000000;
	abs.f64 	%fd528, %fd527;
	setp.geu.f64 	%p164, %fd528, 0d3EB0C6F7A0B5ED8D;
	@%p164 bra 	$L__BB1_290;
	setp.leu.f64 	%p165, %fd259, 0d3EB0C6F7A0B5ED8D;
	setp.geu.f64 	%p166, %fd259, 0d4007FFFF79C842FA;
	or.pred  	%p167, %p165, %p166;
	@%p167 bra 	$L__BB1_290;
	add.f64 	%fd537, %fd259, 0d3FF0000000000000;
	sqrt.rn.f64 	%fd538, %fd537;
	mul.f64 	%fd539, %fd538, 0d4010000000000000;
	div.rn.f64 	%fd540, %fd259, %fd539;
	fma.rn.f64 	%fd815, %fd538, 0d4000000000000000, %fd540;
	bra.uni 	$L__BB1_296;
$L__BB1_290:
	setp.leu.f64 	%p168, %fd258, 0d3EB0C6F7A0B5ED8D;
	setp.geu.f64 	%p169, %fd258, 0d400FFFFF79C842FA;
	or.pred  	%p170, %p168, %p169;
	@%p170 bra 	$L__BB1_295;
	abs.f64 	%fd529, %fd259;
	setp.geu.f64 	%p171, %fd529, 0d3EB0C6F7A0B5ED8D;
	@%p171 bra 	$L__BB1_293;
	fma.rn.f64 	%fd815, %fd258, 0dBFD0000000000000, 0d4000000000000000;
	bra.uni 	$L__BB1_296;
$L__BB1_293:
	add.f64 	%fd530, %fd259, 0dC008000000000000;
	abs.f64 	%fd531, %fd530;
	setp.geu.f64 	%p172, %fd531, 0d3EB0C6F7A0B5ED8D;
	@%p172 bra 	$L__BB1_295;
	fma.rn.f64 	%fd533, %fd258, 0d4008000000000000, 0d4010000000000000;
	sqrt.rn.f64 	%fd534, %fd533;
	add.f64 	%fd535, %fd534, %fd534;
	div.rn.f64 	%fd536, %fd258, %fd535;
	add.f64 	%fd815, %fd534, %fd536;
	bra.uni 	$L__BB1_296;
$L__BB1_295:
	fma.rn.f64 	%fd532, %fd258, %fd259, 0d4010000000000000;
	sqrt.rn.f64 	%fd815, %fd532;
$L__BB1_296:
	add.f64 	%fd541, %fd814, %fd815;
	mul.f64 	%fd542, %fd541, 0d3FE0000000000000;
	mul.f64 	%fd543, %fd251, %fd251;
	fma.rn.f64 	%fd544, %fd258, %fd258, %fd543;
	fma.rn.f64 	%fd545, %fd258, %fd251, 0d4010000000000000;
	mul.f64 	%fd546, %fd545, %fd545;
	mul.f64 	%fd547, %fd545, %fd546;
	mul.f64 	%fd548, %fd544, 0d3FD0000000000000;
	sqrt.rn.f64 	%fd549, %fd547;
	div.rn.f64 	%fd550, %fd548, %fd549;
	add.f64 	%fd551, %fd258, %fd251;
	max.f64 	%fd552, %fd551, 0d0000000000000000;
	sqrt.rn.f64 	%fd553, %fd545;
	fma.rn.f64 	%fd554, %fd552, %fd553, %fd550;
	mov.f64 	%fd555, 0d4000000000000000;
	div.rn.f64 	%fd556, %fd555, %fd286;
	div.rn.f64 	%fd557, %fd555, %fd287;
	add.f64 	%fd558, %fd556, %fd557;
	fma.rn.f64 	%fd819, %fd558, %fd542, %fd554;
	bra.uni 	$L__BB1_323;
$L__BB1_297:
	setp.ne.s32 	%p118, %r5, %r30;
	not.pred 	%p119, %p3;
	or.pred  	%p120, %p118, %p119;
	@%p120 bra 	$L__BB1_323;
	mul.wide.s32 	%rd208, %r35, 8;
	add.s64 	%rd209, %rd2, %rd208;
	ld.global.f64 	%fd267, [%rd209+-16];
	ld.global.f64 	%fd268, [%rd1];
	abs.f64 	%fd463, %fd267;
	setp.geu.f64 	%p121, %fd463, 0d3EB0C6F7A0B5ED8D;
	@%p121 bra 	$L__BB1_301;
	setp.leu.f64 	%p122, %fd268, 0d3EB0C6F7A0B5ED8D;
	setp.geu.f64 	%p123, %fd268, 0d4007FFFF79C842FA;
	or.pred  	%p124, %p122, %p123;
	@%p124 bra 	$L__BB1_301;
	fma.rn.f64 	%fd816, %fd268, 0dBFD0000000000000, 0d4000000000000000;
	bra.uni 	$L__BB1_310;
$L__BB1_301:
	add.f64 	%fd464, %fd267, 0dC010000000000000;
	abs.f64 	%fd465, %fd464;
	setp.geu.f64 	%p125, %fd465, 0d3EB0C6F7A0B5ED8D;
	@%p125 bra 	$L__BB1_304;
	setp.leu.f64 	%p126, %fd268, 0d3EB0C6F7A0B5ED8D;
	setp.geu.f64 	%p127, %fd268, 0d4007FFFF79C842FA;
	or.pred  	%p128, %p126, %p127;
	@%p128 bra 	$L__BB1_304;
	add.f64 	%fd474, %fd268, 0d3FF0000000000000;
	sqrt.rn.f64 	%fd475, %fd474;
	mul.f64 	%fd476, %fd475, 0d4010000000000000;
	div.rn.f64 	%fd477, %fd268, %fd476;
	fma.rn.f64 	%fd816, %fd475, 0d4000000000000000, %fd477;
	bra.uni 	$L__BB1_310;
$L__BB1_304:
	setp.leu.f64 	%p129, %fd267, 0d3EB0C6F7A0B5ED8D;
	setp.geu.f64 	%p130, %fd267, 0d400FFFFF79C842FA;
	or.pred  	%p131, %p129, %p130;
	@%p131 bra 	$L__BB1_309;
	abs.f64 	%fd466, %fd268;
	setp.geu.f64 	%p132, %fd466, 0d3EB0C6F7A0B5ED8D;
	@%p132 bra 	$L__BB1_307;
	fma.rn.f64 	%fd816, %fd267, 0dBFD0000000000000, 0d4000000000000000;
	bra.uni 	$L__BB1_310;
$L__BB1_307:
	add.f64 	%fd467, %fd268, 0dC008000000000000;
	abs.f64 	%fd468, %fd467;
	setp.geu.f64 	%p133, %fd468, 0d3EB0C6F7A0B5ED8D;
	@%p133 bra 	$L__BB1_309;
	fma.rn.f64 	%fd470, %fd267, 0d4008000000000000, 0d4010000000000000;
	sqrt.rn.f64 	%fd471, %fd470;
	add.f64 	%fd472, %fd471, %fd471;
	div.rn.f64 	%fd473, %fd267, %fd472;
	add.f64 	%fd816, %fd471, %fd473;
	bra.uni 	$L__BB1_310;
$L__BB1_309:
	fma.rn.f64 	%fd469, %fd267, %fd268, 0d4010000000000000;
	sqrt.rn.f64 	%fd816, %fd469;
$L__BB1_310:
	ld.global.f64 	%fd275, [%rd9];
	ld.global.f64 	%fd276, [%rd1+8];
	abs.f64 	%fd478, %fd275;
	setp.geu.f64 	%p134, %fd478, 0d3EB0C6F7A0B5ED8D;
	@%p134 bra 	$L__BB1_313;
	setp.leu.f64 	%p135, %fd276, 0d3EB0C6F7A0B5ED8D;
	setp.geu.f64 	%p136, %fd276, 0d4007FFFF79C842FA;
	or.pred  	%p137, %p135, %p136;
	@%p137 bra 	$L__BB1_313;
	fma.rn.f64 	%fd817, %fd276, 0dBFD0000000000000, 0d4000000000000000;
	bra.uni 	$L__BB1_322;
$L__BB1_313:
	add.f64 	%fd479, %fd275, 0dC010000000000000;
	abs.f64 	%fd480, %fd479;
	setp.geu.f64 	%p138, %fd480, 0d3EB0C6F7A0B5ED8D;
	@%p138 bra 	$L__BB1_316;
	setp.leu.f64 	%p139, %fd276, 0d3EB0C6F7A0B5ED8D;
	setp.geu.f64 	%p140, %fd276, 0d4007FFFF79C842FA;
	or.pred  	%p141, %p139, %p140;
	@%p141 bra 	$L__BB1_316;
	add.f64 	%fd489, %fd276, 0d3FF0000000000000;
	sqrt.rn.f64 	%fd490, %fd489;
	mul.f64 	%fd491, %fd490, 0d4010000000000000;
	div.rn.f64 	%fd492, %fd276, %fd491;
	fma.rn.f64 	%fd817, %fd490, 0d4000000000000000, %fd492;
	bra.uni 	$L__BB1_322;
$L__BB1_316:
	setp.leu.f64 	%p142, %fd275, 0d3EB0C6F7A0B5ED8D;
	setp.geu.f64 	%p143, %fd275, 0d400FFFFF79C842FA;
	or.pred  	%p144, %p142, %p143;
	@%p144 bra 	$L__BB1_321;
	abs.f64 	%fd481, %fd276;
	setp.geu.f64 	%p145, %fd481, 0d3EB0C6F7A0B5ED8D;
	@%p145 bra 	$L__BB1_319;
	fma.rn.f64 	%fd817, %fd275, 0dBFD0000000000000, 0d4000000000000000;
	bra.uni 	$L__BB1_322;
$L__BB1_319:
	add.f64 	%fd482, %fd276, 0dC008000000000000;
	abs.f64 	%fd483, %fd482;
	setp.geu.f64 	%p146, %fd483, 0d3EB0C6F7A0B5ED8D;
	@%p146 bra 	$L__BB1_321;
	fma.rn.f64 	%fd485, %fd275, 0d4008000000000000, 0d4010000000000000;
	sqrt.rn.f64 	%fd486, %fd485;
	add.f64 	%fd487, %fd486, %fd486;
	div.rn.f64 	%fd488, %fd275, %fd487;
	add.f64 	%fd817, %fd486, %fd488;
	bra.uni 	$L__BB1_322;
$L__BB1_321:
	fma.rn.f64 	%fd484, %fd275, %fd276, 0d4010000000000000;
	sqrt.rn.f64 	%fd817, %fd484;
$L__BB1_322:
	add.f64 	%fd493, %fd816, %fd817;
	mul.f64 	%fd494, %fd493, 0d3FE0000000000000;
	mul.f64 	%fd495, %fd268, %fd268;
	fma.rn.f64 	%fd496, %fd275, %fd275, %fd495;
	fma.rn.f64 	%fd497, %fd275, %fd268, 0d4010000000000000;
	mul.f64 	%fd498, %fd497, %fd497;
	mul.f64 	%fd499, %fd497, %fd498;
	mul.f64 	%fd500, %fd496, 0d3FD0000000000000;
	sqrt.rn.f64 	%fd501, %fd499;
	div.rn.f64 	%fd502, %fd500, %fd501;
	add.f64 	%fd503, %fd275, %fd268;
	max.f64 	%fd504, %fd503, 0d0000000000000000;
	sqrt.rn.f64 	%fd505, %fd497;
	fma.rn.f64 	%fd506, %fd504, %fd505, %fd502;
	mov.f64 	%fd507, 0d4000000000000000;
	div.rn.f64 	%fd508, %fd507, %fd286;
	div.rn.f64 	%fd509, %fd507, %fd287;
	add.f64 	%fd510, %fd508, %fd509;
	fma.rn.f64 	%fd819, %fd510, %fd494, %fd506;
$L__BB1_323:
	ld.param.u64 	%rd225, [_Z13matrix_get_rkPdiiiiS_S_S_S_S_S_S_ddii_param_0];
	sub.f64 	%fd746, %fd803, %fd819;
	cvta.to.global.u64 	%rd222, %rd225;
	mul.wide.s32 	%rd223, %r1, 8;
	add.s64 	%rd224, %rd222, %rd223;
	st.global.f64 	[%rd224], %fd746;
$L__BB1_324:
	ret;

}
	// .globl	_Z18matrix_get_scalarsPdS_iiiiS_S_S_S_S_S_S_ddii
.visible .entry _Z18matrix_get_scalarsPdS_iiiiS_S_S_S_S_S_S_ddii(
	.param .u64 .ptr .align 1 _Z18matrix_get_scalarsPdS_iiiiS_S_S_S_S_S_S_ddii_param_0,
	.param .u64 .ptr .align 1 _Z18matrix_get_scalarsPdS_iiiiS_S_S_S_S_S_S_ddii_param_1,
	.param .u32 _Z18matrix_get_scalarsPdS_iiiiS_S_S_S_S_S_S_ddii_param_2,
	.param .u32 _Z18matrix_get_scalarsPdS_iiiiS_S_S_S_S_S_S_ddii_param_3,
	.param .u32 _Z18matrix_get_scalarsPdS_iiiiS_S_S_S_S_S_S_ddii_param_4,
	.param .u32 _Z18matrix_get_scalarsPdS_iiiiS_S_S_S_S_S_S_ddii_param_5,
	.param .u64 .ptr .align 1 _Z18matrix_get_scalarsPdS_iiiiS_S_S_S_S_S_S_ddii_param_6,
	.param .u64 .ptr .align 1 _Z18matrix_get_scalarsPdS_iiiiS_S_S_S_S_S_S_ddii_param_7,
	.param .u64 .ptr .align 1 _Z18matrix_get_scalarsPdS_iiiiS_S_S_S_S_S_S_ddii_param_8,
	.param .u64 .ptr .align 1 _Z18matrix_get_scalarsPdS_iiiiS_S_S_S_S_S_S_ddii_param_9,
	.param .u64 .ptr .align 1 _Z18matrix_get_scalarsPdS_iiiiS_S_S_S_S_S_S_ddii_param_10,
	.param .u64 .ptr .align 1 _Z18matrix_get_scalarsPdS_iiiiS_S_S_S_S_S_S_ddii_param_11,
	.param .u64 .ptr .align 1 _Z18matrix_get_scalarsPdS_iiiiS_S_S_S_S_S_S_ddii_param_12,
	.param .f64 _Z18matrix_get_scalarsPdS_iiiiS_S_S_S_S_S_S_ddii_param_13,
	.param .f64 _Z18matrix_get_scalarsPdS_iiiiS_S_S_S_S_S_S_ddii_param_14,
	.param .u32 _Z18matrix_get_scalarsPdS_iiiiS_S_S_S_S_S_S_ddii_param_15,
	.param .u32 _Z18matrix_get_scalarsPdS_iiiiS_S_S_S_S_S_S_ddii_param_16
)
{
	.reg .pred 	%p<273>;
	.reg .b32 	%r<93>;
	.reg .b64 	%rd<194>;
	.reg .b64 	%fd<826>;

	ld.param.u32 	%r24, [_Z18matrix_get_scalarsPdS_iiiiS_S_S_S_S_S_S_ddii_param_2];
	ld.param.u32 	%r25, [_Z18matrix_get_scalarsPdS_iiiiS_S_S_S_S_S_S_ddii_param_3];
	ld.param.u32 	%r26, [_Z18matrix_get_scalarsPdS_iiiiS_S_S_S_S_S_S_ddii_param_4];
	ld.param.u32 	%r29, [_Z18matrix_get_scalarsPdS_iiiiS_S_S_S_S_S_S_ddii_param_5];
	ld.param.u64 	%rd36, [_Z18matrix_get_scalarsPdS_iiiiS_S_S_S_S_S_S_ddii_param_6];
	ld.param.u64 	%rd37, [_Z18matrix_get_scalarsPdS_iiiiS_S_S_S_S_S_S_ddii_param_7];
	ld.param.u64 	%rd38, [_Z18matrix_get_scalarsPdS_iiiiS_S_S_S_S_S_S_ddii_param_8];
	ld.param.u64 	%rd39, [_Z18matrix_get_scalarsPdS_iiiiS_S_S_S_S_S_S_ddii_param_9];
	ld.param.u64 	%rd40, [_Z18matrix_get_scalarsPdS_iiiiS_S_S_S_S_S_S_ddii_param_10];
	ld.param.u64 	%rd41, [_Z18matrix_get_scalarsPdS_iiiiS_S_S_S_S_S_S_ddii_param_11];
	ld.param.u64 	%rd42, [_Z18matrix_get_scalarsPdS_iiiiS_S_S_S_S_S_S_ddii_param_12];
	ld.param.f64 	%fd285, [_Z18matrix_get_scalarsPdS_iiiiS_S_S_S_S_S_S_ddii_param_13];
	ld.param.f64 	%fd286, [_Z18matrix_get_scalarsPdS_iiiiS_S_S_S_S_S_S_ddii_param_14];
	ld.param.u32 	%r27, [_Z18matrix_get_scalarsPdS_iiiiS_S_S_S_S_S_S_ddii_param_15];
	ld.param.u32 	%r28, [_Z18matrix_get_scalarsPdS_iiiiS_S_S_S_S_S_S_ddii_param_16];
	cvta.to.global.u64 	%rd1, %rd38;
	cvta.to.global.u64 	%rd2, %rd37;
	cvta.to.global.u64 	%rd3, %rd41;
	cvta.to.global.u64 	%rd4, %rd42;
	cvta.to.global.u64 	%rd5, %rd39;
	cvta.to.global.u64 	%rd6, %rd36;
	cvta.to.global.u64 	%rd7, %rd40;
	mov.u32 	%r30, %ctaid.x;
	mov.u32 	%r31, %ntid.x;
	mov.u32 	%r32, %tid.x;
	mad.lo.s32 	%r1, %r30, %r31, %r32;
	not.b32 	%r33, %r24;
	add.s32 	%r34, %r25, %r33;
	sub.s32 	%r2, %r29, %r26;
	not.b32 	%r35, %r26;
	add.s32 	%r36, %r29, %r35;
	mad.lo.s32 	%r37, %r2, %r34, %r36;
	setp.lt.s32 	%p4, %r37, %r1;
	@%p4 bra 	$L__BB2_326;
	div.s32 	%r3, %r1, %r2;
	mul.lo.s32 	%r38, %r3, %r2;
	sub.s32 	%r4, %r1, %r38;
	neg.s32 	%r5, %r24;
	add.s32 	%r6, %r3, %r24;
	add.s32 	%r7, %r27, -1;
	neg.s32 	%r8, %r26;
	add.s32 	%r9, %r4, %r26;
	add.s32 	%r10, %r28, -1;
	setp.gt.s32 	%p5, %r6, 0;
	add.s32 	%r39, %r27, -2;
	setp.le.s32 	%p6, %r6, %r39;
	and.pred  	%p1, %p5, %p6;
	mul.wide.u32 	%rd43, %r6, 8;
	add.s64 	%rd8, %rd2, %rd43;
	mul.wide.s32 	%rd44, %r9, 8;
	add.s64 	%rd9, %rd1, %rd44;
	mul.wide.s32 	%rd45, %r6, 8;
	add.s64 	%rd10, %rd2, %rd45;
	mul.wide.u32 	%rd46, %r9, 8;
	add.s64 	%rd11, %rd1, %rd46;
	not.pred 	%p7, %p1;
	@%p7 bra 	$L__BB2_28;
	setp.lt.s32 	%p8, %r9, 1;
	add.s32 	%r40, %r28, -2;
	setp.gt.s32 	%p9, %r9, %r40;
	or.pred  	%p10, %p8, %p9;
	@%p10 bra 	$L__BB2_28;
	add.s32 	%r11, %r3, 1;
	sub.s32 	%r12, %r25, %r24;
	setp.lt.s32 	%p77, %r11, %r12;
	mul.wide.s32 	%rd163, %r4, 8;
	add.s64 	%rd12, %rd7, %rd163;
	@%p77 bra 	$L__BB2_5;
	ld.global.f64 	%fd757, [%rd12];
	bra.uni 	$L__BB2_6;
$L__BB2_5:
	mad.lo.s32 	%r83, %r11, %r2, %r4;
	mul.wide.s32 	%rd164, %r83, 8;
	add.s64 	%rd165, %rd6, %rd164;
	ld.global.f64 	%fd757, [%rd165];
$L__BB2_6:
	setp.gt.s32 	%p78, %r3, -1;
	mul.wide.s32 	%rd166, %r4, 8;
	add.s64 	%rd13, %rd5, %rd166;
	mul.lo.s32 	%r13, %r3, %r2;
	add.s32 	%r84, %r13, %r4;
	mul.wide.s32 	%rd167, %r84, 8;
	add.s64 	%rd14, %rd6, %rd167;
	@%p78 bra 	$L__BB2_8;
	ld.global.f64 	%fd758, [%rd13];
	bra.uni 	$L__BB2_9;
$L__BB2_8:
	ld.global.f64 	%fd758, [%rd14];
$L__BB2_9:
	sub.f64 	%fd7, %fd757, %fd758;
	setp.lt.s32 	%p79, %r3, %r12;
	@%p79 bra 	$L__BB2_11;
	ld.global.f64 	%fd759, [%rd12];
	bra.uni 	$L__BB2_12;
$L__BB2_11:
	ld.global.f64 	%fd759, [%rd14];
$L__BB2_12:
	setp.gt.s32 	%p80, %r3, 0;
	@%p80 bra 	$L__BB2_14;
	ld.global.f64 	%fd760, [%rd13];
	bra.uni 	$L__BB2_15;
$L__BB2_14:
	add.s32 	%r85, %r3, -1;
	mad.lo.s32 	%r86, %r85, %r2, %r4;
	mul.wide.s32 	%rd168, %r86, 8;
	add.s64 	%rd169, %rd6, %rd168;
	ld.global.f64 	%fd760, [%rd169];
$L__BB2_15:
	sub.f64 	%fd418, %fd759, %fd760;
	div.rn.f64 	%fd419, %fd418, %fd285;
	div.rn.f64 	%fd420, %fd7, %fd285;
	sub.f64 	%fd14, %fd420, %fd419;
	add.s32 	%r87, %r4, 1;
	setp.lt.s32 	%p81, %r87, %r2;
	mul.wide.s32 	%rd170, %r3, 8;
	add.s64 	%rd15, %rd4, %rd170;
	@%p81 bra 	$L__BB2_17;
	ld.global.f64 	%fd761, [%rd15];
	bra.uni 	$L__BB2_18;
$L__BB2_17:
	ld.global.f64 	%fd761, [%rd14+8];
$L__BB2_18:
	setp.gt.s32 	%p82, %r4, -1;
	mul.wide.s32 	%rd171, %r3, 8;
	add.s64 	%rd16, %rd3, %rd171;
	@%p82 bra 	$L__BB2_20;
	ld.global.f64 	%fd762, [%rd16];
	bra.uni 	$L__BB2_21;
$L__BB2_20:
	ld.global.f64 	%fd762, [%rd14];
$L__BB2_21:
	sub.f64 	%fd21, %fd761, %fd762;
	setp.gt.s32 	%p83, %r2, -1;
	@%p83 bra 	$L__BB2_23;
	ld.global.f64 	%fd763, [%rd15];
	bra.uni 	$L__BB2_24;
$L__BB2_23:
	ld.global.f64 	%fd763, [%rd14];
$L__BB2_24:
	setp.gt.s32 	%p84, %r4, 0;
	@%p84 bra 	$L__BB2_26;
	ld.global.f64 	%fd764, [%rd16];
	bra.uni 	$L__BB2_27;
$L__BB2_26:
	cvt.s64.s32 	%rd172, %r13;
	cvt.u64.u32 	%rd173, %r4;
	add.s64 	%rd174, %rd173, %rd172;
	shl.b64 	%rd175, %rd174, 3;
	add.s64 	%rd176, %rd6, %rd175;
	ld.global.f64 	%fd764, [%rd176+-8];
$L__BB2_27:
	sub.f64 	%fd421, %fd763, %fd764;
	div.rn.f64 	%fd422, %fd421, %fd286;
	div.rn.f64 	%fd423, %fd21, %fd286;
	sub.f64 	%fd424, %fd423, %fd422;
	rcp.rn.f64 	%fd425, %fd286;
	mul.f64 	%fd426, %fd425, %fd424;
	rcp.rn.f64 	%fd427, %fd285;
	fma.rn.f64 	%fd428, %fd427, %fd14, %fd426;
	ld.global.f64 	%fd429, [%rd8];
	ld.global.f64 	%fd430, [%rd11];
	add.f64 	%fd431, %fd429, %fd430;
	max.f64 	%fd432, %fd431, 0d0000000000000000;
	ld.global.f64 	%fd433, [%rd14];
	mul.f64 	%fd434, %fd433, %fd432;
	sub.f64 	%fd174, %fd434, %fd428;
	bra.uni 	$L__BB2_167;
$L__BB2_28:
	setp.ne.s32 	%p11, %r6, %r7;
	@%p11 bra 	$L__BB2_47;
	add.s32 	%r41, %r4, %r24;
	setp.lt.s32 	%p12, %r41, 1;
	add.s32 	%r42, %r28, -2;
	setp.gt.s32 	%p13, %r9, %r42;
	or.pred  	%p14, %p12, %p13;
	@%p14 bra 	$L__BB2_47;
	sub.s32 	%r77, %r25, %r24;
	setp.lt.s32 	%p70, %r3, %r77;
	mul.lo.s32 	%r14, %r3, %r2;
	add.s32 	%r78, %r14, %r4;
	mul.wide.s32 	%rd148, %r78, 8;
	add.s64 	%rd17, %rd6, %rd148;
	@%p70 bra 	$L__BB2_32;
	mul.wide.s32 	%rd149, %r4, 8;
	add.s64 	%rd150, %rd7, %rd149;
	ld.global.f64 	%fd765, [%rd150];
	bra.uni 	$L__BB2_33;
$L__BB2_32:
	ld.global.f64 	%fd765, [%rd17];
$L__BB2_33:
	setp.gt.s32 	%p71, %r3, 0;
	@%p71 bra 	$L__BB2_35;
	mul.wide.s32 	%rd153, %r4, 8;
	add.s64 	%rd154, %rd5, %rd153;
	ld.global.f64 	%fd766, [%rd154];
	bra.uni 	$L__BB2_36;
$L__BB2_35:
	add.s32 	%r79, %r3, -1;
	mad.lo.s32 	%r80, %r79, %r2, %r4;
	mul.wide.s32 	%rd151, %r80, 8;
	add.s64 	%rd152, %rd6, %rd151;
	ld.global.f64 	%fd766, [%rd152];
$L__BB2_36:
	mov.f64 	%fd402, 0d4000000000000000;
	div.rn.f64 	%fd403, %fd402, %fd285;
	sub.f64 	%fd404, %fd765, %fd766;
	div.rn.f64 	%fd405, %fd404, %fd285;
	ld.global.f64 	%fd406, [%rd10];
	ld.global.f64 	%fd407, [%rd9];
	add.f64 	%fd408, %fd406, %fd407;
	max.f64 	%fd409, %fd408, 0d0000000000000000;
	add.f64 	%fd410, %fd403, %fd409;
	add.s32 	%r81, %r14, %r4;
	mul.wide.s32 	%rd155, %r81, 8;
	add.s64 	%rd18, %rd6, %rd155;
	ld.global.f64 	%fd769, [%rd18];
	mul.f64 	%fd411, %fd769, %fd410;
	fma.rn.f64 	%fd36, %fd403, %fd405, %fd411;
	add.s32 	%r82, %r4, 1;
	setp.lt.s32 	%p72, %r82, %r2;
	mul.wide.s32 	%rd156, %r3, 8;
	add.s64 	%rd19, %rd4, %rd156;
	@%p72 bra 	$L__BB2_38;
	ld.global.f64 	%fd767, [%rd19];
	bra.uni 	$L__BB2_39;
$L__BB2_38:
	ld.global.f64 	%fd767, [%rd18+8];
$L__BB2_39:
	setp.gt.s32 	%p73, %r4, -1;
	mul.wide.s32 	%rd157, %r3, 8;
	add.s64 	%rd20, %rd3, %rd157;
	mov.f64 	%fd768, %fd769;
	@%p73 bra 	$L__BB2_41;
	ld.global.f64 	%fd768, [%rd20];
$L__BB2_41:
	sub.f64 	%fd42, %fd767, %fd768;
	setp.gt.s32 	%p74, %r2, -1;
	@%p74 bra 	$L__BB2_43;
	ld.global.f64 	%fd769, [%rd19];
$L__BB2_43:
	setp.gt.s32 	%p75, %r4, 0;
	@%p75 bra 	$L__BB2_45;
	ld.global.f64 	%fd770, [%rd20];
	bra.uni 	$L__BB2_46;
$L__BB2_45:
	cvt.s64.s32 	%rd158, %r14;
	cvt.u64.u32 	%rd159, %r4;
	add.s64 	%rd160, %rd159, %rd158;
	shl.b64 	%rd161, %rd160, 3;
	add.s64 	%rd162, %rd6, %rd161;
	ld.global.f64 	%fd770, [%rd162+-8];
$L__BB2_46:
	sub.f64 	%fd412, %fd769, %fd770;
	div.rn.f64 	%fd413, %fd412, %fd286;
	div.rn.f64 	%fd414, %fd42, %fd286;
	sub.f64 	%fd415, %fd414, %fd413;
	rcp.rn.f64 	%fd416, %fd286;
	neg.f64 	%fd417, %fd416;
	fma.rn.f64 	%fd174, %fd417, %fd415, %fd36;
	bra.uni 	$L__BB2_166;
$L__BB2_47:
	setp.ne.s32 	%p15, %r3, %r5;
	@%p15 bra 	$L__BB2_66;
	setp.lt.s32 	%p16, %r9, 1;
	add.s32 	%r43, %r28, -2;
	setp.gt.s32 	%p17, %r9, %r43;
	or.pred  	%p18, %p16, %p17;
	@%p18 bra 	$L__BB2_66;
	add.s32 	%r15, %r3, 1;
	sub.s32 	%r71, %r25, %r24;
	setp.lt.s32 	%p64, %r15, %r71;
	@%p64 bra 	$L__BB2_51;
	mul.wide.s32 	%rd130, %r4, 8;
	add.s64 	%rd131, %rd7, %rd130;
	ld.global.f64 	%fd771, [%rd131];
	bra.uni 	$L__BB2_52;
$L__BB2_51:
	mad.lo.s32 	%r72, %r15, %r2, %r4;
	mul.wide.s32 	%rd132, %r72, 8;
	add.s64 	%rd133, %rd6, %rd132;
	ld.global.f64 	%fd771, [%rd133];
$L__BB2_52:
	setp.gt.s32 	%p65, %r3, -1;
	mul.lo.s32 	%r16, %r3, %r2;
	add.s32 	%r73, %r16, %r4;
	mul.wide.s32 	%rd134, %r73, 8;
	add.s64 	%rd21, %rd6, %rd134;
	@%p65 bra 	$L__BB2_54;
	mul.wide.s32 	%rd135, %r4, 8;
	add.s64 	%rd136, %rd5, %rd135;
	ld.global.f64 	%fd773, [%rd136];
	add.s32 	%r74, %r16, %r4;
	mul.wide.s32 	%rd137, %r74, 8;
	add.s64 	%rd138, %rd6, %rd137;
	ld.global.f64 	%fd776, [%rd138];
	bra.uni 	$L__BB2_55;
$L__BB2_54:
	ld.global.f64 	%fd776, [%rd21];
	mov.f64 	%fd773, %fd776;
$L__BB2_55:
	mov.f64 	%fd385, 0d4000000000000000;
	div.rn.f64 	%fd386, %fd385, %fd285;
	sub.f64 	%fd387, %fd771, %fd773;
	div.rn.f64 	%fd388, %fd387, %fd285;
	mul.f64 	%fd389, %fd386, %fd388;
	ld.global.f64 	%fd390, [%rd10];
	ld.global.f64 	%fd391, [%rd11];
	add.f64 	%fd392, %fd390, %fd391;
	max.f64 	%fd393, %fd392, 0d0000000000000000;
	add.f64 	%fd394, %fd386, %fd393;
	mul.f64 	%fd395, %fd776, %fd394;
	sub.f64 	%fd57, %fd395, %fd389;
	add.s32 	%r75, %r4, 1;
	setp.lt.s32 	%p66, %r75, %r2;
	mul.wide.s32 	%rd139, %r3, 8;
	add.s64 	%rd22, %rd4, %rd139;
	@%p66 bra 	$L__BB2_57;
	ld.global.f64 	%fd774, [%rd22];
	bra.uni 	$L__BB2_58;
$L__BB2_57:
	add.s32 	%r76, %r16, %r4;
	mul.wide.s32 	%rd140, %r76, 8;
	add.s64 	%rd141, %rd6, %rd140;
	ld.global.f64 	%fd774, [%rd141+8];
$L__BB2_58:
	setp.gt.s32 	%p67, %r4, -1;
	mul.wide.s32 	%rd142, %r3, 8;
	add.s64 	%rd23, %rd3, %rd142;
	mov.f64 	%fd775, %fd776;
	@%p67 bra 	$L__BB2_60;
	ld.global.f64 	%fd775, [%rd23];
$L__BB2_60:
	sub.f64 	%fd63, %fd774, %fd775;
	setp.gt.s32 	%p68, %r2, -1;
	@%p68 bra 	$L__BB2_62;
	ld.global.f64 	%fd776, [%rd22];
$L__BB2_62:
	setp.gt.s32 	%p69, %r4, 0;
	@%p69 bra 	$L__BB2_64;
	ld.global.f64 	%fd777, [%rd23];
	bra.uni 	$L__BB2_65;
$L__BB2_64:
	cvt.s64.s32 	%rd143, %r16;
	cvt.u64.u32 	%rd144, %r4;
	add.s64 	%rd145, %rd144, %rd143;
	shl.b64 	%rd146, %rd145, 3;
	add.s64 	%rd147, %rd6, %rd146;
	ld.global.f64 	%fd777, [%rd147+-8];
$L__BB2_65:
	sub.f64 	%fd396, %fd776, %fd777;
	div.rn.f64 	%fd397, %fd396, %fd286;
	div.rn.f64 	%fd398, %fd63, %fd286;
	sub.f64 	%fd399, %fd398, %fd397;
	rcp.rn.f64 	%fd400, %fd286;
	neg.f64 	%fd401, %fd400;
	fma.rn.f64 	%fd174, %fd401, %fd399, %fd57;
	bra.uni 	$L__BB2_166;
$L__BB2_66:
	setp.ne.s32 	%p19, %r9, %r10;
	@%p19 bra 	$L__BB2_165;
	@%p7 bra 	$L__BB2_131;
	setp.gt.s32 	%p58, %r2, -1;
	mul.lo.s32 	%r17, %r3, %r2;
	add.s32 	%r67, %r17, %r4;
	mul.wide.s32 	%rd114, %r67, 8;
	add.s64 	%rd24, %rd6, %rd114;
	@%p58 bra 	$L__BB2_70;
	mul.wide.s32 	%rd115, %r3, 8;
	add.s64 	%rd116, %rd4, %rd115;
	ld.global.f64 	%fd778, [%rd116];
	bra.uni 	$L__BB2_71;
$L__BB2_70:
	ld.global.f64 	%fd778, [%rd24];
$L__BB2_71:
	setp.gt.s32 	%p59, %r4, 0;
	@%p59 bra 	$L__BB2_73;
	mul.wide.s32 	%rd122, %r3, 8;
	add.s64 	%rd123, %rd3, %rd122;
	ld.global.f64 	%fd779, [%rd123];
	bra.uni 	$L__BB2_74;
$L__BB2_73:
	cvt.s64.s32 	%rd117, %r17;
	cvt.u64.u32 	%rd118, %r4;
	add.s64 	%rd119, %rd118, %rd117;
	shl.b64 	%rd120, %rd119, 3;
	add.s64 	%rd121, %rd6, %rd120;
	ld.global.f64 	%fd779, [%rd121+-8];
$L__BB2_74:
	mov.f64 	%fd369, 0d4000000000000000;
	div.rn.f64 	%fd370, %fd369, %fd286;
	sub.f64 	%fd371, %fd778, %fd779;
	div.rn.f64 	%fd372, %fd371, %fd286;
	ld.global.f64 	%fd373, [%rd8];
	ld.global.f64 	%fd374, [%rd9];
	add.f64 	%fd375, %fd373, %fd374;
	max.f64 	%fd376, %fd375, 0d0000000000000000;
	add.f64 	%fd377, %fd370, %fd376;
	ld.global.f64 	%fd782, [%rd24];
	mul.f64 	%fd378, %fd782, %fd377;
	fma.rn.f64 	%fd77, %fd370, %fd372, %fd378;
	add.s32 	%r68, %r3, 1;
	sub.s32 	%r18, %r25, %r24;
	setp.lt.s32 	%p60, %r68, %r18;
	mul.wide.s32 	%rd124, %r4, 8;
	add.s64 	%rd25, %rd7, %rd124;
	@%p60 bra 	$L__BB2_76;
	ld.global.f64 	%fd780, [%rd25];
	bra.uni 	$L__BB2_77;
$L__BB2_76:
	mul.wide.s32 	%rd125, %r2, 8;
	add.s64 	%rd126, %rd24, %rd125;
	ld.global.f64 	%fd780, [%rd126];
$L__BB2_77:
	setp.gt.s32 	%p61, %r3, -1;
	mul.wide.s32 	%rd127, %r4, 8;
	add.s64 	%rd26, %rd5, %rd127;
	mov.f64 	%fd781, %fd782;
	@%p61 bra 	$L__BB2_79;
	ld.global.f64 	%fd781, [%rd26];
$L__BB2_79:
	sub.f64 	%fd83, %fd780, %fd781;
	setp.lt.s32 	%p62, %r3, %r18;
	@%p62 bra 	$L__BB2_81;
	ld.global.f64 	%fd782, [%rd25];
$L__BB2_81:
	setp.gt.s32 	%p63, %r3, 0;
	@%p63 bra 	$L__BB2_83;
	ld.global.f64 	%fd783, [%rd26];
	bra.uni 	$L__BB2_84;
$L__BB2_83:
	add.s32 	%r69, %r3, -1;
	mad.lo.s32 	%r70, %r69, %r2, %r4;
	mul.wide.s32 	%rd128, %r70, 8;
	add.s64 	%rd129, %rd6, %rd128;
	ld.global.f64 	%fd783, [%rd129];
$L__BB2_84:
	sub.f64 	%fd379, %fd782, %fd783;
	div.rn.f64 	%fd380, %fd379, %fd285;
	div.rn.f64 	%fd381, %fd83, %fd285;
	sub.f64 	%fd382, %fd381, %fd380;
	rcp.rn.f64 	%fd383, %fd285;
	neg.f64 	%fd384, %fd383;
	fma.rn.f64 	%fd174, %fd384, %fd382, %fd77;
	bra.uni 	$L__BB2_167;
$L__BB2_85:
	@%p7 bra 	$L__BB2_103;
	add.s32 	%r44, %r4, 1;
	setp.lt.s32 	%p22, %r44, %r2;
	mad.lo.s32 	%r45, %r3, %r2, %r44;
	mul.wide.s32 	%rd47, %r45, 8;
	add.s64 	%rd27, %rd6, %rd47;
	@%p22 bra 	$L__BB2_88;
	mul.wide.s32 	%rd48, %r3, 8;
	add.s64 	%rd49, %rd4, %rd48;
	ld.global.f64 	%fd784, [%rd49];
	bra.uni 	$L__BB2_89;
$L__BB2_88:
	ld.global.f64 	%fd784, [%rd27];
$L__BB2_89:
	setp.gt.s32 	%p23, %r4, -1;
	@%p23 bra 	$L__BB2_91;
	mul.wide.s32 	%rd50, %r3, 8;
	add.s64 	%rd51, %rd3, %rd50;
	ld.global.f64 	%fd786, [%rd51];
	ld.global.f64 	%fd789, [%rd27+-8];
	bra.uni 	$L__BB2_92;
$L__BB2_91:
	ld.global.f64 	%fd789, [%rd27+-8];
	mov.f64 	%fd786, %fd789;
$L__BB2_92:
	mov.f64 	%fd288, 0d4000000000000000;
	div.rn.f64 	%fd289, %fd288, %fd286;
	sub.f64 	%fd290, %fd784, %fd786;
	div.rn.f64 	%fd291, %fd290, %fd286;
	mul.f64 	%fd292, %fd289, %fd291;
	ld.global.f64 	%fd293, [%rd8];
	ld.global.f64 	%fd294, [%rd9];
	add.f64 	%fd295, %fd293, %fd294;
	max.f64 	%fd296, %fd295, 0d0000000000000000;
	add.f64 	%fd297, %fd289, %fd296;
	mul.f64 	%fd298, %fd789, %fd297;
	sub.f64 	%fd98, %fd298, %fd292;
	add.s32 	%r46, %r3, 1;
	sub.s32 	%r19, %r25, %r24;
	setp.lt.s32 	%p24, %r46, %r19;
	mul.wide.s32 	%rd52, %r4, 8;
	add.s64 	%rd28, %rd7, %rd52;
	@%p24 bra 	$L__BB2_94;
	ld.global.f64 	%fd787, [%rd28];
	bra.uni 	$L__BB2_95;
$L__BB2_94:
	mul.wide.s32 	%rd53, %r2, 8;
	mad.lo.s32 	%r47, %r3, %r2, %r4;
	add.s32 	%r48, %r47, 1;
	mul.wide.s32 	%rd54, %r48, 8;
	add.s64 	%rd55, %rd6, %rd54;
	add.s64 	%rd56, %rd55, %rd53;
	ld.global.f64 	%fd787, [%rd56+-8];
$L__BB2_95:
	setp.gt.s32 	%p25, %r3, -1;
	mul.wide.s32 	%rd57, %r4, 8;
	add.s64 	%rd29, %rd5, %rd57;
	mov.f64 	%fd788, %fd789;
	@%p25 bra 	$L__BB2_97;
	ld.global.f64 	%fd788, [%rd29];
$L__BB2_97:
	sub.f64 	%fd104, %fd787, %fd788;
	setp.lt.s32 	%p26, %r3, %r19;
	@%p26 bra 	$L__BB2_99;
	ld.global.f64 	%fd789, [%rd28];
$L__BB2_99:
	setp.gt.s32 	%p27, %r3, 0;
	@%p27 bra 	$L__BB2_101;
	ld.global.f64 	%fd790, [%rd29];
	bra.uni 	$L__BB2_102;
$L__BB2_101:
	add.s32 	%r49, %r3, -1;
	mad.lo.s32 	%r50, %r49, %r2, %r4;
	mul.wide.s32 	%rd58, %r50, 8;
	add.s64 	%rd59, %rd6, %rd58;
	ld.global.f64 	%fd790, [%rd59];
$L__BB2_102:
	sub.f64 	%fd299, %fd789, %fd790;
	div.rn.f64 	%fd300, %fd299, %fd285;
	div.rn.f64 	%fd301, %fd104, %fd285;
	sub.f64 	%fd302, %fd301, %fd300;
	rcp.rn.f64 	%fd303, %fd285;
	neg.f64 	%fd304, %fd303;
	fma.rn.f64 	%fd174, %fd304, %fd302, %fd98;
	bra.uni 	$L__BB2_167;
$L__BB2_103:
	setp.ne.s32 	%p30, %r4, %r8;
	setp.ne.s32 	%p31, %r3, %r5;
	or.pred  	%p32, %p31, %p30;
	@%p32 bra 	$L__BB2_117;
	add.s32 	%r20, %r3, 1;
	sub.s32 	%r63, %r25, %r24;
	setp.lt.s32 	%p54, %r20, %r63;
	@%p54 bra 	$L__BB2_106;
	mul.wide.s32 	%rd103, %r4, 8;
	add.s64 	%rd104, %rd7, %rd103;
	ld.global.f64 	%fd791, [%rd104];
	bra.uni 	$L__BB2_107;
$L__BB2_106:
	mad.lo.s32 	%r64, %r20, %r2, %r4;
	mul.wide.s32 	%rd105, %r64, 8;
	add.s64 	%rd106, %rd6, %rd105;
	ld.global.f64 	%fd791, [%rd106];
$L__BB2_107:
	setp.gt.s32 	%p55, %r3, -1;
	mad.lo.s32 	%r65, %r3, %r2, %r4;
	mul.wide.s32 	%rd107, %r65, 8;
	add.s64 	%rd30, %rd6, %rd107;
	@%p55 bra 	$L__BB2_109;
	mul.wide.s32 	%rd108, %r4, 8;
	add.s64 	%rd109, %rd5, %rd108;
	ld.global.f64 	%fd792, [%rd109];
	bra.uni 	$L__BB2_110;
$L__BB2_109:
	ld.global.f64 	%fd792, [%rd30];
$L__BB2_110:
	sub.f64 	%fd352, %fd791, %fd792;
	div.rn.f64 	%fd117, %fd352, %fd285;
	add.s32 	%r66, %r4, 1;
	setp.lt.s32 	%p56, %r66, %r2;
	@%p56 bra 	$L__BB2_112;
	mul.wide.s32 	%rd110, %r3, 8;
	add.s64 	%rd111, %rd4, %rd110;
	ld.global.f64 	%fd793, [%rd111];
	bra.uni 	$L__BB2_113;
$L__BB2_112:
	ld.global.f64 	%fd793, [%rd30+8];
$L__BB2_113:
	setp.gt.s32 	%p57, %r4, -1;
	@%p57 bra 	$L__BB2_115;
	mul.wide.s32 	%rd112, %r3, 8;
	add.s64 	%rd113, %rd3, %rd112;
	ld.global.f64 	%fd795, [%rd113];
	ld.global.f64 	%fd794, [%rd30];
	bra.uni 	$L__BB2_116;
$L__BB2_115:
	ld.global.f64 	%fd794, [%rd30];
	mov.f64 	%fd795, %fd794;
$L__BB2_116:
	mov.f64 	%fd353, 0d4000000000000000;
	div.rn.f64 	%fd354, %fd353, %fd286;
	sub.f64 	%fd355, %fd793, %fd795;
	div.rn.f64 	%fd356, %fd355, %fd286;
	mul.f64 	%fd357, %fd354, %fd356;
	mov.f64 	%fd358, 0dC000000000000000;
	div.rn.f64 	%fd359, %fd358, %fd285;
	mul.f64 	%fd360, %fd359, %fd117;
	sub.f64 	%fd361, %fd360, %fd357;
	ld.global.f64 	%fd362, [%rd10];
	ld.global.f64 	%fd363, [%rd9];
	add.f64 	%fd364, %fd362, %fd363;
	max.f64 	%fd365, %fd364, 0d0000000000000000;
	div.rn.f64 	%fd366, %fd353, %fd285;
	add.f64 	%fd367, %fd366, %fd365;
	add.f64 	%fd368, %fd354, %fd367;
	fma.rn.f64 	%fd174, %fd794, %fd368, %fd361;
	bra.uni 	$L__BB2_160;
$L__BB2_117:
	setp.ne.s32 	%p33, %r4, %r8;
	setp.ne.s32 	%p34, %r6, %r7;
	or.pred  	%p35, %p34, %p33;
	@%p35 bra 	$L__BB2_132;
	sub.s32 	%r58, %r25, %r24;
	setp.lt.s32 	%p50, %r3, %r58;
	mad.lo.s32 	%r59, %r3, %r2, %r4;
	mul.wide.s32 	%rd92, %r59, 8;
	add.s64 	%rd31, %rd6, %rd92;
	@%p50 bra 	$L__BB2_120;
	mul.wide.s32 	%rd93, %r4, 8;
	add.s64 	%rd94, %rd7, %rd93;
	ld.global.f64 	%fd796, [%rd94];
	bra.uni 	$L__BB2_121;
$L__BB2_120:
	ld.global.f64 	%fd796, [%rd31];
$L__BB2_121:
	setp.gt.s32 	%p51, %r3, 0;
	@%p51 bra 	$L__BB2_123;
	mul.wide.s32 	%rd97, %r4, 8;
	add.s64 	%rd98, %rd5, %rd97;
	ld.global.f64 	%fd797, [%rd98];
	bra.uni 	$L__BB2_124;
$L__BB2_123:
	add.s32 	%r60, %r3, -1;
	mad.lo.s32 	%r61, %r60, %r2, %r4;
	mul.wide.s32 	%rd95, %r61, 8;
	add.s64 	%rd96, %rd6, %rd95;
	ld.global.f64 	%fd797, [%rd96];
$L__BB2_124:
	sub.f64 	%fd337, %fd796, %fd797;
	div.rn.f64 	%fd133, %fd337, %fd285;
	add.s32 	%r62, %r4, 1;
	setp.lt.s32 	%p52, %r62, %r2;
	@%p52 bra 	$L__BB2_126;
	mul.wide.s32 	%rd99, %r3, 8;
	add.s64 	%rd100, %rd4, %rd99;
	ld.global.f64 	%fd798, [%rd100];
	bra.uni 	$L__BB2_127;
$L__BB2_126:
	ld.global.f64 	%fd798, [%rd31+8];
$L__BB2_127:
	setp.gt.s32 	%p53, %r4, -1;
	@%p53 bra 	$L__BB2_129;
	mul.wide.s32 	%rd101, %r3, 8;
	add.s64 	%rd102, %rd3, %rd101;
	ld.global.f64 	%fd800, [%rd102];
	ld.global.f64 	%fd799, [%rd31];
	bra.uni 	$L__BB2_130;
$L__BB2_129:
	ld.global.f64 	%fd799, [%rd31];
	mov.f64 	%fd800, %fd799;
$L__BB2_130:
	mov.f64 	%fd338, 0d4000000000000000;
	div.rn.f64 	%fd339, %fd338, %fd285;
	div.rn.f64 	%fd340, %fd338, %fd286;
	sub.f64 	%fd341, %fd798, %fd800;
	div.rn.f64 	%fd342, %fd341, %fd286;
	mul.f64 	%fd343, %fd340, %fd342;
	mul.f64 	%fd344, %fd339, %fd133;
	sub.f64 	%fd345, %fd344, %fd343;
	ld.global.f64 	%fd346, [%rd10];
	ld.global.f64 	%fd347, [%rd9];
	add.f64 	%fd348, %fd346, %fd347;
	max.f64 	%fd349, %fd348, 0d0000000000000000;
	add.f64 	%fd350, %fd339, %fd349;
	add.f64 	%fd351, %fd340, %fd350;
	fma.rn.f64 	%fd174, %fd799, %fd351, %fd345;
	bra.uni 	$L__BB2_160;
$L__BB2_131:
	setp.eq.s32 	%p29, %r4, %r8;
	@%p29 bra 	$L__BB2_103;
$L__BB2_132:
	or.pred  	%p38, %p11, %p19;
	@%p38 bra 	$L__BB2_146;
	sub.s32 	%r54, %r25, %r24;
	setp.lt.s32 	%p46, %r3, %r54;
	mul.lo.s32 	%r21, %r3, %r2;
	add.s32 	%r55, %r21, %r4;
	mul.wide.s32 	%rd76, %r55, 8;
	add.s64 	%rd32, %rd6, %rd76;
	@%p46 bra 	$L__BB2_135;
	mul.wide.s32 	%rd77, %r4, 8;
	add.s64 	%rd78, %rd7, %rd77;
	ld.global.f64 	%fd801, [%rd78];
	bra.uni 	$L__BB2_136;
$L__BB2_135:
	ld.global.f64 	%fd801, [%rd32];
$L__BB2_136:
	setp.gt.s32 	%p47, %r3, 0;
	@%p47 bra 	$L__BB2_138;
	mul.wide.s32 	%rd81, %r4, 8;
	add.s64 	%rd82, %rd5, %rd81;
	ld.global.f64 	%fd802, [%rd82];
	bra.uni 	$L__BB2_139;
$L__BB2_138:
	add.s32 	%r56, %r3, -1;
	mad.lo.s32 	%r57, %r56, %r2, %r4;
	mul.wide.s32 	%rd79, %r57, 8;
	add.s64 	%rd80, %rd6, %rd79;
	ld.global.f64 	%fd802, [%rd80];
$L__BB2_139:
	sub.f64 	%fd322, %fd801, %fd802;
	div.rn.f64 	%fd149, %fd322, %fd285;
	setp.gt.s32 	%p48, %r2, -1;
	@%p48 bra 	$L__BB2_141;
	mul.wide.s32 	%rd83, %r3, 8;
	add.s64 	%rd84, %rd4, %rd83;
	ld.global.f64 	%fd803, [%rd84];
	bra.uni 	$L__BB2_142;
$L__BB2_141:
	ld.global.f64 	%fd803, [%rd32];
$L__BB2_142:
	setp.gt.s32 	%p49, %r4, 0;
	@%p49 bra 	$L__BB2_144;
	mul.wide.s32 	%rd90, %r3, 8;
	add.s64 	%rd91, %rd3, %rd90;
	ld.global.f64 	%fd804, [%rd91];
	bra.uni 	$L__BB2_145;
$L__BB2_144:
	cvt.s64.s32 	%rd85, %r21;
	cvt.u64.u32 	%rd86, %r4;
	add.s64 	%rd87, %rd86, %rd85;
	shl.b64 	%rd88, %rd87, 3;
	add.s64 	%rd89, %rd6, %rd88;
	ld.global.f64 	%fd804, [%rd89+-8];
$L__BB2_145:
	mov.f64 	%fd323, 0d4000000000000000;
	div.rn.f64 	%fd324, %fd323, %fd285;
	div.rn.f64 	%fd325, %fd323, %fd286;
	sub.f64 	%fd326, %fd803, %fd804;
	div.rn.f64 	%fd327, %fd326, %fd286;
	mul.f64 	%fd328, %fd325, %fd327;
	fma.rn.f64 	%fd329, %fd324, %fd149, %fd328;
	ld.global.f64 	%fd330, [%rd10];
	ld.global.f64 	%fd331, [%rd9];
	add.f64 	%fd332, %fd330, %fd331;
	max.f64 	%fd333, %fd332, 0d0000000000000000;
	add.f64 	%fd334, %fd324, %fd333;
	add.f64 	%fd335, %fd325, %fd334;
	ld.global.f64 	%fd336, [%rd32];
	fma.rn.f64 	%fd174, %fd336, %fd335, %fd329;
	bra.uni 	$L__BB2_160;
$L__BB2_146:
	mov.f64 	%fd174, 0dBFF0000000000000;
	or.pred  	%p41, %p15, %p19;
	@%p41 bra 	$L__BB2_160;
	add.s32 	%r22, %r3, 1;
	sub.s32 	%r51, %r25, %r24;
	setp.lt.s32 	%p42, %r22, %r51;
	@%p42 bra 	$L__BB2_149;
	mul.wide.s32 	%rd60, %r4, 8;
	add.s64 	%rd61, %rd7, %rd60;
	ld.global.f64 	%fd805, [%rd61];
	bra.uni 	$L__BB2_150;
$L__BB2_149:
	mad.lo.s32 	%r52, %r22, %r2, %r4;
	mul.wide.s32 	%rd62, %r52, 8;
	add.s64 	%rd63, %rd6, %rd62;
	ld.global.f64 	%fd805, [%rd63];
$L__BB2_150:
	setp.gt.s32 	%p43, %r3, -1;
	mul.lo.s32 	%r23, %r3, %r2;
	add.s32 	%r53, %r23, %r4;
	mul.wide.s32 	%rd64, %r53, 8;
	add.s64 	%rd33, %rd6, %rd64;
	@%p43 bra 	$L__BB2_152;
	mul.wide.s32 	%rd65, %r4, 8;
	add.s64 	%rd66, %rd5, %rd65;
	ld.global.f64 	%fd806, [%rd66];
	bra.uni 	$L__BB2_153;
$L__BB2_152:
	ld.global.f64 	%fd806, [%rd33];
$L__BB2_153:
	sub.f64 	%fd306, %fd805, %fd806;
	div.rn.f64 	%fd163, %fd306, %fd285;
	setp.gt.s32 	%p44, %r2, -1;
	@%p44 bra 	$L__BB2_155;
	mul.wide.s32 	%rd67, %r3, 8;
	add.s64 	%rd68, %rd4, %rd67;
	ld.global.f64 	%fd807, [%rd68];
	bra.uni 	$L__BB2_156;
$L__BB2_155:
	ld.global.f64 	%fd807, [%rd33];
$L__BB2_156:
	setp.gt.s32 	%p45, %r4, 0;
	@%p45 bra 	$L__BB2_158;
	mul.wide.s32 	%rd74, %r3, 8;
	add.s64 	%rd75, %rd3, %rd74;
	ld.global.f64 	%fd808, [%rd75];
	bra.uni 	$L__BB2_159;
$L__BB2_158:
	cvt.s64.s32 	%rd69, %r23;
	cvt.u64.u32 	%rd70, %r4;
	add.s64 	%rd71, %rd70, %rd69;
	shl.b64 	%rd72, %rd71, 3;
	add.s64 	%rd73, %rd6, %rd72;
	ld.global.f64 	%fd808, [%rd73+-8];
$L__BB2_159:
	mov.f64 	%fd307, 0d4000000000000000;
	div.rn.f64 	%fd308, %fd307, %fd285;
	div.rn.f64 	%fd309, %fd307, %fd286;
	sub.f64 	%fd310, %fd807, %fd808;
	div.rn.f64 	%fd311, %fd310, %fd286;
	mul.f64 	%fd312, %fd309, %fd311;
	mul.f64 	%fd313, %fd308, %fd163;
	sub.f64 	%fd314, %fd312, %fd313;
	ld.global.f64 	%fd315, [%rd10];
	ld.global.f64 	%fd316, [%rd9];
	add.f64 	%fd317, %fd315, %fd316;
	max.f64 	%fd318, %fd317, 0d0000000000000000;
	add.f64 	%fd319, %fd308, %fd318;
	add.f64 	%fd320, %fd309, %fd319;
	ld.global.f64 	%fd321, [%rd33];
	fma.rn.f64 	%fd174, %fd321, %fd320, %fd314;
$L__BB2_160:
	setp.ne.s32 	%p88, %r6, %r7;
	@%p88 bra 	$L__BB2_178;
	setp.lt.s32 	%p89, %r9, 1;
	add.s32 	%r89, %r28, -2;
	setp.gt.s32 	%p90, %r9, %r89;
	or.pred  	%p91, %p89, %p90;
	@%p91 bra 	$L__BB2_178;
	ld.global.f64 	%fd175, [%rd10];
	ld.global.f64 	%fd176, [%rd11];
	mul.f64 	%fd707, %fd176, %fd176;
	fma.rn.f64 	%fd708, %fd175, %fd175, %fd707;
	fma.rn.f64 	%fd709, %fd175, %fd176, 0d4010000000000000;
	mul.f64 	%fd710, %fd709, %fd709;
	mul.f64 	%fd711, %fd709, %fd710;
	mul.f64 	%fd712, %fd708, 0d3FD0000000000000;
	sqrt.rn.f64 	%fd713, %fd711;
	div.rn.f64 	%fd714, %fd712, %fd713;
	add.f64 	%fd715, %fd175, %fd176;
	max.f64 	%fd716, %fd715, 0d0000000000000000;
	sqrt.rn.f64 	%fd812, %fd709;
	fma.rn.f64 	%fd178, %fd716, %fd812, %fd714;
	abs.f64 	%fd717, %fd175;
	setp.geu.f64 	%p255, %fd717, 0d3EB0C6F7A0B5ED8D;
	@%p255 bra 	$L__BB2_169;
	setp.leu.f64 	%p256, %fd176, 0d3EB0C6F7A0B5ED8D;
	setp.geu.f64 	%p257, %fd176, 0d4007FFFF79C842FA;
	or.pred  	%p258, %p256, %p257;
	@%p258 bra 	$L__BB2_169;
	fma.rn.f64 	%fd812, %fd176, 0dBFD0000000000000, 0d4000000000000000;
	bra.uni 	$L__BB2_177;
$L__BB2_165:
	setp.eq.s32 	%p20, %r4, %r8;
	mov.f64 	%fd174, 0dBFF0000000000000;
	@%p20 bra 	$L__BB2_85;
$L__BB2_166:
	@%p7 bra 	$L__BB2_160;
$L__BB2_167:
	setp.lt.s32 	%p85, %r9, 1;
	add.s32 	%r88, %r28, -2;
	setp.gt.s32 	%p86, %r9, %r88;
	or.pred  	%p87, %p85, %p86;
	@%p87 bra 	$L__BB2_160;
	ld.global.f64 	%fd733, [%rd8];
	ld.global.f64 	%fd734, [%rd11];
	mul.f64 	%fd735, %fd734, %fd734;
	fma.rn.f64 	%fd736, %fd733, %fd733, %fd735;
	fma.rn.f64 	%fd737, %fd733, %fd734, 0d4010000000000000;
	mul.f64 	%fd738, %fd737, %fd737;
	mul.f64 	%fd739, %fd737, %fd738;
	mul.f64 	%fd740, %fd736, 0d3FD0000000000000;
	sqrt.rn.f64 	%fd741, %fd739;
	div.rn.f64 	%fd742, %fd740, %fd741;
	add.f64 	%fd743, %fd733, %fd734;
	max.f64 	%fd744, %fd743, 0d0000000000000000;
	sqrt.rn.f64 	%fd745, %fd737;
	fma.rn.f64 	%fd825, %fd744, %fd745, %fd742;
	bra.uni 	$L__BB2_325;
$L__BB2_169:
	add.f64 	%fd718, %fd175, 0dC010000000000000;
	abs.f64 	%fd719, %fd718;
	setp.geu.f64 	%p259, %fd719, 0d3EB0C6F7A0B5ED8D;
	@%p259 bra 	$L__BB2_172;
	setp.leu.f64 	%p260, %fd176, 0d3EB0C6F7A0B5ED8D;
	setp.geu.f64 	%p261, %fd176, 0d4007FFFF79C842FA;
	or.pred  	%p262, %p260, %p261;
	@%p262 bra 	$L__BB2_172;
	add.f64 	%fd727, %fd176, 0d3FF0000000000000;
	sqrt.rn.f64 	%fd728, %fd727;
	mul.f64 	%fd729, %fd728, 0d4010000000000000;
	div.rn.f64 	%fd730, %fd176, %fd729;
	fma.rn.f64 	%fd812, %fd728, 0d4000000000000000, %fd730;
	bra.uni 	$L__BB2_177;
$L__BB2_172:
	setp.leu.f64 	%p263, %fd175, 0d3EB0C6F7A0B5ED8D;
	setp.geu.f64 	%p264, %fd175, 0d400FFFFF79C842FA;
	or.pred  	%p265, %p263, %p264;
	@%p265 bra 	$L__BB2_177;
	abs.f64 	%fd720, %fd176;
	setp.geu.f64 	%p266, %fd720, 0d3EB0C6F7A0B5ED8D;
	@%p266 bra 	$L__BB2_175;
	fma.rn.f64 	%fd812, %fd175, 0dBFD0000000000000, 0d4000000000000000;
	bra.uni 	$L__BB2_177;
$L__BB2_175:
	add.f64 	%fd721, %fd176, 0dC008000000000000;
	abs.f64 	%fd722, %fd721;
	setp.geu.f64 	%p267, %fd722, 0d3EB0C6F7A0B5ED8D;
	@%p267 bra 	$L__BB2_177;
	fma.rn.f64 	%fd723, %fd175, 0d4008000000000000, 0d4010000000000000;
	sqrt.rn.f64 	%fd724, %fd723;
	add.f64 	%fd725, %fd724, %fd724;
	div.rn.f64 	%fd726, %fd175, %fd725;
	add.f64 	%fd812, %fd724, %fd726;
$L__BB2_177:
	mov.f64 	%fd731, 0d4000000000000000;
	div.rn.f64 	%fd732, %fd731, %fd285;
	fma.rn.f64 	%fd825, %fd732, %fd812, %fd178;
	bra.uni 	$L__BB2_325;
$L__BB2_178:
	setp.ne.s32 	%p92, %r6, 0;
	@%p92 bra 	$L__BB2_192;
	setp.lt.s32 	%p93, %r9, 1;
	add.s32 	%r90, %r28, -2;
	setp.gt.s32 	%p94, %r9, %r90;
	or.pred  	%p95, %p93, %p94;
	@%p95 bra 	$L__BB2_192;
	ld.global.f64 	%fd185, [%rd2];
	ld.global.f64 	%fd186, [%rd11];
	mul.f64 	%fd681, %fd186, %fd186;
	fma.rn.f64 	%fd682, %fd185, %fd185, %fd681;
	fma.rn.f64 	%fd683, %fd185, %fd186, 0d4010000000000000;
	mul.f64 	%fd684, %fd683, %fd683;
	mul.f64 	%fd685, %fd683, %fd684;
	mul.f64 	%fd686, %fd682, 0d3FD0000000000000;
	sqrt.rn.f64 	%fd687, %fd685;
	div.rn.f64 	%fd688, %fd686, %fd687;
	add.f64 	%fd689, %fd185, %fd186;
	max.f64 	%fd690, %fd689, 0d0000000000000000;
	sqrt.rn.f64 	%fd813, %fd683;
	fma.rn.f64 	%fd188, %fd690, %fd813, %fd688;
	abs.f64 	%fd691, %fd185;
	setp.geu.f64 	%p242, %fd691, 0d3EB0C6F7A0B5ED8D;
	@%p242 bra 	$L__BB2_183;
	setp.leu.f64 	%p243, %fd186, 0d3EB0C6F7A0B5ED8D;
	setp.geu.f64 	%p244, %fd186, 0d4007FFFF79C842FA;
	or.pred  	%p245, %p243, %p244;
	@%p245 bra 	$L__BB2_183;
	fma.rn.f64 	%fd813, %fd186, 0dBFD0000000000000, 0d4000000000000000;
	bra.uni 	$L__BB2_191;
$L__BB2_183:
	add.f64 	%fd692, %fd185, 0dC010000000000000;
	abs.f64 	%fd693, %fd692;
	setp.geu.f64 	%p246, %fd693, 0d3EB0C6F7A0B5ED8D;
	@%p246 bra 	$L__BB2_186;
	setp.leu.f64 	%p247, %fd186, 0d3EB0C6F7A0B5ED8D;
	setp.geu.f64 	%p248, %fd186, 0d4007FFFF79C842FA;
	or.pred  	%p249, %p247, %p248;
	@%p249 bra 	$L__BB2_186;
	add.f64 	%fd701, %fd186, 0d3FF0000000000000;
	sqrt.rn.f64 	%fd702, %fd701;
	mul.f64 	%fd703, %fd702, 0d4010000000000000;
	div.rn.f64 	%fd704, %fd186, %fd703;
	fma.rn.f64 	%fd813, %fd702, 0d4000000000000000, %fd704;
	bra.uni 	$L__BB2_191;
$L__BB2_186:
	setp.leu.f64 	%p250, %fd185, 0d3EB0C6F7A0B5ED8D;
	setp.geu.f64 	%p251, %fd185, 0d400FFFFF79C842FA;
	or.pred  	%p252, %p250, %p251;
	@%p252 bra 	$L__BB2_191;
	abs.f64 	%fd694, %fd186;
	setp.geu.f64 	%p253, %fd694, 0d3EB0C6F7A0B5ED8D;
	@%p253 bra 	$L__BB2_189;
	fma.rn.f64 	%fd813, %fd185, 0dBFD0000000000000, 0d4000000000000000;
	bra.uni 	$L__BB2_191;
$L__BB2_189:
	add.f64 	%fd695, %fd186, 0dC008000000000000;
	abs.f64 	%fd696, %fd695;
	setp.geu.f64 	%p254, %fd696, 0d3EB0C6F7A0B5ED8D;
	@%p254 bra 	$L__BB2_191;
	fma.rn.f64 	%fd697, %fd185, 0d4008000000000000, 0d4010000000000000;
	sqrt.rn.f64 	%fd698, %fd697;
	add.f64 	%fd699, %fd698, %fd698;
	div.rn.f64 	%fd700, %fd185, %fd699;
	add.f64 	%fd813, %fd698, %fd700;
$L__BB2_191:
	mov.f64 	%fd705, 0d4000000000000000;
	div.rn.f64 	%fd706, %fd705, %fd285;
	fma.rn.f64 	%fd825, %fd706, %fd813, %fd188;
	bra.uni 	$L__BB2_325;
$L__BB2_192:
	setp.ne.s32 	%p96, %r9, %r10;
	mov.f64 	%fd825, 0d0000000000000000;
	@%p96 bra 	$L__BB2_206;
	@%p7 bra 	$L__BB2_246;
	ld.global.f64 	%fd195, [%rd8];
	ld.global.f64 	%fd196, [%rd9];
	mul.f64 	%fd655, %fd196, %fd196;
	fma.rn.f64 	%fd656, %fd195, %fd195, %fd655;
	fma.rn.f64 	%fd657, %fd195, %fd196, 0d4010000000000000;
	mul.f64 	%fd658, %fd657, %fd657;
	mul.f64 	%fd659, %fd657, %fd658;
	mul.f64 	%fd660, %fd656, 0d3FD0000000000000;
	sqrt.rn.f64 	%fd661, %fd659;
	div.rn.f64 	%fd662, %fd660, %fd661;
	add.f64 	%fd663, %fd195, %fd196;
	max.f64 	%fd664, %fd663, 0d0000000000000000;
	sqrt.rn.f64 	%fd814, %fd657;
	fma.rn.f64 	%fd198, %fd664, %fd814, %fd662;
	abs.f64 	%fd665, %fd195;
	setp.geu.f64 	%p229, %fd665, 0d3EB0C6F7A0B5ED8D;
	@%p229 bra 	$L__BB2_197;
	setp.leu.f64 	%p230, %fd196, 0d3EB0C6F7A0B5ED8D;
	setp.geu.f64 	%p231, %fd196, 0d4007FFFF79C842FA;
	or.pred  	%p232, %p230, %p231;
	@%p232 bra 	$L__BB2_197;
	fma.rn.f64 	%fd814, %fd196, 0dBFD0000000000000, 0d4000000000000000;
	bra.uni 	$L__BB2_205;
$L__BB2_197:
	add.f64 	%fd666, %fd195, 0dC010000000000000;
	abs.f64 	%fd667, %fd666;
	setp.geu.f64 	%p233, %fd667, 0d3EB0C6F7A0B5ED8D;
	@%p233 bra 	$L__BB2_200;
	setp.leu.f64 	%p234, %fd196, 0d3EB0C6F7A0B5ED8D;
	setp.geu.f64 	%p235, %fd196, 0d4007FFFF79C842FA;
	or.pred  	%p236, %p234, %p235;
	@%p236 bra 	$L__BB2_200;
	add.f64 	%fd675, %fd196, 0d3FF0000000000000;
	sqrt.rn.f64 	%fd676, %fd675;
	mul.f64 	%fd677, %fd676, 0d4010000000000000;
	div.rn.f64 	%fd678, %fd196, %fd677;
	fma.rn.f64 	%fd814, %fd676, 0d4000000000000000, %fd678;
	bra.uni 	$L__BB2_205;
$L__BB2_200:
	setp.leu.f64 	%p237, %fd195, 0d3EB0C6F7A0B5ED8D;
	setp.geu.f64 	%p238, %fd195, 0d400FFFFF79C842FA;
	or.pred  	%p239, %p237, %p238;
	@%p239 bra 	$L__BB2_205;
	abs.f64 	%fd668, %fd196;
	setp.geu.f64 	%p240, %fd668, 0d3EB0C6F7A0B5ED8D;
	@%p240 bra 	$L__BB2_203;
	fma.rn.f64 	%fd814, %fd195, 0dBFD0000000000000, 0d4000000000000000;
	bra.uni 	$L__BB2_205;
$L__BB2_203:
	add.f64 	%fd669, %fd196, 0dC008000000000000;
	abs.f64 	%fd670, %fd669;
	setp.geu.f64 	%p241, %fd670, 0d3EB0C6F7A0B5ED8D;
	@%p241 bra 	$L__BB2_205;
	fma.rn.f64 	%fd671, %fd195, 0d4008000000000000, 0d4010000000000000;
	sqrt.rn.f64 	%fd672, %fd671;
	add.f64 	%fd673, %fd672, %fd672;
	div.rn.f64 	%fd674, %fd195, %fd673;
	add.f64 	%fd814, %fd672, %fd674;
$L__BB2_205:
	mov.f64 	%fd679, 0d4000000000000000;
	div.rn.f64 	%fd680, %fd679, %fd286;
	fma.rn.f64 	%fd825, %fd680, %fd814, %fd198;
	bra.uni 	$L__BB2_325;
$L__BB2_206:
	setp.eq.s32 	%p97, %r9, 0;
	@%p97 bra 	$L__BB2_207;
	bra.uni 	$L__BB2_325;
$L__BB2_207:
	@%p7 bra 	$L__BB2_220;
	ld.global.f64 	%fd205, [%rd8];
	ld.global.f64 	%fd206, [%rd1];
	mul.f64 	%fd436, %fd206, %fd206;
	fma.rn.f64 	%fd437, %fd205, %fd205, %fd436;
	fma.rn.f64 	%fd438, %fd205, %fd206, 0d4010000000000000;
	mul.f64 	%fd439, %fd438, %fd438;
	mul.f64 	%fd440, %fd438, %fd439;
	mul.f64 	%fd441, %fd437, 0d3FD0000000000000;
	sqrt.rn.f64 	%fd442, %fd440;
	div.rn.f64 	%fd443, %fd441, %fd442;
	add.f64 	%fd444, %fd205, %fd206;
	max.f64 	%fd445, %fd444, 0d0000000000000000;
	sqrt.rn.f64 	%fd815, %fd438;
	fma.rn.f64 	%fd208, %fd445, %fd815, %fd443;
	abs.f64 	%fd446, %fd205;
	setp.geu.f64 	%p101, %fd446, 0d3EB0C6F7A0B5ED8D;
	@%p101 bra 	$L__BB2_211;
	setp.leu.f64 	%p102, %fd206, 0d3EB0C6F7A0B5ED8D;
	setp.geu.f64 	%p103, %fd206, 0d4007FFFF79C842FA;
	or.pred  	%p104, %p102, %p103;
	@%p104 bra 	$L__BB2_211;
	fma.rn.f64 	%fd815, %fd206, 0dBFD0000000000000, 0d4000000000000000;
	bra.uni 	$L__BB2_219;
$L__BB2_211:
	add.f64 	%fd447, %fd205, 0dC010000000000000;
	abs.f64 	%fd448, %fd447;
	setp.geu.f64 	%p105, %fd448, 0d3EB0C6F7A0B5ED8D;
	@%p105 bra 	$L__BB2_214;
	setp.leu.f64 	%p106, %fd206, 0d3EB0C6F7A0B5ED8D;
	setp.geu.f64 	%p107, %fd206, 0d4007FFFF79C842FA;
	or.pred  	%p108, %p106, %p107;
	@%p108 bra 	$L__BB2_214;
	add.f64 	%fd456, %fd206, 0d3FF0000000000000;
	sqrt.rn.f64 	%fd457, %fd456;
	mul.f64 	%fd458, %fd457, 0d4010000000000000;
	div.rn.f64 	%fd459, %fd206, %fd458;
	fma.rn.f64 	%fd815, %fd457, 0d4000000000000000, %fd459;
	bra.uni 	$L__BB2_219;
$L__BB2_214:
	setp.leu.f64 	%p109, %fd205, 0d3EB0C6F7A0B5ED8D;
	setp.geu.f64 	%p110, %fd205, 0d400FFFFF79C842FA;
	or.pred  	%p111, %p109, %p110;
	@%p111 bra 	$L__BB2_219;
	abs.f64 	%fd449, %fd206;
	setp.geu.f64 	%p112, %fd449, 0d3EB0C6F7A0B5ED8D;
	@%p112 bra 	$L__BB2_217;
	fma.rn.f64 	%fd815, %fd205, 0dBFD0000000000000, 0d4000000000000000;
	bra.uni 	$L__BB2_219;
$L__BB2_217:
	add.f64 	%fd450, %fd206, 0dC008000000000000;
	abs.f64 	%fd451, %fd450;
	setp.geu.f64 	%p113, %fd451, 0d3EB0C6F7A0B5ED8D;
	@%p113 bra 	$L__BB2_219;
	fma.rn.f64 	%fd452, %fd205, 0d4008000000000000, 0d4010000000000000;
	sqrt.rn.f64 	%fd453, %fd452;
	add.f64 	%fd454, %fd453, %fd453;
	div.rn.f64 	%fd455, %fd205, %fd454;
	add.f64 	%fd815, %fd453, %fd455;
$L__BB2_219:
	mov.f64 	%fd460, 0d4000000000000000;
	div.rn.f64 	%fd461, %fd460, %fd286;
	fma.rn.f64 	%fd825, %fd461, %fd815, %fd208;
	bra.uni 	$L__BB2_325;
$L__BB2_220:
	setp.ne.s32 	%p100, %r6, 0;
	mov.pred 	%p3, -1;
	@%p100 bra 	$L__BB2_247;
$L__BB2_221:
	ld.global.f64 	%fd215, [%rd2+8];
	ld.global.f64 	%fd216, [%rd1];
	abs.f64 	%fd607, %fd215;
	setp.geu.f64 	%p203, %fd607, 0d3EB0C6F7A0B5ED8D;
	@%p203 bra 	$L__BB2_224;
	setp.leu.f64 	%p204, %fd216, 0d3EB0C6F7A0B5ED8D;
	setp.geu.f64 	%p205, %fd216, 0d4007FFFF79C842FA;
	or.pred  	%p206, %p204, %p205;
	@%p206 bra 	$L__BB2_224;
	fma.rn.f64 	%fd816, %fd216, 0dBFD0000000000000, 0d4000000000000000;
	bra.uni 	$L__BB2_233;
$L__BB2_224:
	add.f64 	%fd608, %fd215, 0dC010000000000000;
	abs.f64 	%fd609, %fd608;
	setp.geu.f64 	%p207, %fd609, 0d3EB0C6F7A0B5ED8D;
	@%p207 bra 	$L__BB2_227;
	setp.leu.f64 	%p208, %fd216, 0d3EB0C6F7A0B5ED8D;
	setp.geu.f64 	%p209, %fd216, 0d4007FFFF79C842FA;
	or.pred  	%p210, %p208, %p209;
	@%p210 bra 	$L__BB2_227;
	add.f64 	%fd618, %fd216, 0d3FF0000000000000;
	sqrt.rn.f64 	%fd619, %fd618;
	mul.f64 	%fd620, %fd619, 0d4010000000000000;
	div.rn.f64 	%fd621, %fd216, %fd620;
	fma.rn.f64 	%fd816, %fd619, 0d4000000000000000, %fd621;
	bra.uni 	$L__BB2_233;
$L__BB2_227:
	setp.leu.f64 	%p211, %fd215, 0d3EB0C6F7A0B5ED8D;
	setp.geu.f64 	%p212, %fd215, 0d400FFFFF79C842FA;
	or.pred  	%p213, %p211, %p212;
	@%p213 bra 	$L__BB2_232;
	abs.f64 	%fd610, %fd216;
	setp.geu.f64 	%p214, %fd610, 0d3EB0C6F7A0B5ED8D;
	@%p214 bra 	$L__BB2_230;
	fma.rn.f64 	%fd816, %fd215, 0dBFD0000000000000, 0d4000000000000000;
	bra.uni 	$L__BB2_233;
$L__BB2_230:
	add.f64 	%fd611, %fd216, 0dC008000000000000;
	abs.f64 	%fd612, %fd611;
	setp.geu.f64 	%p215, %fd612, 0d3EB0C6F7A0B5ED8D;
	@%p215 bra 	$L__BB2_232;
	fma.rn.f64 	%fd614, %fd215, 0d4008000000000000, 0d4010000000000000;
	sqrt.rn.f64 	%fd615, %fd614;
	add.f64 	%fd616, %fd615, %fd615;
	div.rn.f64 	%fd617, %fd215, %fd616;
	add.f64 	%fd816, %fd615, %fd617;
	bra.uni 	$L__BB2_233;
$L__BB2_232:
	fma.rn.f64 	%fd613, %fd215, %fd216, 0d4010000000000000;
	sqrt.rn.f64 	%fd816, %fd613;
$L__BB2_233:
	ld.global.f64 	%fd223, [%rd2];
	ld.global.f64 	%fd224, [%rd1+8];
	abs.f64 	%fd622, %fd223;
	setp.geu.f64 	%p216, %fd622, 0d3EB0C6F7A0B5ED8D;
	@%p216 bra 	$L__BB2_236;
	setp.leu.f64 	%p217, %fd224, 0d3EB0C6F7A0B5ED8D;
	setp.geu.f64 	%p218, %fd224, 0d4007FFFF79C842FA;
	or.pred  	%p219, %p217, %p218;
	@%p219 bra 	$L__BB2_236;
	fma.rn.f64 	%fd817, %fd224, 0dBFD0000000000000, 0d4000000000000000;
	bra.uni 	$L__BB2_245;
$L__BB2_236:
	add.f64 	%fd623, %fd223, 0dC010000000000000;
	abs.f64 	%fd624, %fd623;
	setp.geu.f64 	%p220, %fd624, 0d3EB0C6F7A0B5ED8D;
	@%p220 bra 	$L__BB2_239;
	setp.leu.f64 	%p221, %fd224, 0d3EB0C6F7A0B5ED8D;
	setp.geu.f64 	%p222, %fd224, 0d4007FFFF79C842FA;
	or.pred  	%p223, %p221, %p222;
	@%p223 bra 	$L__BB2_239;
	add.f64 	%fd633, %fd224, 0d3FF0000000000000;
	sqrt.rn.f64 	%fd634, %fd633;
	mul.f64 	%fd635, %fd634, 0d4010000000000000;
	div.rn.f64 	%fd636, %fd224, %fd635;
	fma.rn.f64 	%fd817, %fd634, 0d4000000000000000, %fd636;
	bra.uni 	$L__BB2_245;
$L__BB2_239:
	setp.leu.f64 	%p224, %fd223, 0d3EB0C6F7A0B5ED8D;
	setp.geu.f64 	%p225, %fd223, 0d400FFFFF79C842FA;
	or.pred  	%p226, %p224, %p225;
	@%p226 bra 	$L__BB2_244;
	abs.f64 	%fd625, %fd224;
	setp.geu.f64 	%p227, %fd625, 0d3EB0C6F7A0B5ED8D;
	@%p227 bra 	$L__BB2_242;
	fma.rn.f64 	%fd817, %fd223, 0dBFD0000000000000, 0d4000000000000000;
	bra.uni 	$L__BB2_245;
$L__BB2_242:
	add.f64 	%fd626, %fd224, 0dC008000000000000;
	abs.f64 	%fd627, %fd626;
	setp.geu.f64 	%p228, %fd627, 0d3EB0C6F7A0B5ED8D;
	@%p228 bra 	$L__BB2_244;
	fma.rn.f64 	%fd629, %fd223, 0d4008000000000000, 0d4010000000000000;
	sqrt.rn.f64 	%fd630, %fd629;
	add.f64 	%fd631, %fd630, %fd630;
	div.rn.f64 	%fd632, %fd223, %fd631;
	add.f64 	%fd817, %fd630, %fd632;
	bra.uni 	$L__BB2_245;
$L__BB2_244:
	fma.rn.f64 	%fd628, %fd223, %fd224, 0d4010000000000000;
	sqrt.rn.f64 	%fd817, %fd628;
$L__BB2_245:
	add.f64 	%fd637, %fd816, %fd817;
	mul.f64 	%fd638, %fd637, 0d3FE0000000000000;
	mul.f64 	%fd639, %fd216, %fd216;
	fma.rn.f64 	%fd640, %fd223, %fd223, %fd639;
	fma.rn.f64 	%fd641, %fd223, %fd216, 0d4010000000000000;
	mul.f64 	%fd642, %fd641, %fd641;
	mul.f64 	%fd643, %fd641, %fd642;
	mul.f64 	%fd644, %fd640, 0d3FD0000000000000;
	sqrt.rn.f64 	%fd645, %fd643;
	div.rn.f64 	%fd646, %fd644, %fd645;
	add.f64 	%fd647, %fd223, %fd216;
	max.f64 	%fd648, %fd647, 0d0000000000000000;
	sqrt.rn.f64 	%fd649, %fd641;
	fma.rn.f64 	%fd650, %fd648, %fd649, %fd646;
	mov.f64 	%fd651, 0d4000000000000000;
	div.rn.f64 	%fd652, %fd651, %fd285;
	div.rn.f64 	%fd653, %fd651, %fd286;
	add.f64 	%fd654, %fd652, %fd653;
	fma.rn.f64 	%fd825, %fd654, %fd638, %fd650;
	bra.uni 	$L__BB2_325;
$L__BB2_246:
	setp.eq.s32 	%p3, %r9, 0;
	or.b32  	%r91, %r9, %r6;
	setp.eq.s32 	%p115, %r91, 0;
	@%p115 bra 	$L__BB2_221;
$L__BB2_247:
	setp.ne.s32 	%p116, %r6, 0;
	setp.ne.s32 	%p117, %r9, %r10;
	or.pred  	%p118, %p116, %p117;
	@%p118 bra 	$L__BB2_273;
	ld.global.f64 	%fd232, [%rd2+8];
	ld.global.f64 	%fd233, [%rd9];
	abs.f64 	%fd559, %fd232;
	setp.geu.f64 	%p177, %fd559, 0d3EB0C6F7A0B5ED8D;
	@%p177 bra 	$L__BB2_251;
	setp.leu.f64 	%p178, %fd233, 0d3EB0C6F7A0B5ED8D;
	setp.geu.f64 	%p179, %fd233, 0d4007FFFF79C842FA;
	or.pred  	%p180, %p178, %p179;
	@%p180 bra 	$L__BB2_251;
	fma.rn.f64 	%fd818, %fd233, 0dBFD0000000000000, 0d4000000000000000;
	bra.uni 	$L__BB2_260;
$L__BB2_251:
	add.f64 	%fd560, %fd232, 0dC010000000000000;
	abs.f64 	%fd561, %fd560;
	setp.geu.f64 	%p181, %fd561, 0d3EB0C6F7A0B5ED8D;
	@%p181 bra 	$L__BB2_254;
	setp.leu.f64 	%p182, %fd233, 0d3EB0C6F7A0B5ED8D;
	setp.geu.f64 	%p183, %fd233, 0d4007FFFF79C842FA;
	or.pred  	%p184, %p182, %p183;
	@%p184 bra 	$L__BB2_254;
	add.f64 	%fd570, %fd233, 0d3FF0000000000000;
	sqrt.rn.f64 	%fd571, %fd570;
	mul.f64 	%fd572, %fd571, 0d4010000000000000;
	div.rn.f64 	%fd573, %fd233, %fd572;
	fma.rn.f64 	%fd818, %fd571, 0d4000000000000000, %fd573;
	bra.uni 	$L__BB2_260;
$L__BB2_254:
	setp.leu.f64 	%p185, %fd232, 0d3EB0C6F7A0B5ED8D;
	setp.geu.f64 	%p186, %fd232, 0d400FFFFF79C842FA;
	or.pred  	%p187, %p185, %p186;
	@%p187 bra 	$L__BB2_259;
	abs.f64 	%fd562, %fd233;
	setp.geu.f64 	%p188, %fd562, 0d3EB0C6F7A0B5ED8D;
	@%p188 bra 	$L__BB2_257;
	fma.rn.f64 	%fd818, %fd232, 0dBFD0000000000000, 0d4000000000000000;
	bra.uni 	$L__BB2_260;
$L__BB2_257:
	add.f64 	%fd563, %fd233, 0dC008000000000000;
	abs.f64 	%fd564, %fd563;
	setp.geu.f64 	%p189, %fd564, 0d3EB0C6F7A0B5ED8D;
	@%p189 bra 	$L__BB2_259;
	fma.rn.f64 	%fd566, %fd232, 0d4008000000000000, 0d4010000000000000;
	sqrt.rn.f64 	%fd567, %fd566;
	add.f64 	%fd568, %fd567, %fd567;
	div.rn.f64 	%fd569, %fd232, %fd568;
	add.f64 	%fd818, %fd567, %fd569;
	bra.uni 	$L__BB2_260;
$L__BB2_259:
	fma.rn.f64 	%fd565, %fd232, %fd233, 0d4010000000000000;
	sqrt.rn.f64 	%fd818, %fd565;
$L__BB2_260:
	ld.global.f64 	%fd240, [%rd2];
	mul.wide.s32 	%rd183, %r28, 8;
	add.s64 	%rd184, %rd1, %rd183;
	ld.global.f64 	%fd241, [%rd184+-16];
	abs.f64 	%fd574, %fd240;
	setp.geu.f64 	%p190, %fd574, 0d3EB0C6F7A0B5ED8D;
	@%p190 bra 	$L__BB2_263;
	setp.leu.f64 	%p191, %fd241, 0d3EB0C6F7A0B5ED8D;
	setp.geu.f64 	%p192, %fd241, 0d4007FFFF79C842FA;
	or.pred  	%p193, %p191, %p192;
	@%p193 bra 	$L__BB2_263;
	fma.rn.f64 	%fd819, %fd241, 0dBFD0000000000000, 0d4000000000000000;
	bra.uni 	$L__BB2_272;
$L__BB2_263:
	add.f64 	%fd575, %fd240, 0dC010000000000000;
	abs.f64 	%fd576, %fd575;
	setp.geu.f64 	%p194, %fd576, 0d3EB0C6F7A0B5ED8D;
	@%p194 bra 	$L__BB2_266;
	setp.leu.f64 	%p195, %fd241, 0d3EB0C6F7A0B5ED8D;
	setp.geu.f64 	%p196, %fd241, 0d4007FFFF79C842FA;
	or.pred  	%p197, %p195, %p196;
	@%p197 bra 	$L__BB2_266;
	add.f64 	%fd585, %fd241, 0d3FF0000000000000;
	sqrt.rn.f64 	%fd586, %fd585;
	mul.f64 	%fd587, %fd586, 0d4010000000000000;
	div.rn.f64 	%fd588, %fd241, %fd587;
	fma.rn.f64 	%fd819, %fd586, 0d4000000000000000, %fd588;
	bra.uni 	$L__BB2_272;
$L__BB2_266:
	setp.leu.f64 	%p198, %fd240, 0d3EB0C6F7A0B5ED8D;
	setp.geu.f64 	%p199, %fd240, 0d400FFFFF79C842FA;
	or.pred  	%p200, %p198, %p199;
	@%p200 bra 	$L__BB2_271;
	abs.f64 	%fd577, %fd241;
	setp.geu.f64 	%p201, %fd577, 0d3EB0C6F7A0B5ED8D;
	@%p201 bra 	$L__BB2_269;
	fma.rn.f64 	%fd819, %fd240, 0dBFD0000000000000, 0d4000000000000000;
	bra.uni 	$L__BB2_272;
$L__BB2_269:
	add.f64 	%fd578, %fd241, 0dC008000000000000;
	abs.f64 	%fd579, %fd578;
	setp.geu.f64 	%p202, %fd579, 0d3EB0C6F7A0B5ED8D;
	@%p202 bra 	$L__BB2_271;
	fma.rn.f64 	%fd581, %fd240, 0d4008000000000000, 0d4010000000000000;
	sqrt.rn.f64 	%fd582, %fd581;
	add.f64 	%fd583, %fd582, %fd582;
	div.rn.f64 	%fd584, %fd240, %fd583;
	add.f64 	%fd819, %fd582, %fd584;
	bra.uni 	$L__BB2_272;
$L__BB2_271:
	fma.rn.f64 	%fd580, %fd240, %fd241, 0d4010000000000000;
	sqrt.rn.f64 	%fd819, %fd580;
$L__BB2_272:
	add.f64 	%fd589, %fd818, %fd819;
	mul.f64 	%fd590, %fd589, 0d3FE0000000000000;
	mul.f64 	%fd591, %fd233, %fd233;
	fma.rn.f64 	%fd592, %fd240, %fd240, %fd591;
	fma.rn.f64 	%fd593, %fd240, %fd233, 0d4010000000000000;
	mul.f64 	%fd594, %fd593, %fd593;
	mul.f64 	%fd595, %fd593, %fd594;
	mul.f64 	%fd596, %fd592, 0d3FD0000000000000;
	sqrt.rn.f64 	%fd597, %fd595;
	div.rn.f64 	%fd598, %fd596, %fd597;
	add.f64 	%fd599, %fd240, %fd233;
	max.f64 	%fd600, %fd599, 0d0000000000000000;
	sqrt.rn.f64 	%fd601, %fd593;
	fma.rn.f64 	%fd602, %fd600, %fd601, %fd598;
	mov.f64 	%fd603, 0d4000000000000000;
	div.rn.f64 	%fd604, %fd603, %fd285;
	div.rn.f64 	%fd605, %fd603, %fd286;
	add.f64 	%fd606, %fd604, %fd605;
	fma.rn.f64 	%fd825, %fd606, %fd590, %fd602;
	bra.uni 	$L__BB2_325;
$L__BB2_273:
	setp.ne.s32 	%p119, %r9, %r10;
	setp.ne.s32 	%p120, %r6, %r7;
	or.pred  	%p121, %p120, %p119;
	@%p121 bra 	$L__BB2_299;
	mul.wide.s32 	%rd179, %r27, 8;
	add.s64 	%rd180, %rd2, %rd179;
	ld.global.f64 	%fd249, [%rd180+-16];
	ld.global.f64 	%fd250, [%rd9];
	abs.f64 	%fd511, %fd249;
	setp.geu.f64 	%p151, %fd511, 0d3EB0C6F7A0B5ED8D;
	@%p151 bra 	$L__BB2_277;
	setp.leu.f64 	%p152, %fd250, 0d3EB0C6F7A0B5ED8D;
	setp.geu.f64 	%p153, %fd250, 0d4007FFFF79C842FA;
	or.pred  	%p154, %p152, %p153;
	@%p154 bra 	$L__BB2_277;
	fma.rn.f64 	%fd820, %fd250, 0dBFD0000000000000, 0d4000000000000000;
	bra.uni 	$L__BB2_286;
$L__BB2_277:
	add.f64 	%fd512, %fd249, 0dC010000000000000;
	abs.f64 	%fd513, %fd512;
	setp.geu.f64 	%p155, %fd513, 0d3EB0C6F7A0B5ED8D;
	@%p155 bra 	$L__BB2_280;
	setp.leu.f64 	%p156, %fd250, 0d3EB0C6F7A0B5ED8D;
	setp.geu.f64 	%p157, %fd250, 0d4007FFFF79C842FA;
	or.pred  	%p158, %p156, %p157;
	@%p158 bra 	$L__BB2_280;
	add.f64 	%fd522, %fd250, 0d3FF0000000000000;
	sqrt.rn.f64 	%fd523, %fd522;
	mul.f64 	%fd524, %fd523, 0d4010000000000000;
	div.rn.f64 	%fd525, %fd250, %fd524;
	fma.rn.f64 	%fd820, %fd523, 0d4000000000000000, %fd525;
	bra.uni 	$L__BB2_286;
$L__BB2_280:
	setp.leu.f64 	%p159, %fd249, 0d3EB0C6F7A0B5ED8D;
	setp.geu.f64 	%p160, %fd249, 0d400FFFFF79C842FA;
	or.pred  	%p161, %p159, %p160;
	@%p161 bra 	$L__BB2_285;
	abs.f64 	%fd514, %fd250;
	setp.geu.f64 	%p162, %fd514, 0d3EB0C6F7A0B5ED8D;
	@%p162 bra 	$L__BB2_283;
	fma.rn.f64 	%fd820, %fd249, 0dBFD0000000000000, 0d4000000000000000;
	bra.uni 	$L__BB2_286;
$L__BB2_283:
	add.f64 	%fd515, %fd250, 0dC008000000000000;
	abs.f64 	%fd516, %fd515;
	setp.geu.f64 	%p163, %fd516, 0d3EB0C6F7A0B5ED8D;
	@%p163 bra 	$L__BB2_285;
	fma.rn.f64 	%fd518, %fd249, 0d4008000000000000, 0d4010000000000000;
	sqrt.rn.f64 	%fd519, %fd518;
	add.f64 	%fd520, %fd519, %fd519;
	div.rn.f64 	%fd521, %fd249, %fd520;
	add.f64 	%fd820, %fd519, %fd521;
	bra.uni 	$L__BB2_286;
$L__BB2_285:
	fma.rn.f64 	%fd517, %fd249, %fd250, 0d4010000000000000;
	sqrt.rn.f64 	%fd820, %fd517;
$L__BB2_286:
	ld.global.f64 	%fd257, [%rd10];
	mul.wide.s32 	%rd181, %r28, 8;
	add.s64 	%rd182, %rd1, %rd181;
	ld.global.f64 	%fd258, [%rd182+-16];
	abs.f64 	%fd526, %fd257;
	setp.geu.f64 	%p164, %fd526, 0d3EB0C6F7A0B5ED8D;
	@%p164 bra 	$L__BB2_289;
	setp.leu.f64 	%p165, %fd258, 0d3EB0C6F7A0B5ED8D;
	setp.geu.f64 	%p166, %fd258, 0d4007FFFF79C842FA;
	or.pred  	%p167, %p165, %p166;
	@%p167 bra 	$L__BB2_289;
	fma.rn.f64 	%fd821, %fd258, 0dBFD0000000000000, 0d4000000000000000;
	bra.uni 	$L__BB2_298;
$L__BB2_289:
	add.f64 	%fd527, %fd257, 0dC010000000000000;
	abs.f64 	%fd528, %fd527;
	setp.geu.f64 	%p168, %fd528, 0d3EB0C6F7A0B5ED8D;
	@%p168 bra 	$L__BB2_292;
	setp.leu.f64 	%p169, %fd258, 0d3EB0C6F7A0B5ED8D;
	setp.geu.f64 	%p170, %fd258, 0d4007FFFF79C842FA;
	or.pred  	%p171, %p169, %p170;
	@%p171 bra 	$L__BB2_292;
	add.f64 	%fd537, %fd258, 0d3FF0000000000000;
	sqrt.rn.f64 	%fd538, %fd537;
	mul.f64 	%fd539, %fd538, 0d4010000000000000;
	div.rn.f64 	%fd540, %fd258, %fd539;
	fma.rn.f64 	%fd821, %fd538, 0d4000000000000000, %fd540;
	bra.uni 	$L__BB2_298;
$L__BB2_292:
	setp.leu.f64 	%p172, %fd257, 0d3EB0C6F7A0B5ED8D;
	setp.geu.f64 	%p173, %fd257, 0d400FFFFF79C842FA;
	or.pred  	%p174, %p172, %p173;
	@%p174 bra 	$L__BB2_297;
	abs.f64 	%fd529, %fd258;
	setp.geu.f64 	%p175, %fd529, 0d3EB0C6F7A0B5ED8D;
	@%p175 bra 	$L__BB2_295;
	fma.rn.f64 	%fd821, %fd257, 0dBFD0000000000000, 0d4000000000000000;
	bra.uni 	$L__BB2_298;
$L__BB2_295:
	add.f64 	%fd530, %fd258, 0dC008000000000000;
	abs.f64 	%fd531, %fd530;
	setp.geu.f64 	%p176, %fd531, 0d3EB0C6F7A0B5ED8D;
	@%p176 bra 	$L__BB2_297;
	fma.rn.f64 	%fd533, %fd257, 0d4008000000000000, 0d4010000000000000;
	sqrt.rn.f64 	%fd534, %fd533;
	add.f64 	%fd535, %fd534, %fd534;
	div.rn.f64 	%fd536, %fd257, %fd535;
	add.f64 	%fd821, %fd534, %fd536;
	bra.uni 	$L__BB2_298;
$L__BB2_297:
	fma.rn.f64 	%fd532, %fd257, %fd258, 0d4010000000000000;
	sqrt.rn.f64 	%fd821, %fd532;
$L__BB2_298:
	add.f64 	%fd541, %fd820, %fd821;
	mul.f64 	%fd542, %fd541, 0d3FE0000000000000;
	mul.f64 	%fd543, %fd250, %fd250;
	fma.rn.f64 	%fd544, %fd257, %fd257, %fd543;
	fma.rn.f64 	%fd545, %fd257, %fd250, 0d4010000000000000;
	mul.f64 	%fd546, %fd545, %fd545;
	mul.f64 	%fd547, %fd545, %fd546;
	mul.f64 	%fd548, %fd544, 0d3FD0000000000000;
	sqrt.rn.f64 	%fd549, %fd547;
	div.rn.f64 	%fd550, %fd548, %fd549;
	add.f64 	%fd551, %fd257, %fd250;
	max.f64 	%fd552, %fd551, 0d0000000000000000;
	sqrt.rn.f64 	%fd553, %fd545;
	fma.rn.f64 	%fd554, %fd552, %fd553, %fd550;
	mov.f64 	%fd555, 0d4000000000000000;
	div.rn.f64 	%fd556, %fd555, %fd285;
	div.rn.f64 	%fd557, %fd555, %fd286;
	add.f64 	%fd558, %fd556, %fd557;
	fma.rn.f64 	%fd825, %fd558, %fd542, %fd554;
	bra.uni 	$L__BB2_325;
$L__BB2_299:
	setp.ne.s32 	%p122, %r6, %r7;
	not.pred 	%p123, %p3;
	or.pred  	%p124, %p122, %p123;
	@%p124 bra 	$L__BB2_325;
	mul.wide.s32 	%rd177, %r27, 8;
	add.s64 	%rd178, %rd2, %rd177;
	ld.global.f64 	%fd266, [%rd178+-16];
	ld.global.f64 	%fd267, [%rd1];
	abs.f64 	%fd463, %fd266;
	setp.geu.f64 	%p125, %fd463, 0d3EB0C6F7A0B5ED8D;
	@%p125 bra 	$L__BB2_303;
	setp.leu.f64 	%p126, %fd267, 0d3EB0C6F7A0B5ED8D;
	setp.geu.f64 	%p127, %fd267, 0d4007FFFF79C842FA;
	or.pred  	%p128, %p126, %p127;
	@%p128 bra 	$L__BB2_303;
	fma.rn.f64 	%fd822, %fd267, 0dBFD0000000000000, 0d4000000000000000;
	bra.uni 	$L__BB2_312;
$L__BB2_303:
	add.f64 	%fd464, %fd266, 0dC010000000000000;
	abs.f64 	%fd465, %fd464;
	setp.geu.f64 	%p129, %fd465, 0d3EB0C6F7A0B5ED8D;
	@%p129 bra 	$L__BB2_306;
	setp.leu.f64 	%p130, %fd267, 0d3EB0C6F7A0B5ED8D;
	setp.geu.f64 	%p131, %fd267, 0d4007FFFF79C842FA;
	or.pred  	%p132, %p130, %p131;
	@%p132 bra 	$L__BB2_306;
	add.f64 	%fd474, %fd267, 0d3FF0000000000000;
	sqrt.rn.f64 	%fd475, %fd474;
	mul.f64 	%fd476, %fd475, 0d4010000000000000;
	div.rn.f64 	%fd477, %fd267, %fd476;
	fma.rn.f64 	%fd822, %fd475, 0d4000000000000000, %fd477;
	bra.uni 	$L__BB2_312;
$L__BB2_306:
	setp.leu.f64 	%p133, %fd266, 0d3EB0C6F7A0B5ED8D;
	setp.geu.f64 	%p134, %fd266, 0d400FFFFF79C842FA;
	or.pred  	%p135, %p133, %p134;
	@%p135 bra 	$L__BB2_311;
	abs.f64 	%fd466, %fd267;
	setp.geu.f64 	%p136, %fd466, 0d3EB0C6F7A0B5ED8D;
	@%p136 bra 	$L__BB2_309;
	fma.rn.f64 	%fd822, %fd266, 0dBFD0000000000000, 0d4000000000000000;
	bra.uni 	$L__BB2_312;
$L__BB2_309:
	add.f64 	%fd467, %fd267, 0dC008000000000000;
	abs.f64 	%fd468, %fd467;
	setp.geu.f64 	%p137, %fd468, 0d3EB0C6F7A0B5ED8D;
	@%p137 bra 	$L__BB2_311;
	fma.rn.f64 	%fd470, %fd266, 0d4008000000000000, 0d4010000000000000;
	sqrt.rn.f64 	%fd471, %fd470;
	add.f64 	%fd472, %fd471, %fd471;
	div.rn.f64 	%fd473, %fd266, %fd472;
	add.f64 	%fd822, %fd471, %fd473;
	bra.uni 	$L__BB2_312;
$L__BB2_311:
	fma.rn.f64 	%fd469, %fd266, %fd267, 0d4010000000000000;
	sqrt.rn.f64 	%fd822, %fd469;
$L__BB2_312:
	ld.global.f64 	%fd274, [%rd10];
	ld.global.f64 	%fd275, [%rd1+8];
	abs.f64 	%fd478, %fd274;
	setp.geu.f64 	%p138, %fd478, 0d3EB0C6F7A0B5ED8D;
	@%p138 bra 	$L__BB2_315;
	setp.leu.f64 	%p139, %fd275, 0d3EB0C6F7A0B5ED8D;
	setp.geu.f64 	%p140, %fd275, 0d4007FFFF79C842FA;
	or.pred  	%p141, %p139, %p140;
	@%p141 bra 	$L__BB2_315;
	fma.rn.f64 	%fd823, %fd275, 0dBFD0000000000000, 0d4000000000000000;
	bra.uni 	$L__BB2_324;
$L__BB2_315:
	add.f64 	%fd479, %fd274, 0dC010000000000000;
	abs.f64 	%fd480, %fd479;
	setp.geu.f64 	%p142, %fd480, 0d3EB0C6F7A0B5ED8D;
	@%p142 bra 	$L__BB2_318;
	setp.leu.f64 	%p143, %fd275, 0d3EB0C6F7A0B5ED8D;
	setp.geu.f64 	%p144, %fd275, 0d4007FFFF79C842FA;
	or.pred  	%p145, %p143, %p144;
	@%p145 bra 	$L__BB2_318;
	add.f64 	%fd489, %fd275, 0d3FF0000000000000;
	sqrt.rn.f64 	%fd490, %fd489;
	mul.f64 	%fd491, %fd490, 0d4010000000000000;
	div.rn.f64 	%fd492, %fd275, %fd491;
	fma.rn.f64 	%fd823, %fd490, 0d4000000000000000, %fd492;
	bra.uni 	$L__BB2_324;
$L__BB2_318:
	setp.leu.f64 	%p146, %fd274, 0d3EB0C6F7A0B5ED8D;
	setp.geu.f64 	%p147, %fd274, 0d400FFFFF79C842FA;
	or.pred  	%p148, %p146, %p147;
	@%p148 bra 	$L__BB2_323;
	abs.f64 	%fd481, %fd275;
	setp.geu.f64 	%p149, %fd481, 0d3EB0C6F7A0B5ED8D;
	@%p149 bra 	$L__BB2_321;
	fma.rn.f64 	%fd823, %fd274, 0dBFD0000000000000, 0d4000000000000000;
	bra.uni 	$L__BB2_324;
$L__BB2_321:
	add.f64 	%fd482, %fd275, 0dC008000000000000;
	abs.f64 	%fd483, %fd482;
	setp.geu.f64 	%p150, %fd483, 0d3EB0C6F7A0B5ED8D;
	@%p150 bra 	$L__BB2_323;
	fma.rn.f64 	%fd485, %fd274, 0d4008000000000000, 0d4010000000000000;
	sqrt.rn.f64 	%fd486, %fd485;
	add.f64 	%fd487, %fd486, %fd486;
	div.rn.f64 	%fd488, %fd274, %fd487;
	add.f64 	%fd823, %fd486, %fd488;
	bra.uni 	$L__BB2_324;
$L__BB2_323:
	fma.rn.f64 	%fd484, %fd274, %fd275, 0d4010000000000000;
	sqrt.rn.f64 	%fd823, %fd484;
$L__BB2_324:
	add.f64 	%fd493, %fd822, %fd823;
	mul.f64 	%fd494, %fd493, 0d3FE0000000000000;
	mul.f64 	%fd495, %fd267, %fd267;
	fma.rn.f64 	%fd496, %fd274, %fd274, %fd495;
	fma.rn.f64 	%fd497, %fd274, %fd267, 0d4010000000000000;
	mul.f64 	%fd498, %fd497, %fd497;
	mul.f64 	%fd499, %fd497, %fd498;
	mul.f64 	%fd500, %fd496, 0d3FD0000000000000;
	sqrt.rn.f64 	%fd501, %fd499;
	div.rn.f64 	%fd502, %fd500, %fd501;
	add.f64 	%fd503, %fd274, %fd267;
	max.f64 	%fd504, %fd503, 0d0000000000000000;
	sqrt.rn.f64 	%fd505, %fd497;
	fma.rn.f64 	%fd506, %fd504, %fd505, %fd502;
	mov.f64 	%fd507, 0d4000000000000000;
	div.rn.f64 	%fd508, %fd507, %fd285;
	div.rn.f64 	%fd509, %fd507, %fd286;
	add.f64 	%fd510, %fd508, %fd509;
	fma.rn.f64 	%fd825, %fd510, %fd494, %fd506;
$L__BB2_325:
	ld.param.u64 	%rd193, [_Z18matrix_get_scalarsPdS_iiiiS_S_S_S_S_S_S_ddii_param_1];
	ld.param.u64 	%rd192, [_Z18matrix_get_scalarsPdS_iiiiS_S_S_S_S_S_S_ddii_param_0];
	sub.f64 	%fd746, %fd174, %fd825;
	setp.eq.s32 	%p268, %r9, %r10;
	setp.eq.s32 	%p269, %r4, %r8;
	selp.f64 	%fd747, 0d3FE0000000000000, 0d3FF0000000000000, %p268;
	selp.f64 	%fd748, 0d3FE0000000000000, %fd747, %p269;
	setp.eq.s32 	%p270, %r6, %r7;
	setp.eq.s32 	%p271, %r3, %r5;
	selp.f64 	%fd749, 0d3FE0000000000000, 0d3FF0000000000000, %p270;
	selp.f64 	%fd750, 0d3FE0000000000000, %fd749, %p271;
	mul.f64 	%fd751, %fd750, %fd748;
	mul.f64 	%fd752, %fd751, %fd746;
	mad.lo.s32 	%r92, %r3, %r2, %r4;
	mul.wide.s32 	%rd185, %r92, 8;
	add.s64 	%rd186, %rd6, %rd185;
	ld.global.f64 	%fd753, [%rd186];
	mul.f64 	%fd754, %fd753, %fd752;
	cvta.to.global.u64 	%rd187, %rd192;
	mul.wide.s32 	%rd188, %r1, 8;
	add.s64 	%rd189, %rd187, %rd188;
	st.global.f64 	[%rd189], %fd754;
	mul.f64 	%fd755, %fd746, %fd752;
	cvta.to.global.u64 	%rd190, %rd193;
	add.s64 	%rd191, %rd190, %rd188;
	st.global.f64 	[%rd191], %fd755;
$L__BB2_326:
	ret;

}
	// .globl	_Z17matrix_get_next_wiiiiPdS_d
.visible .entry _Z17matrix_get_next_wiiiiPdS_d(
	.param .u32 _Z17matrix_get_next_wiiiiPdS_d_param_0,
	.param .u32 _Z17matrix_get_next_wiiiiPdS_d_param_1,
	.param .u32 _Z17matrix_get_next_wiiiiPdS_d_param_2,
	.param .u32 _Z17matrix_get_next_wiiiiPdS_d_param_3,
	.param .u64 .ptr .align 1 _Z17matrix_get_next_wiiiiPdS_d_param_4,
	.param .u64 .ptr .align 1 _Z17matrix_get_next_wiiiiPdS_d_param_5,
	.param .f64 _Z17matrix_get_next_wiiiiPdS_d_param_6
)
{
	.reg .pred 	%p<2>;
	.reg .b32 	%r<15>;
	.reg .b64 	%rd<8>;
	.reg .b64 	%fd<6>;

	ld.param.u32 	%r2, [_Z17matrix_get_next_wiiiiPdS_d_param_0];
	ld.param.u32 	%r3, [_Z17matrix_get_next_wiiiiPdS_d_param_1];
	ld.param.u32 	%r4, [_Z17matrix_get_next_wiiiiPdS_d_param_2];
	ld.param.u32 	%r5, [_Z17matrix_get_next_wiiiiPdS_d_param_3];
	ld.param.u64 	%rd1, [_Z17matrix_get_next_wiiiiPdS_d_param_4];
	ld.param.u64 	%rd2, [_Z17matrix_get_next_wiiiiPdS_d_param_5];
	ld.param.f64 	%fd1, [_Z17matrix_get_next_wiiiiPdS_d_param_6];
	mov.u32 	%r6, %ctaid.x;
	mov.u32 	%r7, %ntid.x;
	mov.u32 	%r8, %tid.x;
	mad.lo.s32 	%r1, %r6, %r7, %r8;
	not.b32 	%r9, %r2;
	add.s32 	%r10, %r3, %r9;
	sub.s32 	%r11, %r5, %r4;
	not.b32 	%r12, %r4;
	add.s32 	%r13, %r5, %r12;
	mad.lo.s32 	%r14, %r11, %r10, %r13;
	setp.lt.s32 	%p1, %r14, %r1;
	@%p1 bra 	$L__BB3_2;
	cvta.to.global.u64 	%rd3, %rd2;
	cvta.to.global.u64 	%rd4, %rd1;
	mul.wide.s32 	%rd5, %r1, 8;
	add.s64 	%rd6, %rd3, %rd5;
	ld.global.f64 	%fd2, [%rd6];
	add.s64 	%rd7, %rd4, %rd5;
	ld.global.f64 	%fd3, [%rd7];
	st.global.f64 	[%rd6], %fd3;
	mul.f64 	%fd4, %fd1, %fd2;
	sub.f64 	%fd5, %fd3, %fd4;
	st.global.f64 	[%rd7], %fd5;
$L__BB3_2:
	ret;

}
	// .globl	_Z21matrix_get_new_scalarPdiiiiS_S_ii
.visible .entry _Z21matrix_get_new_scalarPdiiiiS_S_ii(
	.param .u64 .ptr .align 1 _Z21matrix_get_new_scalarPdiiiiS_S_ii_param_0,
	.param .u32 _Z21matrix_get_new_scalarPdiiiiS_S_ii_param_1,
	.param .u32 _Z21matrix_get_new_scalarPdiiiiS_S_ii_param_2,
	.param .u32 _Z21matrix_get_new_scalarPdiiiiS_S_ii_param_3,
	.param .u32 _Z21matrix_get_new_scalarPdiiiiS_S_ii_param_4,
	.param .u64 .ptr .align 1 _Z21matrix_get_new_scalarPdiiiiS_S_ii_param_5,
	.param .u64 .ptr .align 1 _Z21matrix_get_new_scalarPdiiiiS_S_ii_param_6,
	.param .u32 _Z21matrix_get_new_scalarPdiiiiS_S_ii_param_7,
	.param .u32 _Z21matrix_get_new_scalarPdiiiiS_S_ii_param_8
)
{
	.reg .pred 	%p<6>;
	.reg .b32 	%r<27>;
	.reg .b64 	%rd<11>;
	.reg .b64 	%fd<11>;

	ld.param.u64 	%rd1, [_Z21matrix_get_new_scalarPdiiiiS_S_ii_param_0];
	ld.param.u32 	%r3, [_Z21matrix_get_new_scalarPdiiiiS_S_ii_param_1];
	ld.param.u32 	%r7, [_Z21matrix_get_new_scalarPdiiiiS_S_ii_param_2];
	ld.param.u32 	%r4, [_Z21matrix_get_new_scalarPdiiiiS_S_ii_param_3];
	ld.param.u32 	%r8, [_Z21matrix_get_new_scalarPdiiiiS_S_ii_param_4];
	ld.param.u64 	%rd2, [_Z21matrix_get_new_scalarPdiiiiS_S_ii_param_5];
	ld.param.u64 	%rd3, [_Z21matrix_get_new_scalarPdiiiiS_S_ii_param_6];
	ld.param.u32 	%r5, [_Z21matrix_get_new_scalarPdiiiiS_S_ii_param_7];
	ld.param.u32 	%r6, [_Z21matrix_get_new_scalarPdiiiiS_S_ii_param_8];
	mov.u32 	%r9, %ctaid.x;
	mov.u32 	%r10, %ntid.x;
	mov.u32 	%r11, %tid.x;
	mad.lo.s32 	%r1, %r9, %r10, %r11;
	not.b32 	%r12, %r3;
	add.s32 	%r13, %r7, %r12;
	sub.s32 	%r2, %r8, %r4;
	not.b32 	%r14, %r4;
	add.s32 	%r15, %r8, %r14;
	mad.lo.s32 	%r16, %r2, %r13, %r15;
	setp.lt.s32 	%p1, %r16, %r1;
	@%p1 bra 	$L__BB4_2;
	cvta.to.global.u64 	%rd4, %rd2;
	cvta.to.global.u64 	%rd5, %rd3;
	cvta.to.global.u64 	%rd6, %rd1;
	div.s32 	%r17, %r1, %r2;
	mul.lo.s32 	%r19, %r17, %r2;
	sub.s32 	%r20, %r1, %r19;
	neg.s32 	%r21, %r3;
	setp.eq.s32 	%p2, %r17, %r21;
	add.s32 	%r22, %r17, %r3;
	add.s32 	%r23, %r5, -1;
	setp.eq.s32 	%p3, %r22, %r23;
	selp.f64 	%fd1, 0d3FE0000000000000, 0d3FF0000000000000, %p3;
	selp.f64 	%fd2, 0d3FE0000000000000, %fd1, %p2;
	neg.s32 	%r24, %r4;
	setp.eq.s32 	%p4, %r20, %r24;
	add.s32 	%r25, %r20, %r4;
	add.s32 	%r26, %r6, -1;
	setp.eq.s32 	%p5, %r25, %r26;
	selp.f64 	%fd3, 0d3FE0000000000000, 0d3FF0000000000000, %p5;
	selp.f64 	%fd4, 0d3FE0000000000000, %fd3, %p4;
	mul.wide.s32 	%rd7, %r1, 8;
	add.s64 	%rd8, %rd4, %rd7;
	ld.global.f64 	%fd5, [%rd8];
	add.s64 	%rd9, %rd5, %rd7;
	ld.global.f64 	%fd6, [%rd9];
	sub.f64 	%fd7, %fd5, %fd6;
	mul.f64 	%fd8, %fd2, %fd4;
	mul.f64 	%fd9, %fd7, %fd8;
	mul.f64 	%fd10, %fd7, %fd9;
	add.s64 	%rd10, %rd6, %rd7;
	st.global.f64 	[%rd10], %fd10;
$L__BB4_2:
	ret;

}
	// .globl	_ZN3cub18CUB_300001_SM_10006detail11EmptyKernelIvEEvv
.visible .entry _ZN3cub18CUB_300001_SM_10006detail11EmptyKernelIvEEvv()
{


	ret;

}


// ===== COMPILED SASS (sm_100) =====

	.target	sm_100

	.elftype	@"ET_EXEC"


//--------------------- .note.nv.tkinfo           --------------------------
	.section	.note.nv.tkinfo,"",@"SHT_NOTE"
	.sectionflags	@"SHF_NOTE_NV_TKINFO"
	.tkinfo
        /*0018*/ 	.word	0x00000002
        /*0030*/ 	.string	""
        /*0030*/ 	.string	"ptxas"
        /*0030*/ 	.string	"Cuda compilation tools, release 13.0, V13.0.88"
        /*0030*/ 	.string	"Build cuda_13.0.r13.0/compiler.36424714_0"
        /*0030*/ 	.string	"-arch sm_100 -m 64 "



//--------------------- .note.nv.cuinfo           --------------------------
	.section	.note.nv.cuinfo,"",@"SHT_NOTE"
	.sectionflags	@"SHF_NOTE_NV_CUINFO"
        /*0018*/ 	.short	0x0002
        /*001a*/ 	.short	0x0064
        /*001c*/ 	.short	0x0082
	.zero		2


//--------------------- .nv.info                  --------------------------
	.section	.nv.info,"",@"SHT_CUDA_INFO"
	.align	4


	//----- nvinfo : EIATTR_REGCOUNT
	.align		4
        /*0000*/ 	.byte	0x04, 0x2f
        /*0002*/ 	.short	(.L_44 - .L_43)
	.align		4
.L_43:
        /*0004*/ 	.word	index@(_Z17matrix_fill_valuePdiid)
        /*0008*/ 	.word	0x0000000a


	//----- nvinfo : EIATTR_FRAME_SIZE
	.align		4
.L_44:
        /*000c*/ 	.byte	0x04, 0x11
        /*000e*/ 	.short	(.L_46 - .L_45)
	.align		4
.L_45:
        /*0010*/ 	.word	index@(_Z17matrix_fill_valuePdiid)
        /*0014*/ 	.word	0x00000000


	//----- nvinfo : EIATTR_REGCOUNT
	.align		4
.L_46:
        /*0018*/ 	.byte	0x04, 0x2f
        /*001a*/ 	.short	(.L_48 - .L_47)
	.align		4
.L_47:
        /*001c*/ 	.word	index@(_Z13matrix_get_rkPdiiiiS_S_S_S_S_S_S_ddii)
        /*0020*/ 	.word	0x0000002c


	//----- nvinfo : EIATTR_FRAME_SIZE
	.align		4
.L_48:
        /*0024*/ 	.byte	0x04, 0x11
        /*0026*/ 	.short	(.L_50 - .L_49)
	.align		4
.L_49:
        /*0028*/ 	.word	index@($__internal_5_$__cuda_sm20_dsqrt_rn_f64_mediumpath_v1)
        /*002c*/ 	.word	0x00000000


	//----- nvinfo : EIATTR_FRAME_SIZE
	.align		4
.L_50:
        /*0030*/ 	.byte	0x04, 0x11
        /*0032*/ 	.short	(.L_52 - .L_51)
	.align		4
.L_51:
        /*0034*/ 	.word	index@($__internal_4_$__cuda_sm20_div_rn_f64_full)
        /*0038*/ 	.word	0x00000000


	//----- nvinfo : EIATTR_FRAME_SIZE
	.align		4
.L_52:
        /*003c*/ 	.byte	0x04, 0x11
        /*003e*/ 	.short	(.L_54 - .L_53)
	.align		4
.L_53:
        /*0040*/ 	.word	index@($__internal_3_$__cuda_sm20_dblrcp_rn_slowpath_v3)
        /*0044*/ 	.word	0x00000000


	//----- nvinfo : EIATTR_FRAME_SIZE
	.align		4
.L_54:
        /*0048*/ 	.byte	0x04, 0x11
        /*004a*/ 	.short	(.L_56 - .L_55)
	.align		4
.L_55:
        /*004c*/ 	.word	index@(_Z13matrix_get_rkPdiiiiS_S_S_S_S_S_S_ddii)
        /*0050*/ 	.word	0x00000000


	//----- nvinfo : EIATTR_REGCOUNT
	.align		4
.L_56:
        /*0054*/ 	.byte	0x04, 0x2f
        /*0056*/ 	.short	(.L_58 - .L_57)
	.align		4
.L_57:
        /*0058*/ 	.word	index@(_Z18matrix_get_scalarsPdS_iiiiS_S_S_S_S_S_S_ddii)
        /*005c*/ 	.word	0x00000030


	//----- nvinfo : EIATTR_FRAME_SIZE
	.align		4
.L_58:
        /*0060*/ 	.byte	0x04, 0x11
        /*0062*/ 	.short	(.L_60 - .L_59)
	.align		4
.L_59:
        /*0064*/ 	.word	index@($__internal_2_$__cuda_sm20_dsqrt_rn_f64_mediumpath_v1)
        /*0068*/ 	.word	0x00000000


	//----- nvinfo : EIATTR_FRAME_SIZE
	.align		4
.L_60:
        /*006c*/ 	.byte	0x04, 0x11
        /*006e*/ 	.short	(.L_62 - .L_61)
	.align		4
.L_61:
        /*0070*/ 	.word	index@($__internal_1_$__cuda_sm20_div_rn_f64_full)
        /*0074*/ 	.word	0x00000000


	//----- nvinfo : EIATTR_FRAME_SIZE
	.align		4
.L_62:
        /*0078*/ 	.byte	0x04, 0x11
        /*007a*/ 	.short	(.L_64 - .L_63)
	.align		4
.L_63:
        /*007c*/ 	.word	index@($__internal_0_$__cuda_sm20_dblrcp_rn_slowpath_v3)
        /*0080*/ 	.word	0x00000000


	//----- nvinfo : EIATTR_FRAME_SIZE
	.align		4
.L_64:
        /*0084*/ 	.byte	0x04, 0x11
        /*0086*/ 	.short	(.L_66 - .L_65)
	.align		4
.L_65:
        /*0088*/ 	.word	index@(_Z18matrix_get_scalarsPdS_iiiiS_S_S_S_S_S_S_ddii)
        /*008c*/ 	.word	0x00000000


	//----- nvinfo : EIATTR_REGCOUNT
	.align		4
.L_66:
        /*0090*/ 	.byte	0x04, 0x2f
        /*0092*/ 	.short	(.L_68 - .L_67)
	.align		4
.L_67:
        /*0094*/ 	.word	index@(_Z17matrix_get_next_wiiiiPdS_d)
        /*0098*/ 	.word	0x0000000c


	//----- nvinfo : EIATTR_FRAME_SIZE
	.align		4
.L_68:
        /*009c*/ 	.byte	0x04, 0x11
        /*009e*/ 	.short	(.L_70 - .L_69)
	.align		4
.L_69:
        /*00a0*/ 	.word	index@(_Z17matrix_get_next_wiiiiPdS_d)
        /*00a4*/ 	.word	0x00000000


	//----- nvinfo : EIATTR_REGCOUNT
	.align		4
.L_70:
        /*00a8*/ 	.byte	0x04, 0x2f
        /*00aa*/ 	.short	(.L_72 - .L_71)
	.align		4
.L_71:
        /*00ac*/ 	.word	index@(_Z21matrix_get_new_scalarPdiiiiS_S_ii)
        /*00b0*/ 	.word	0x00000011


	//----- nvinfo : EIATTR_FRAME_SIZE
	.align		4
.L_72:
        /*00b4*/ 	.byte	0x04, 0x11
        /*00b6*/ 	.short	(.L_74 - .L_73)
	.align		4
.L_73:
        /*00b8*/ 	.word	index@(_Z21matrix_get_new_scalarPdiiiiS_S_ii)
        /*00bc*/ 	.word	0x00000000


	//----- nvinfo : EIATTR_REGCOUNT
	.align		4
.L_74:
        /*00c0*/ 	.byte	0x04, 0x2f
        /*00c2*/ 	.short	(.L_76 - .L_75)
	.align		4
.L_75:
        /*00c4*/ 	.word	index@(_ZN3cub18CUB_300001_SM_10006detail11EmptyKernelIvEEvv)
        /*00c8*/ 	.word	0x00000004


	//----- nvinfo : EIATTR_FRAME_SIZE
	.align		4
.L_76:
        /*00cc*/ 	.byte	0x04, 0x11
        /*00ce*/ 	.short	(.L_78 - .L_77)
	.align		4
.L_77:
        /*00d0*/ 	.word	index@(_ZN3cub18CUB_300001_SM_10006detail11EmptyKernelIvEEvv)
        /*00d4*/ 	.word	0x00000000


	//----- nvinfo : EIATTR_MIN_STACK_SIZE
	.align		4
.L_78:
        /*00d8*/ 	.byte	0x04, 0x12
        /*00da*/ 	.short	(.L_80 - .L_79)
	.align		4
.L_79:
        /*00dc*/ 	.word	index@(_ZN3cub18CUB_300001_SM_10006detail11EmptyKernelIvEEvv)
        /*00e0*/ 	.word	0x00000000


	//----- nvinfo : EIATTR_MIN_STACK_SIZE
	.align		4
.L_80:
        /*00e4*/ 	.byte	0x04, 0x12
        /*00e6*/ 	.short	(.L_82 - .L_81)
	.align		4
.L_81:
        /*00e8*/ 	.word	index@(_Z21matrix_get_new_scalarPdiiiiS_S_ii)
        /*00ec*/ 	.word	0x00000000


	//----- nvinfo : EIATTR_MIN_STACK_SIZE
	.align		4
.L_82:
        /*00f0*/ 	.byte	0x04, 0x12
        /*00f2*/ 	.short	(.L_84 - .L_83)
	.align		4
.L_83:
        /*00f4*/ 	.word	index@(_Z17matrix_get_next_wiiiiPdS_d)
        /*00f8*/ 	.word	0x00000000


	//----- nvinfo : EIATTR_MIN_STACK_SIZE
	.align		4
.L_84:
        /*00fc*/ 	.byte	0x04, 0x12
        /*00fe*/ 	.short	(.L_86 - .L_85)
	.align		4
.L_85:
        /*0100*/ 	.word	index@(_Z18matrix_get_scalarsPdS_iiiiS_S_S_S_S_S_S_ddii)
        /*0104*/ 	.word	0x00000000


	//----- nvinfo : EIATTR_MIN_STACK_SIZE
	.align		4
.L_86:
        /*0108*/ 	.byte	0x04, 0x12
        /*010a*/ 	.short	(.L_88 - .L_87)
	.align		4
.L_87:
        /*010c*/ 	.word	index@(_Z13matrix_get_rkPdiiiiS_S_S_S_S_S_S_ddii)
        /*0110*/ 	.word	0x00000000


	//----- nvinfo : EIATTR_MIN_STACK_SIZE
	.align		4
.L_88:
        /*0114*/ 	.byte	0x04, 0x12
        /*0116*/ 	.short	(.L_90 - .L_89)
	.align		4
.L_89:
        /*0118*/ 	.word	index@(_Z17matrix_fill_valuePdiid)
        /*011c*/ 	.word	0x00000000
.L_90:


//--------------------- .nv.compat                --------------------------
	.section	.nv.compat,"",@"SHT_CUDA_COMPAT_INFO"
	.align	4
        /*0000*/ 	.byte	0x02, 0x09, 0x00, 0x00, 0x02, 0x02, 0x01, 0x00, 0x02, 0x05, 0x05, 0x00, 0x03, 0x07, 0x01, 0x01
        /*0010*/ 	.byte	0x02, 0x03, 0x00, 0x00, 0x02, 0x06, 0x01, 0x00, 0x04, 0x0b, 0x08, 0x00, 0x01, 0x00, 0x00, 0x00
        /*0020*/ 	.byte	0x00, 0x00, 0x00, 0x00


//--------------------- .nv.info._ZN3cub18CUB_300001_SM_10006detail11EmptyKernelIvEEvv --------------------------
	.section	.nv.info._ZN3cub18CUB_300001_SM_10006detail11EmptyKernelIvEEvv,"",@"SHT_CUDA_INFO"
	.sectionflags	@""
	.align	4


	//----- nvinfo : EIATTR_CUDA_API_VERSION
	.align		4
        /*0000*/ 	.byte	0x04, 0x37
        /*0002*/ 	.short	(.L_92 - .L_91)
.L_91:
        /*0004*/ 	.word	0x00000082


	//----- nvinfo : EIATTR_SPARSE_MMA_MASK
	.align		4
.L_92:
        /*0008*/ 	.byte	0x03, 0x50
        /*000a*/ 	.short	0x0000


	//----- nvinfo : EIATTR_MAXREG_COUNT
	.align		4
        /*000c*/ 	.byte	0x03, 0x1b
        /*000e*/ 	.short	0x00ff


	//----- nvinfo : EIATTR_MERCURY_ISA_VERSION
	.align		4
        /*0010*/ 	.byte	0x03, 0x5f
        /*0012*/ 	.short	0x0101


	//----- nvinfo : EIATTR_VRC_CTA_INIT_COUNT
	.align		4
        /*0014*/ 	.byte	0x02, 0x4a
	.zero		1
	.zero		1


	//----- nvinfo : EIATTR_EXIT_INSTR_OFFSETS
	.align		4
        /*0018*/ 	.byte	0x04, 0x1c
        /*001a*/ 	.short	(.L_94 - .L_93)


	//   ....[0]....
.L_93:
        /*001c*/ 	.word	0x00000010


	//----- nvinfo : EIATTR_SW_WAR
	.align		4
.L_94:
        /*0020*/ 	.byte	0x04, 0x36
        /*0022*/ 	.short	(.L_96 - .L_95)
.L_95:
        /*0024*/ 	.word	0x00000008
.L_96:


//--------------------- .nv.info._Z21matrix_get_new_scalarPdiiiiS_S_ii --------------------------
	.section	.nv.info._Z21matrix_get_new_scalarPdiiiiS_S_ii,"",@"SHT_CUDA_INFO"
	.sectionflags	@""
	.align	4


	//----- nvinfo : EIATTR_CUDA_API_VERSION
	.align		4
        /*0000*/ 	.byte	0x04, 0x37
        /*0002*/ 	.short	(.L_98 - .L_97)
.L_97:
        /*0004*/ 	.word	0x00000082


	//----- nvinfo : EIATTR_KPARAM_INFO
	.align		4
.L_98:
        /*0008*/ 	.byte	0x04, 0x17
        /*000a*/ 	.short	(.L_100 - .L_99)
.L_99:
        /*000c*/ 	.word	0x00000000
        /*0010*/ 	.short	0x0008
        /*0012*/ 	.short	0x002c
        /*0014*/ 	.byte	0x00, 0xf0, 0x11, 0x00


	//----- nvinfo : EIATTR_KPARAM_INFO
	.align		4
.L_100:
        /*0018*/ 	.byte	0x04, 0x17
        /*001a*/ 	.short	(.L_102 - .L_101)
.L_101:
        /*001c*/ 	.word	0x00000000
        /*0020*/ 	.short	0x0007
        /*0022*/ 	.short	0x0028
        /*0024*/ 	.byte	0x00, 0xf0, 0x11, 0x00


	//----- nvinfo : EIATTR_KPARAM_INFO
	.align		4
.L_102:
        /*0028*/ 	.byte	0x04, 0x17
        /*002a*/ 	.short	(.L_104 - .L_103)
.L_103:
        /*002c*/ 	.word	0x00000000
        /*0030*/ 	.short	0x0006
        /*0032*/ 	.short	0x0020
        /*0034*/ 	.byte	0x00, 0xf5, 0x21, 0x00


	//----- nvinfo : EIATTR_KPARAM_INFO
	.align		4
.L_104:
        /*0038*/ 	.byte	0x04, 0x17
        /*003a*/ 	.short	(.L_106 - .L_105)
.L_105:
        /*003c*/ 	.word	0x00000000
        /*0040*/ 	.short	0x0005
        /*0042*/ 	.short	0x0018
        /*0044*/ 	.byte	0x00, 0xf5, 0x21, 0x00


	//----- nvinfo : EIATTR_KPARAM_INFO
	.align		4
.L_106:
        /*0048*/ 	.byte	0x04, 0x17
        /*004a*/ 	.short	(.L_108 - .L_107)
.L_107:
        /*004c*/ 	.word	0x00000000
        /*0050*/ 	.short	0x0004
        /*0052*/ 	.short	0x0014
        /*0054*/ 	.byte	0x00, 0xf0, 0x11, 0x00


	//----- nvinfo : EIATTR_KPARAM_INFO
	.align		4
.L_108:
        /*0058*/ 	.byte	0x04, 0x17
        /*005a*/ 	.short	(.L_110 - .L_109)
.L_109:
        /*005c*/ 	.word	0x00000000
        /*0060*/ 	.short	0x0003
        /*0062*/ 	.short	0x0010
        /*0064*/ 	.byte	0x00, 0xf0, 0x11, 0x00


	//----- nvinfo : EIATTR_KPARAM_INFO
	.align		4
.L_110:
        /*0068*/ 	.byte	0x04, 0x17
        /*006a*/ 	.short	(.L_112 - .L_111)
.L_111:
        /*006c*/ 	.word	0x00000000
        /*0070*/ 	.short	0x0002
        /*0072*/ 	.short	0x000c
        /*0074*/ 	.byte	0x00, 0xf0, 0x11, 0x00


	//----- nvinfo : EIATTR_KPARAM_INFO
	.align		4
.L_112:
        /*0078*/ 	.byte	0x04, 0x17
        /*007a*/ 	.short	(.L_114 - .L_113)
.L_113:
        /*007c*/ 	.word	0x00000000
        /*0080*/ 	.short	0x0001
        /*0082*/ 	.short	0x0008
        /*0084*/ 	.byte	0x00, 0xf0, 0x11, 0x00


	//----- nvinfo : EIATTR_KPARAM_INFO
	.align		4
.L_114:
        /*0088*/ 	.byte	0x04, 0x17
        /*008a*/ 	.short	(.L_116 - .L_115)
.L_115:
        /*008c*/ 	.word	0x00000000
        /*0090*/ 	.short	0x0000
        /*0092*/ 	.short	0x0000
        /*0094*/ 	.byte	0x00, 0xf5, 0x21, 0x00


	//----- nvinfo : EIATTR_SPARSE_MMA_MASK
	.align		4
.L_116:
        /*0098*/ 	.byte	0x03, 0x50
        /*009a*/ 	.short	0x0000


	//----- nvinfo : EIATTR_MAXREG_COUNT
	.align		4
        /*009c*/ 	.byte	0x03, 0x1b
        /*009e*/ 	.short	0x00ff


	//----- nvinfo : EIATTR_MERCURY_ISA_VERSION
	.align		4
        /*00a0*/ 	.byte	0x03, 0x5f
        /*00a2*/ 	.short	0x0101


	//----- nvinfo : EIATTR_VRC_CTA_INIT_COUNT
	.align		4
        /*00a4*/ 	.byte	0x02, 0x4a
	.zero		1
	.zero		1


	//----- nvinfo : EIATTR_EXIT_INSTR_OFFSETS
	.align		4
        /*00a8*/ 	.byte	0x04, 0x1c
        /*00aa*/ 	.short	(.L_118 - .L_117)


	//   ....[0]....
.L_117:
        /*00ac*/ 	.word	0x000000e0


	//   ....[1]....
        /*00b0*/ 	.word	0x00000490


	//----- nvinfo : EIATTR_CBANK_PARAM_SIZE
	.align		4
.L_118:
        /*00b4*/ 	.byte	0x03, 0x19
        /*00b6*/ 	.short	0x0030


	//----- nvinfo : EIATTR_PARAM_CBANK
	.align		4
        /*00b8*/ 	.byte	0x04, 0x0a
        /*00ba*/ 	.short	(.L_120 - .L_119)
	.align		4
.L_119:
        /*00bc*/ 	.word	index@(.nv.constant0._Z21matrix_get_new_scalarPdiiiiS_S_ii)
        /*00c0*/ 	.short	0x0380
        /*00c2*/ 	.short	0x0030


	//----- nvinfo : EIATTR_SW_WAR
	.align		4
.L_120:
        /*00c4*/ 	.byte	0x04, 0x36
        /*00c6*/ 	.short	(.L_122 - .L_121)
.L_121:
        /*00c8*/ 	.word	0x00000008
.L_122:


//--------------------- .nv.info._Z17matrix_get_next_wiiiiPdS_d --------------------------
	.section	.nv.info._Z17matrix_get_next_wiiiiPdS_d,"",@"SHT_CUDA_INFO"
	.sectionflags	@""
	.align	4


	//----- nvinfo : EIATTR_CUDA_API_VERSION
	.align		4
        /*0000*/ 	.byte	0x04, 0x37
        /*0002*/ 	.short	(.L_124 - .L_123)
.L_123:
        /*0004*/ 	.word	0x00000082


	//----- nvinfo : EIATTR_KPARAM_INFO
	.align		4
.L_124:
        /*0008*/ 	.byte	0x04, 0x17
        /*000a*/ 	.short	(.L_126 - .L_125)
.L_125:
        /*000c*/ 	.word	0x00000000
        /*0010*/ 	.short	0x0006
        /*0012*/ 	.short	0x0020
        /*0014*/ 	.byte	0x00, 0xf0, 0x21, 0x00


	//----- nvinfo : EIATTR_KPARAM_INFO
	.align		4
.L_126:
        /*0018*/ 	.byte	0x04, 0x17
        /*001a*/ 	.short	(.L_128 - .L_127)
.L_127:
        /*001c*/ 	.word	0x00000000
        /*0020*/ 	.short	0x0005
        /*0022*/ 	.short	0x0018
        /*0024*/ 	.byte	0x00, 0xf5, 0x21, 0x00


	//----- nvinfo : EIATTR_KPARAM_INFO
	.align		4
.L_128:
        /*0028*/ 	.byte	0x04, 0x17
        /*002a*/ 	.short	(.L_130 - .L_129)
.L_129:
        /*002c*/ 	.word	0x00000000
        /*0030*/ 	.short	0x0004
        /*0032*/ 	.short	0x0010
        /*0034*/ 	.byte	0x00, 0xf5, 0x21, 0x00


	//----- nvinfo : EIATTR_KPARAM_INFO
	.align		4
.L_130:
        /*0038*/ 	.byte	0x04, 0x17
        /*003a*/ 	.short	(.L_132 - .L_131)
.L_131:
        /*003c*/ 	.word	0x00000000
        /*0040*/ 	.short	0x0003
        /*0042*/ 	.short	0x000c
        /*0044*/ 	.byte	0x00, 0xf0, 0x11, 0x00


	//----- nvinfo : EIATTR_KPARAM_INFO
	.align		4
.L_132:
        /*0048*/ 	.byte	0x04, 0x17
        /*004a*/ 	.short	(.L_134 - .L_133)
.L_133:
        /*004c*/ 	.word	0x00000000
        /*0050*/ 	.short	0x0002
        /*0052*/ 	.short	0x0008
        /*0054*/ 	.byte	0x00, 0xf0, 0x11, 0x00


	//----- nvinfo : EIATTR_KPARAM_INFO
	.align		4
.L_134:
        /*0058*/ 	.byte	0x04, 0x17
        /*005a*/ 	.short	(.L_136 - .L_135)
.L_135:
        /*005c*/ 	.word	0x00000000
        /*0060*/ 	.short	0x0001
        /*0062*/ 	.short	0x0004
        /*0064*/ 	.byte	0x00, 0xf0, 0x11, 0x00


	//----- nvinfo : EIATTR_KPARAM_INFO
	.align		4
.L_136:
        /*0068*/ 	.byte	0x04, 0x17
        /*006a*/ 	.short	(.L_138 - .L_137)
.L_137:
        /*006c*/ 	.word	0x00000000
        /*0070*/ 	.short	0x0000
        /*0072*/ 	.short	0x0000
        /*0074*/ 	.byte	0x00, 0xf0, 0x11, 0x00


	//----- nvinfo : EIATTR_SPARSE_MMA_MASK
	.align		4
.L_138:
        /*0078*/ 	.byte	0x03, 0x50
        /*007a*/ 	.short	0x0000


	//----- nvinfo : EIATTR_MAXREG_COUNT
	.align		4
        /*007c*/ 	.byte	0x03, 0x1b
        /*007e*/ 	.short	0x00ff


	//----- nvinfo : EIATTR_MERCURY_ISA_VERSION
	.align		4
        /*0080*/ 	.byte	0x03, 0x5f
        /*0082*/ 	.short	0x0101


	//----- nvinfo : EIATTR_VRC_CTA_INIT_COUNT
	.align		4
        /*0084*/ 	.byte	0x02, 0x4a
	.zero		1
	.zero		1


	//----- nvinfo : EIATTR_EXIT_INSTR_OFFSETS
	.align		4
        /*0088*/ 	.byte	0x04, 0x1c
        /*008a*/ 	.short	(.L_140 - .L_139)


	//   ....[0]....
.L_139:
        /*008c*/ 	.word	0x000000d0


	//   ....[1]....
        /*0090*/ 	.word	0x00000190


	//----- nvinfo : EIATTR_CBANK_PARAM_SIZE
	.align		4
.L_140:
        /*0094*/ 	.byte	0x03, 0x19
        /*0096*/ 	.short	0x0028


	//----- nvinfo : EIATTR_PARAM_CBANK
	.align		4
        /*0098*/ 	.byte	0x04, 0x0a
        /*009a*/ 	.short	(.L_142 - .L_141)
	.align		4
.L_141:
        /*009c*/ 	.word	index@(.nv.constant0._Z17matrix_get_next_wiiiiPdS_d)
        /*00a0*/ 	.short	0x0380
        /*00a2*/ 	.short	0x0028


	//----- nvinfo : EIATTR_SW_WAR
	.align		4
.L_142:
        /*00a4*/ 	.byte	0x04, 0x36
        /*00a6*/ 	.short	(.L_144 - .L_143)
.L_143:
        /*00a8*/ 	.word	0x00000008
.L_144:


//--------------------- .nv.info._Z18matrix_get_scalarsPdS_iiiiS_S_S_S_S_S_S_ddii --------------------------
	.section	.nv.info._Z18matrix_get_scalarsPdS_iiiiS_S_S_S_S_S_S_ddii,"",@"SHT_CUDA_INFO"
	.sectionflags	@""
	.align	4


	//----- nvinfo : EIATTR_CUDA_API_VERSION
	.align		4
        /*0000*/ 	.byte	0x04, 0x37
        /*0002*/ 	.short	(.L_146 - .L_145)
.L_145:
        /*0004*/ 	.word	0x00000082


	//----- nvinfo : EIATTR_KPARAM_INFO
	.align		4
.L_146:
        /*0008*/ 	.byte	0x04, 0x17
        /*000a*/ 	.short	(.L_148 - .L_147)
.L_147:
        /*000c*/ 	.word	0x00000000
        /*0010*/ 	.short	0x0010
        /*0012*/ 	.short	0x006c
        /*0014*/ 	.byte	0x00, 0xf0, 0x11, 0x00


	//----- nvinfo : EIATTR_KPARAM_INFO
	.align		4
.L_148:
        /*0018*/ 	.byte	0x04, 0x17
        /*001a*/ 	.short	(.L_150 - .L_149)
.L_149:
        /*001c*/ 	.word	0x00000000
        /*0020*/ 	.short	0x000f
        /*0022*/ 	.short	0x0068
        /*0024*/ 	.byte	0x00, 0xf0, 0x11, 0x00


	//----- nvinfo : EIATTR_KPARAM_INFO
	.align		4
.L_150:
        /*0028*/ 	.byte	0x04, 0x17
        /*002a*/ 	.short	(.L_152 - .L_151)
.L_151:
        /*002c*/ 	.word	0x00000000
        /*0030*/ 	.short	0x000e
        /*0032*/ 	.short	0x0060
        /*0034*/ 	.byte	0x00, 0xf0, 0x21, 0x00


	//----- nvinfo : EIATTR_KPARAM_INFO
	.align		4
.L_152:
        /*0038*/ 	.byte	0x04, 0x17
        /*003a*/ 	.short	(.L_154 - .L_153)
.L_153:
        /*003c*/ 	.word	0x00000000
        /*0040*/ 	.short	0x000d
        /*0042*/ 	.short	0x0058
        /*0044*/ 	.byte	0x00, 0xf0, 0x21, 0x00


	//----- nvinfo : EIATTR_KPARAM_INFO
	.align		4
.L_154:
        /*0048*/ 	.byte	0x04, 0x17
        /*004a*/ 	.short	(.L_156 - .L_155)
.L_155:
        /*004c*/ 	.word	0x00000000
        /*0050*/ 	.short	0x000c
        /*0052*/ 	.short	0x0050
        /*0054*/ 	.byte	0x00, 0xf5, 0x21, 0x00


	//----- nvinfo : EIATTR_KPARAM_INFO
	.align		4
.L_156:
        /*0058*/ 	.byte	0x04, 0x17
        /*005a*/ 	.short	(.L_158 - .L_157)
.L_157:
        /*005c*/ 	.word	0x00000000
        /*0060*/ 	.short	0x000b
        /*0062*/ 	.short	0x0048
        /*0064*/ 	.byte	0x00, 0xf5, 0x21, 0x00


	//----- nvinfo : EIATTR_KPARAM_INFO
	.align		4
.L_158:
        /*0068*/ 	.byte	0x04, 0x17
        /*006a*/ 	.short	(.L_160 - .L_159)
.L_159:
        /*006c*/ 	.word	0x00000000
        /*0070*/ 	.short	0x000a
        /*0072*/ 	.short	0x0040
        /*0074*/ 	.byte	0x00, 0xf5, 0x21, 0x00


	//----- nvinfo : EIATTR_KPARAM_INFO
	.align		4
.L_160:
        /*0078*/ 	.byte	0x04, 0x17
        /*007a*/ 	.short	(.L_162 - .L_161)
.L_161:
        /*007c*/ 	.word	0x00000000
        /*0080*/ 	.short	0x0009
        /*0082*/ 	.short	0x0038
        /*0084*/ 	.byte	0x00, 0xf5, 0x21, 0x00


	//----- nvinfo : EIATTR_KPARAM_INFO
	.align		4
.L_162:
        /*0088*/ 	.byte	0x04, 0x17
        /*008a*/ 	.short	(.L_164 - .L_163)
.L_163:
        /*008c*/ 	.word	0x00000000
        /*0090*/ 	.short	0x0008
        /*0092*/ 	.short	0x0030
        /*0094*/ 	.byte	0x00, 0xf5, 0x21, 0x00


	//----- nvinfo : EIATTR_KPARAM_INFO
	.align		4
.L_164:
        /*0098*/ 	.byte	0x04, 0x17
        /*009a*/ 	.short	(.L_166 - .L_165)
.L_165:
        /*009c*/ 	.word	0x00000000
        /*00a0*/ 	.short	0x0007
        /*00a2*/ 	.short	0x0028
        /*00a4*/ 	.byte	0x00, 0xf5, 0x21, 0x00


	//----- nvinfo : EIATTR_KPARAM_INFO
	.align		4
.L_166:
        /*00a8*/ 	.byte	0x04, 0x17
        /*00aa*/ 	.short	(.L_168 - .L_167)
.L_167:
        /*00ac*/ 	.word	0x00000000
        /*00b0*/ 	.short	0x0006
        /*00b2*/ 	.short	0x0020
        /*00b4*/ 	.byte	0x00, 0xf5, 0x21, 0x00


	//----- nvinfo : EIATTR_KPARAM_INFO
	.align		4
.L_168:
        /*00b8*/ 	.byte	0x04, 0x17
        /*00ba*/ 	.short	(.L_170 - .L_169)
.L_169:
        /*00bc*/ 	.word	0x00000000
        /*00c0*/ 	.short	0x0005
        /*00c2*/ 	.short	0x001c
        /*00c4*/ 	.byte	0x00, 0xf0, 0x11, 0x00


	//----- nvinfo : EIATTR_KPARAM_INFO
	.align		4
.L_170:
        /*00c8*/ 	.byte	0x04, 0x17
        /*00ca*/ 	.short	(.L_172 - .L_171)
.L_171:
        /*00cc*/ 	.word	0x00000000
        /*00d0*/ 	.short	0x0004
        /*00d2*/ 	.short	0x0018
        /*00d4*/ 	.byte	0x00, 0xf0, 0x11, 0x00


	//----- nvinfo : EIATTR_KPARAM_INFO
	.align		4
.L_172:
        /*00d8*/ 	.byte	0x04, 0x17
        /*00da*/ 	.short	(.L_174 - .L_173)
.L_173:
        /*00dc*/ 	.word	0x00000000
        /*00e0*/ 	.short	0x0003
        /*00e2*/ 	.short	0x0014
        /*00e4*/ 	.byte	0x00, 0xf0, 0x11, 0x00


	//----- nvinfo : EIATTR_KPARAM_INFO
	.align		4
.L_174:
        /*00e8*/ 	.byte	0x04, 0x17
        /*00ea*/ 	.short	(.L_176 - .L_175)
.L_175:
        /*00ec*/ 	.word	0x00000000
        /*00f0*/ 	.short	0x0002
        /*00f2*/ 	.short	0x0010
        /*00f4*/ 	.byte	0x00, 0xf0, 0x11, 0x00


	//----- nvinfo : EIATTR_KPARAM_INFO
	.align		4
.L_176:
        /*00f8*/ 	.byte	0x04, 0x17
        /*00fa*/ 	.short	(.L_178 - .L_177)
.L_177:
        /*00fc*/ 	.word	0x00000000
        /*0100*/ 	.short	0x0001
        /*0102*/ 	.short	0x0008
        /*0104*/ 	.byte	0x00, 0xf5, 0x21, 0x00


	//----- nvinfo : EIATTR_KPARAM_INFO
	.align		4
.L_178:
        /*0108*/ 	.byte	0x04, 0x17
        /*010a*/ 	.short	(.L_180 - .L_179)
.L_179:
        /*010c*/ 	.word	0x00000000
        /*0110*/ 	.short	0x0000
        /*0112*/ 	.short	0x0000
        /*0114*/ 	.byte	0x00, 0xf5, 0x21, 0x00


	//----- nvinfo : EIATTR_SPARSE_MMA_MASK
	.align		4
.L_180:
        /*0118*/ 	.byte	0x03, 0x50
        /*011a*/ 	.short	0x0000


	//----- nvinfo : EIATTR_MAXREG_COUNT
	.align		4
        /*011c*/ 	.byte	0x03, 0x1b
        /*011e*/ 	.short	0x00ff


	//----- nvinfo : EIATTR_MERCURY_ISA_VERSION
	.align		4
        /*0120*/ 	.byte	0x03, 0x5f
        /*0122*/ 	.short	0x0101


	//----- nvinfo : EIATTR_VRC_CTA_INIT_COUNT
	.align		4
        /*0124*/ 	.byte	0x02, 0x4a
	.zero		1
	.zero		1


	//----- nvinfo : EIATTR_EXIT_INSTR_OFFSETS
	.align		4
        /*0128*/ 	.byte	0x04, 0x1c
        /*012a*/ 	.short	(.L_182 - .L_181)


	//   ....[0]....
.L_181:
        /*012c*/ 	.word	0x000000e0


	//   ....[1]....
        /*0130*/ 	.word	0x00012760


	//----- nvinfo : EIATTR_CRS_STACK_SIZE
	.align		4
.L_182:
        /*0134*/ 	.byte	0x04, 0x1e
        /*0136*/ 	.short	(.L_184 - .L_183)
.L_183:
        /*0138*/ 	.word	0x00000000


	//----- nvinfo : EIATTR_CBANK_PARAM_SIZE
	.align		4
.L_184:
        /*013c*/ 	.byte	0x03, 0x19
        /*013e*/ 	.short	0x0070


	//----- nvinfo : EIATTR_PARAM_CBANK
	.align		4
        /*0140*/ 	.byte	0x04, 0x0a
        /*0142*/ 	.short	(.L_186 - .L_185)
	.align		4
.L_185:
        /*0144*/ 	.word	index@(.nv.constant0._Z18matrix_get_scalarsPdS_iiiiS_S_S_S_S_S_S_ddii)
        /*0148*/ 	.short	0x0380
        /*014a*/ 	.short	0x0070


	//----- nvinfo : EIATTR_SW_WAR
	.align		4
.L_186:
        /*014c*/ 	.byte	0x04, 0x36
        /*014e*/ 	.short	(.L_188 - .L_187)
.L_187:
        /*0150*/ 	.word	0x00000008
.L_188:


//--------------------- .nv.info._Z13matrix_get_rkPdiiiiS_S_S_S_S_S_S_ddii --------------------------
	.section	.nv.info._Z13matrix_get_rkPdiiiiS_S_S_S_S_S_S_ddii,"",@"SHT_CUDA_INFO"
	.sectionflags	@""
	.align	4


	//----- nvinfo : EIATTR_CUDA_API_VERSION
	.align		4
        /*0000*/ 	.byte	0x04, 0x37
        /*0002*/ 	.short	(.L_190 - .L_189)
.L_189:
        /*0004*/ 	.word	0x00000082


	//----- nvinfo : EIATTR_KPARAM_INFO
	.align		4
.L_190:
        /*0008*/ 	.byte	0x04, 0x17
        /*000a*/ 	.short	(.L_192 - .L_191)
.L_191:
        /*000c*/ 	.word	0x00000000
        /*0010*/ 	.short	0x000f
        /*0012*/ 	.short	0x0064
        /*0014*/ 	.byte	0x00, 0xf0, 0x11, 0x00


	//----- nvinfo : EIATTR_KPARAM_INFO
	.align		4
.L_192:
        /*0018*/ 	.byte	0x04, 0x17
        /*001a*/ 	.short	(.L_194 - .L_193)
.L_193:
        /*001c*/ 	.word	0x00000000
        /*0020*/ 	.short	0x000e
        /*0022*/ 	.short	0x0060
        /*0024*/ 	.byte	0x00, 0xf0, 0x11, 0x00


	//----- nvinfo : EIATTR_KPARAM_INFO
	.align		4
.L_194:
        /*0028*/ 	.byte	0x04, 0x17
        /*002a*/ 	.short	(.L_196 - .L_195)
.L_195:
        /*002c*/ 	.word	0x00000000
        /*0030*/ 	.short	0x000d
        /*0032*/ 	.short	0x0058
        /*0034*/ 	.byte	0x00, 0xf0, 0x21, 0x00


	//----- nvinfo : EIATTR_KPARAM_INFO
	.align		4
.L_196:
        /*0038*/ 	.byte	0x04, 0x17
        /*003a*/ 	.short	(.L_198 - .L_197)
.L_197:
        /*003c*/ 	.word	0x00000000
        /*0040*/ 	.short	0x000c
        /*0042*/ 	.short	0x0050
        /*0044*/ 	.byte	0x00, 0xf0, 0x21, 0x00


	//----- nvinfo : EIATTR_KPARAM_INFO
	.align		4
.L_198:
        /*0048*/ 	.byte	0x04, 0x17
        /*004a*/ 	.short	(.L_200 - .L_199)
.L_199:
        /*004c*/ 	.word	0x00000000
        /*0050*/ 	.short	0x000b
        /*0052*/ 	.short	0x0048
        /*0054*/ 	.byte	0x00, 0xf5, 0x21, 0x00


	//----- nvinfo : EIATTR_KPARAM_INFO
	.align		4
.L_200:
        /*0058*/ 	.byte	0x04, 0x17
        /*005a*/ 	.short	(.L_202 - .L_201)
.L_201:
        /*005c*/ 	.word	0x00000000
        /*0060*/ 	.short	0x000a
        /*0062*/ 	.short	0x0040
        /*0064*/ 	.byte	0x00, 0xf5, 0x21, 0x00


	//----- nvinfo : EIATTR_KPARAM_INFO
	.align		4
.L_202:
        /*0068*/ 	.byte	0x04, 0x17
        /*006a*/ 	.short	(.L_204 - .L_203)
.L_203:
        /*006c*/ 	.word	0x00000000
        /*0070*/ 	.short	0x0009
        /*0072*/ 	.short	0x0038
        /*0074*/ 	.byte	0x00, 0xf5, 0x21, 0x00


	//----- nvinfo : EIATTR_KPARAM_INFO
	.align		4
.L_204:
        /*0078*/ 	.byte	0x04, 0x17
        /*007a*/ 	.short	(.L_206 - .L_205)
.L_205:
        /*007c*/ 	.word	0x00000000
        /*0080*/ 	.short	0x0008
        /*0082*/ 	.short	0x0030
        /*0084*/ 	.byte	0x00, 0xf5, 0x21, 0x00


	//----- nvinfo : EIATTR_KPARAM_INFO
	.align		4
.L_206:
        /*0088*/ 	.byte	0x04, 0x17
        /*008a*/ 	.short	(.L_208 - .L_207)
.L_207:
        /*008c*/ 	.word	0x00000000
        /*0090*/ 	.short	0x0007
        /*0092*/ 	.short	0x0028
        /*0094*/ 	.byte	0x00, 0xf5, 0x21, 0x00


	//----- nvinfo : EIATTR_KPARAM_INFO
	.align		4
.L_208:
        /*0098*/ 	.byte	0x04, 0x17
        /*009a*/ 	.short	(.L_210 - .L_209)
.L_209:
        /*009c*/ 	.word	0x00000000
        /*00a0*/ 	.short	0x0006
        /*00a2*/ 	.short	0x0020
        /*00a4*/ 	.byte	0x00, 0xf5, 0x21, 0x00


	//----- nvinfo : EIATTR_KPARAM_INFO
	.align		4
.L_210:
        /*00a8*/ 	.byte	0x04, 0x17
        /*00aa*/ 	.short	(.L_212 - .L_211)
.L_211:
        /*00ac*/ 	.word	0x00000000
        /*00b0*/ 	.short	0x0005
        /*00b2*/ 	.short	0x0018
        /*00b4*/ 	.byte	0x00, 0xf5, 0x21, 0x00


	//----- nvinfo : EIATTR_KPARAM_INFO
	.align		4
.L_212:
        /*00b8*/ 	.byte	0x04, 0x17
        /*00ba*/ 	.short	(.L_214 - .L_213)
.L_213:
        /*00bc*/ 	.word	0x00000000
        /*00c0*/ 	.short	0x0004
        /*00c2*/ 	.short	0x0014
        /*00c4*/ 	.byte	0x00, 0xf0, 0x11, 0x00


	//----- nvinfo : EIATTR_KPARAM_INFO
	.align		4
.L_214:
        /*00c8*/ 	.byte	0x04, 0x17
        /*00ca*/ 	.short	(.L_216 - .L_215)
.L_215:
        /*00cc*/ 	.word	0x00000000
        /*00d0*/ 	.short	0x0003
        /*00d2*/ 	.short	0x0010
        /*00d4*/ 	.byte	0x00, 0xf0, 0x11, 0x00


	//----- nvinfo : EIATTR_KPARAM_INFO
	.align		4
.L_216:
        /*00d8*/ 	.byte	0x04, 0x17
        /*00da*/ 	.short	(.L_218 - .L_217)
.L_217:
        /*00dc*/ 	.word	0x00000000
        /*00e0*/ 	.short	0x0002
        /*00e2*/ 	.short	0x000c
        /*00e4*/ 	.byte	0x00, 0xf0, 0x11, 0x00


	//----- nvinfo : EIATTR_KPARAM_INFO
	.align		4
.L_218:
        /*00e8*/ 	.byte	0x04, 0x17
        /*00ea*/ 	.short	(.L_220 - .L_219)
.L_219:
        /*00ec*/ 	.word	0x00000000
        /*00f0*/ 	.short	0x0001
        /*00f2*/ 	.short	0x0008
        /*00f4*/ 	.byte	0x00, 0xf0, 0x11, 0x00


	//----- nvinfo : EIATTR_KPARAM_INFO
	.align		4
.L_220:
        /*00f8*/ 	.byte	0x04, 0x17
        /*00fa*/ 	.short	(.L_222 - .L_221)
.L_221:
        /*00fc*/ 	.word	0x00000000
        /*0100*/ 	.short	0x0000
        /*0102*/ 	.short	0x0000
        /*0104*/ 	.byte	0x00, 0xf5, 0x21, 0x00


	//----- nvinfo : EIATTR_SPARSE_MMA_MASK
	.align		4
.L_222:
        /*0108*/ 	.byte	0x03, 0x50
        /*010a*/ 	.short	0x0000


	//----- nvinfo : EIATTR_MAXREG_COUNT
	.align		4
        /*010c*/ 	.byte	0x03, 0x1b
        /*010e*/ 	.short	0x00ff


	//----- nvinfo : EIATTR_MERCURY_ISA_VERSION
	.align		4
        /*0110*/ 	.byte	0x03, 0x5f
        /*0112*/ 	.short	0x0101


	//----- nvinfo : EIATTR_VRC_CTA_INIT_COUNT
	.align		4
        /*0114*/ 	.byte	0x02, 0x4a
	.zero		1
	.zero		1


	//----- nvinfo : EIATTR_EXIT_INSTR_OFFSETS
	.align		4
        /*0118*/ 	.byte	0x04, 0x1c
        /*011a*/ 	.short	(.L_224 - .L_223)


	//   ....[0]....
.L_223:
        /*011c*/ 	.word	0x000000e0


	//   ....[1]....
        /*0120*/ 	.word	0x000123f0


	//----- nvinfo : EIATTR_CRS_STACK_SIZE
	.align		4
.L_224:
        /*0124*/ 	.byte	0x04, 0x1e
        /*0126*/ 	.short	(.L_226 - .L_225)
.L_225:
        /*0128*/ 	.word	0x00000000


	//----- nvinfo : EIATTR_CBANK_PARAM_SIZE
	.align		4
.L_226:
        /*012c*/ 	.byte	0x03, 0x19
        /*012e*/ 	.short	0x0068


	//----- nvinfo : EIATTR_PARAM_CBANK
	.align		4
        /*0130*/ 	.byte	0x04, 0x0a
        /*0132*/ 	.short	(.L_228 - .L_227)
	.align		4
.L_227:
        /*0134*/ 	.word	index@(.nv.constant0._Z13matrix_get_rkPdiiiiS_S_S_S_S_S_S_ddii)
        /*0138*/ 	.short	0x0380
        /*013a*/ 	.short	0x0068


	//----- nvinfo : EIATTR_SW_WAR
	.align		4
.L_228:
        /*013c*/ 	.byte	0x04, 0x36
        /*013e*/ 	.short	(.L_230 - .L_229)
.L_229:
        /*0140*/ 	.word	0x00000008
.L_230:


//--------------------- .nv.info._Z17matrix_fill_valuePdiid --------------------------
	.section	.nv.info._Z17matrix_fill_valuePdiid,"",@"SHT_CUDA_INFO"
	.sectionflags	@""
	.align	4


	//----- nvinfo : EIATTR_CUDA_API_VERSION
	.align		4
        /*0000*/ 	.byte	0x04, 0x37
        /*0002*/ 	.short	(.L_232 - .L_231)
.L_231:
        /*0004*/ 	.word	0x00000082


	//----- nvinfo : EIATTR_KPARAM_INFO
	.align		4
.L_232:
        /*0008*/ 	.byte	0x04, 0x17
        /*000a*/ 	.short	(.L_234 - .L_233)
.L_233:
        /*000c*/ 	.word	0x00000000
        /*0010*/ 	.short	0x0003
        /*0012*/ 	.short	0x0010
        /*0014*/ 	.byte	0x00, 0xf0, 0x21, 0x00


	//----- nvinfo : EIATTR_KPARAM_INFO
	.align		4
.L_234:
        /*0018*/ 	.byte	0x04, 0x17
        /*001a*/ 	.short	(.L_236 - .L_235)
.L_235:
        /*001c*/ 	.word	0x00000000
        /*0020*/ 	.short	0x0002
        /*0022*/ 	.short	0x000c
        /*0024*/ 	.byte	0x00, 0xf0, 0x11, 0x00


	//----- nvinfo : EIATTR_KPARAM_INFO
	.align		4
.L_236:
        /*0028*/ 	.byte	0x04, 0x17
        /*002a*/ 	.short	(.L_238 - .L_237)
.L_237:
        /*002c*/ 	.word	0x00000000
        /*0030*/ 	.short	0x0001
        /*0032*/ 	.short	0x0008
        /*0034*/ 	.byte	0x00, 0xf0, 0x11, 0x00


	//----- nvinfo : EIATTR_KPARAM_INFO
	.align		4
.L_238:
        /*0038*/ 	.byte	0x04, 0x17
        /*003a*/ 	.short	(.L_240 - .L_239)
.L_239:
        /*003c*/ 	.word	0x00000000
        /*0040*/ 	.short	0x0000
        /*0042*/ 	.short	0x0000
        /*0044*/ 	.byte	0x00, 0xf5, 0x21, 0x00


	//----- nvinfo : EIATTR_SPARSE_MMA_MASK
	.align		4
.L_240:
        /*0048*/ 	.byte	0x03, 0x50
        /*004a*/ 	.short	0x0000


	//----- nvinfo : EIATTR_MAXREG_COUNT
	.align		4
        /*004c*/ 	.byte	0x03, 0x1b
        /*004e*/ 	.short	0x00ff


	//----- nvinfo : EIATTR_MERCURY_ISA_VERSION
	.align		4
        /*0050*/ 	.byte	0x03, 0x5f
        /*0052*/ 	.short	0x0101


	//----- nvinfo : EIATTR_VRC_CTA_INIT_COUNT
	.align		4
        /*0054*/ 	.byte	0x02, 0x4a
	.zero		1
	.zero		1


	//----- nvinfo : EIATTR_EXIT_INSTR_OFFSETS
	.align		4
        /*0058*/ 	.byte	0x04, 0x1c
        /*005a*/ 	.short	(.L_242 - .L_241)


	//   ....[0]....
.L_241:
        /*005c*/ 	.word	0x00000080


	//   ....[1]....
        /*0060*/ 	.word	0x000000e0


	//----- nvinfo : EIATTR_CBANK_PARAM_SIZE
	.align		4
.L_242:
        /*0064*/ 	.byte	0x03, 0x19
        /*0066*/ 	.short	0x0018


	//----- nvinfo : EIATTR_PARAM_CBANK
	.align		4
        /*0068*/ 	.byte	0x04, 0x0a
        /*006a*/ 	.short	(.L_244 - .L_243)
	.align		4
.L_243:
        /*006c*/ 	.word	index@(.nv.constant0._Z17matrix_fill_valuePdiid)
        /*0070*/ 	.short	0x0380
        /*0072*/ 	.short	0x0018


	//----- nvinfo : EIATTR_SW_WAR
	.align		4
.L_244:
        /*0074*/ 	.byte	0x04, 0x36
        /*0076*/ 	.short	(.L_246 - .L_245)
.L_245:
        /*0078*/ 	.word	0x00000008
.L_246:


//--------------------- .nv.callgraph             --------------------------
	.section	.nv.callgraph,"",@"SHT_CUDA_CALLGRAPH"
	.align	4
	.sectionentsize	8
	.align		4
        /*0000*/ 	.word	0x00000000
	.align		4
        /*0004*/ 	.word	0xffffffff
	.align		4
        /*0008*/ 	.word	0x00000000
	.align		4
        /*000c*/ 	.word	0xfffffffe
	.align		4
        /*0010*/ 	.word	0x00000000
	.align		4
        /*0014*/ 	.word	0xfffffffd
	.align		4
        /*0018*/ 	.word	0x00000000
	.align		4
        /*001c*/ 	.word	0xfffffffc


//--------------------- .nv.constant4             --------------------------
	.section	.nv.constant4,"a",@progbits
	.align	8
	.align		8
.nv.constant4:
        /*0000*/ 	.dword	_ZN32_INTERNAL_002cad90_4_k_cu__Z1udd4cuda3std3__45__cpo5beginE
	.align		8
        /*0008*/ 	.dword	_ZN32_INTERNAL_002cad90_4_k_cu__Z1udd4cuda3std3__45__cpo3endE
	.align		8
        /*0010*/ 	.dword	_ZN32_INTERNAL_002cad90_4_k_cu__Z1udd4cuda3std3__45__cpo6cbeginE
	.align		8
        /*0018*/ 	.dword	_ZN32_INTERNAL_002cad90_4_k_cu__Z1udd4cuda3std3__45__cpo4cendE
	.align		8
        /*0020*/ 	.dword	_ZN32_INTERNAL_002cad90_4_k_cu__Z1udd4cuda3std3__45__cpo6rbeginE
	.align		8
        /*0028*/ 	.dword	_ZN32_INTERNAL_002cad90_4_k_cu__Z1udd4cuda3std3__45__cpo4rendE
	.align		8
        /*0030*/ 	.dword	_ZN32_INTERNAL_002cad90_4_k_cu__Z1udd4cuda3std3__45__cpo7crbeginE
	.align		8
        /*0038*/ 	.dword	_ZN32_INTERNAL_002cad90_4_k_cu__Z1udd4cuda3std3__45__cpo5crendE
	.align		8
        /*0040*/ 	.dword	_ZN32_INTERNAL_002cad90_4_k_cu__Z1udd4cuda3std3__434_GLOBAL__N__002cad90_4_k_cu__Z1udd6ignoreE
	.align		8
        /*0048*/ 	.dword	_ZN32_INTERNAL_002cad90_4_k_cu__Z1udd4cuda3std3__419piecewise_constructE
	.align		8
        /*0050*/ 	.dword	_ZN32_INTERNAL_002cad90_4_k_cu__Z1udd4cuda3std3__48in_placeE
	.align		8
        /*0058*/ 	.dword	_ZN32_INTERNAL_002cad90_4_k_cu__Z1udd4cuda3std3__420unreachable_sentinelE
	.align		8
        /*0060*/ 	.dword	_ZN32_INTERNAL_002cad90_4_k_cu__Z1udd4cuda3std3__47nulloptE
	.align		8
        /*0068*/ 	.dword	_ZN32_INTERNAL_002cad90_4_k_cu__Z1udd4cuda3std3__48unexpectE
	.align		8
        /*0070*/ 	.dword	_ZN32_INTERNAL_002cad90_4_k_cu__Z1udd4cuda3std6ranges3__45__cpo4swapE
	.align		8
        /*0078*/ 	.dword	_ZN32_INTERNAL_002cad90_4_k_cu__Z1udd4cuda3std6ranges3__45__cpo9iter_moveE
	.align		8
        /*0080*/ 	.dword	_ZN32_INTERNAL_002cad90_4_k_cu__Z1udd4cuda3std6ranges3__45__cpo5beginE
	.align		8
        /*0088*/ 	.dword	_ZN32_INTERNAL_002cad90_4_k_cu__Z1udd4cuda3std6ranges3__45__cpo3endE
	.align		8
        /*0090*/ 	.dword	_ZN32_INTERNAL_002cad90_4_k_cu__Z1udd4cuda3std6ranges3__45__cpo6cbeginE
	.align		8
        /*0098*/ 	.dword	_ZN32_INTERNAL_002cad90_4_k_cu__Z1udd4cuda3std6ranges3__45__cpo4cendE
	.align		8
        /*00a0*/ 	.dword	_ZN32_INTERNAL_002cad90_4_k_cu__Z1udd4cuda3std6ranges3__45__cpo7advanceE
	.align		8
        /*00a8*/ 	.dword	_ZN32_INTERNAL_002cad90_4_k_cu__Z1udd4cuda3std6ranges3__45__cpo9iter_swapE
	.align		8
        /*00b0*/ 	.dword	_ZN32_INTERNAL_002cad90_4_k_cu__Z1udd4cuda3std6ranges3__45__cpo4nextE
	.align		8
        /*00b8*/ 	.dword	_ZN32_INTERNAL_002cad90_4_k_cu__Z1udd4cuda3std6ranges3__45__cpo4prevE
	.align		8
        /*00c0*/ 	.dword	_ZN32_INTERNAL_002cad90_4_k_cu__Z1udd4cuda3std6ranges3__45__cpo4dataE
	.align		8
        /*00c8*/ 	.dword	_ZN32_INTERNAL_002cad90_4_k_cu__Z1udd4cuda3std6ranges3__45__cpo5cdataE
	.align		8
        /*00d0*/ 	.dword	_ZN32_INTERNAL_002cad90_4_k_cu__Z1udd4cuda3std6ranges3__45__cpo4sizeE
	.align		8
        /*00d8*/ 	.dword	_ZN32_INTERNAL_002cad90_4_k_cu__Z1udd4cuda3std6ranges3__45__cpo5ssizeE
	.align		8
        /*00e0*/ 	.dword	_ZN32_INTERNAL_002cad90_4_k_cu__Z1udd4cuda3std6ranges3__45__cpo8distanceE
	.align		8
        /*00e8*/ 	.dword	_ZN32_INTERNAL_002cad90_4_k_cu__Z1udd6thrust24THRUST_300001_SM_1000_NS8cuda_cub3parE
	.align		8
        /*00f0*/ 	.dword	_ZN32_INTERNAL_002cad90_4_k_cu__Z1udd6thrust24THRUST_300001_SM_1000_NS8cuda_cub10par_nosyncE
	.align		8
        /*00f8*/ 	.dword	_ZN32_INTERNAL_002cad90_4_k_cu__Z1udd6thrust24THRUST_300001_SM_1000_NS6system6detail10sequential3seqE
	.align		8
        /*0100*/ 	.dword	_ZN32_INTERNAL_002cad90_4_k_cu__Z1udd6thrust24THRUST_300001_SM_1000_NS12placeholders2_1E
	.align		8
        /*0108*/ 	.dword	_ZN32_INTERNAL_002cad90_4_k_cu__Z1udd6thrust24THRUST_300001_SM_1000_NS12placeholders2_2E
	.align		8
        /*0110*/ 	.dword	_ZN32_INTERNAL_002cad90_4_k_cu__Z1udd6thrust24THRUST_300001_SM_1000_NS12placeholders2_3E
	.align		8
        /*0118*/ 	.dword	_ZN32_INTERNAL_002cad90_4_k_cu__Z1udd6thrust24THRUST_300001_SM_1000_NS12placeholders2_4E
	.align		8
        /*0120*/ 	.dword	_ZN32_INTERNAL_002cad90_4_k_cu__Z1udd6thrust24THRUST_300001_SM_1000_NS12placeholders2_5E
	.align		8
        /*0128*/ 	.dword	_ZN32_INTERNAL_002cad90_4_k_cu__Z1udd6thrust24THRUST_300001_SM_1000_NS12placeholders2_6E
	.align		8
        /*0130*/ 	.dword	_ZN32_INTERNAL_002cad90_4_k_cu__Z1udd6thrust24THRUST_300001_SM_1000_NS12placeholders2_7E
	.align		8
        /*0138*/ 	.dword	_ZN32_INTERNAL_002cad90_4_k_cu__Z1udd6thrust24THRUST_300001_SM_1000_NS12placeholders2_8E
	.align		8
        /*0140*/ 	.dword	_ZN32_INTERNAL_002cad90_4_k_cu__Z1udd6thrust24THRUST_300001_SM_1000_NS12placeholders2_9E
	.align		8
        /*0148*/ 	.dword	_ZN32_INTERNAL_002cad90_4_k_cu__Z1udd6thrust24THRUST_300001_SM_1000_NS12placeholders3_10E
	.align		8
        /*0150*/ 	.dword	_ZN32_INTERNAL_002cad90_4_k_cu__Z1udd6thrust24THRUST_300001_SM_1000_NS3seqE


//--------------------- .text._ZN3cub18CUB_300001_SM_10006detail11EmptyKernelIvEEvv --------------------------
	.section	.text._ZN3cub18CUB_300001_SM_10006detail11EmptyKernelIvEEvv,"ax",@progbits
	.align	128
        .global         _ZN3cub18CUB_300001_SM_10006detail11EmptyKernelIvEEvv
        .type           _ZN3cub18CUB_300001_SM_10006detail11EmptyKernelIvEEvv,@function
        .size           _ZN3cub18CUB_300001_SM_10006detail11EmptyKernelIvEEvv,(.L_x_607 - _ZN3cub18CUB_300001_SM_10006detail11EmptyKernelIvEEvv)
        .other          _ZN3cub18CUB_300001_SM_10006detail11EmptyKernelIvEEvv,@"STO_CUDA_ENTRY STV_DEFAULT"
_ZN3cub18CUB_300001_SM_10006detail11EmptyKernelIvEEvv:
.text._ZN3cub18CUB_300001_SM_10006detail11EmptyKernelIvEEvv:
[----:B------:R-:W-:Y:S01]  /*0000*/  LDC R1, c[0x0][0x37c] ;  /* 0x0000df00ff017b82 */ /* 0x000fe20000000800 */
[----:B------:R-:W-:Y:S05]  /*0010*/  EXIT ;  /* 0x000000000000794d */ /* 0x000fea0003800000 */
.L_x_0:
[----:B------:R-:W-:-:S00]  /*0020*/  BRA `(.L_x_0) ;  /* 0xfffffffc00fc7947 */ /* 0x000fc0000383ffff */
[----:B------:R-:W-:-:S00]  /*0030*/  NOP ;  /* 0x0000000000007918 */ /* 0x000fc00000000000 */
        /* <DEDUP_REMOVED lines=12> */
.L_x_607:


//--------------------- .text._Z21matrix_get_new_scalarPdiiiiS_S_ii --------------------------
	.section	.text._Z21matrix_get_new_scalarPdiiiiS_S_ii,"ax",@progbits
	.align	128
        .global         _Z21matrix_get_new_scalarPdiiiiS_S_ii
        .type           _Z21matrix_get_new_scalarPdiiiiS_S_ii,@function
        .size           _Z21matrix_get_new_scalarPdiiiiS_S_ii,(.L_x_608 - _Z21matrix_get_new_scalarPdiiiiS_S_ii)
        .other          _Z21matrix_get_new_scalarPdiiiiS_S_ii,@"STO_CUDA_ENTRY STV_DEFAULT"
_Z21matrix_get_new_scalarPdiiiiS_S_ii:
.text._Z21matrix_get_new_scalarPdiiiiS_S_ii:
[----:B------:R-:W-:Y:S08]  /*0000*/  LDC R1, c[0x0][0x37c] ;  /* 0x0000df00ff017b82 */ /* 0x000ff00000000800 */
[----:B------:R-:W0:Y:S01]  /*0010*/  LDC.64 R2, c[0x0][0x390] ;  /* 0x0000e400ff027b82 */ /* 0x000e220000000a00 */
[----:B------:R-:W1:Y:S01]  /*0020*/  S2R R6, SR_TID.X ;  /* 0x0000000000067919 */ /* 0x000e620000002100 */
[----:B------:R-:W2:Y:S06]  /*0030*/  LDCU.64 UR8, c[0x0][0x388] ;  /* 0x00007100ff0877ac */ /* 0x000eac0008000a00 */
[----:B------:R-:W1:Y:S08]  /*0040*/  S2UR UR5, SR_CTAID.X ;  /* 0x00000000000579c3 */ /* 0x000e700000002500 */
[----:B------:R-:W1:Y:S01]  /*0050*/  LDC R5, c[0x0][0x360] ;  /* 0x0000d800ff057b82 */ /* 0x000e620000000800 */
[----:B--2---:R-:W-:Y:S01]  /*0060*/  ULOP3.LUT UR4, URZ, UR8, URZ, 0x33, !UPT ;  /* 0x00000008ff047292 */ /* 0x004fe2000f8e33ff */
[----:B0-----:R-:W-:-:S03]  /*0070*/  LOP3.LUT R0, RZ, R2, RZ, 0x33, !PT ;  /* 0x00000002ff007212 */ /* 0x001fc600078e33ff */
[----:B------:R-:W-:Y:S02]  /*0080*/  UIADD3 UR4, UPT, UPT, UR4, UR9, URZ ;  /* 0x0000000904047290 */ /* 0x000fe4000fffe0ff */
[----:B------:R-:W-:Y:S02]  /*0090*/  IMAD.IADD R4, R0, 0x1, R3 ;  /* 0x0000000100047824 */ /* 0x000fe400078e0203 */
[----:B------:R-:W-:Y:S02]  /*00a0*/  IMAD.IADD R3, R3, 0x1, -R2 ;  /* 0x0000000103037824 */ /* 0x000fe400078e0a02 */
[----:B-1----:R-:W-:Y:S02]  /*00b0*/  IMAD R0, R5, UR5, R6 ;  /* 0x0000000505007c24 */ /* 0x002fe4000f8e0206 */
[----:B------:R-:W-:-:S05]  /*00c0*/  IMAD R5, R3, UR4, R4 ;  /* 0x0000000403057c24 */ /* 0x000fca000f8e0204 */
[----:B------:R-:W-:-:S13]  /*00d0*/  ISETP.GE.AND P0, PT, R5, R0, PT ;  /* 0x000000000500720c */ /* 0x000fda0003f06270 */
[----:B------:R-:W-:Y:S05]  /*00e0*/  @!P0 EXIT ;  /* 0x000000000000894d */ /* 0x000fea0003800000 */
[----:B------:R-:W0:Y:S01]  /*00f0*/  LDC.64 R4, c[0x0][0x398] ;  /* 0x0000e600ff047b82 */ /* 0x000e220000000a00 */
[----:B------:R-:W1:Y:S07]  /*0100*/  LDCU.64 UR6, c[0x0][0x358] ;  /* 0x00006b00ff0677ac */ /* 0x000e6e0008000a00 */
[----:B------:R-:W2:Y:S01]  /*0110*/  LDC.64 R6, c[0x0][0x3a0] ;  /* 0x0000e800ff067b82 */ /* 0x000ea20000000a00 */
[----:B------:R-:W-:Y:S01]  /*0120*/  IABS R11, R3 ;  /* 0x00000003000b7213 */ /* 0x000fe20000000000 */
[----:B------:R-:W3:Y:S01]  /*0130*/  LDCU.64 UR4, c[0x0][0x3a8] ;  /* 0x00007500ff0477ac */ /* 0x000ee20008000a00 */
[----:B0-----:R-:W-:-:S06]  /*0140*/  IMAD.WIDE R4, R0, 0x8, R4 ;  /* 0x0000000800047825 */ /* 0x001fcc00078e0204 */
[----:B-1----:R-:W4:Y:S01]  /*0150*/  LDG.E.64 R4, desc[UR6][R4.64] ;  /* 0x0000000604047981 */ /* 0x002f22000c1e1b00 */
[----:B--2---:R-:W-:-:S06]  /*0160*/  IMAD.WIDE R6, R0, 0x8, R6 ;  /* 0x0000000800067825 */ /* 0x004fcc00078e0206 */
[----:B------:R-:W4:Y:S01]  /*0170*/  LDG.E.64 R6, desc[UR6][R6.64] ;  /* 0x0000000606067981 */ /* 0x000f22000c1e1b00 */
[----:B------:R-:W0:Y:S08]  /*0180*/  I2F.RP R10, R11 ;  /* 0x0000000b000a7306 */ /* 0x000e300000209400 */
[----:B0-----:R-:W0:Y:S02]  /*0190*/  MUFU.RCP R10, R10 ;  /* 0x0000000a000a7308 */ /* 0x001e240000001000 */
[----:B0-----:R-:W-:-:S06]  /*01a0*/  VIADD R8, R10, 0xffffffe ;  /* 0x0ffffffe0a087836 */ /* 0x001fcc0000000000 */
[----:B------:R0:W1:Y:S01]  /*01b0*/  F2I.FTZ.U32.TRUNC.NTZ R9, R8 ;  /* 0x0000000800097305 */ /* 0x000062000021f000 */
[----:B------:R-:W-:Y:S01]  /*01c0*/  IABS R14, R3 ;  /* 0x00000003000e7213 */ /* 0x000fe20000000000 */
[----:B0-----:R-:W-:Y:S01]  /*01d0*/  IMAD.MOV.U32 R8, RZ, RZ, RZ ;  /* 0x000000ffff087224 */ /* 0x001fe200078e00ff */
[----:B-1----:R-:W-:-:S05]  /*01e0*/  IADD3 R12, PT, PT, RZ, -R9, RZ ;  /* 0x80000009ff0c7210 */ /* 0x002fca0007ffe0ff */
[----:B------:R-:W-:Y:S01]  /*01f0*/  IMAD R13, R12, R11, RZ ;  /* 0x0000000b0c0d7224 */ /* 0x000fe200078e02ff */
[----:B------:R-:W-:-:S03]  /*0200*/  IABS R12, R0 ;  /* 0x00000000000c7213 */ /* 0x000fc60000000000 */
[----:B------:R-:W-:-:S04]  /*0210*/  IMAD.HI.U32 R9, R9, R13, R8 ;  /* 0x0000000d09097227 */ /* 0x000fc800078e0008 */
[----:B------:R-:W-:Y:S02]  /*0220*/  IMAD.MOV R10, RZ, RZ, -R14 ;  /* 0x000000ffff0a7224 */ /* 0x000fe400078e0a0e */
[----:B------:R-:W-:-:S04]  /*0230*/  IMAD.HI.U32 R9, R9, R12, RZ ;  /* 0x0000000c09097227 */ /* 0x000fc800078e00ff */
[----:B------:R-:W-:-:S05]  /*0240*/  IMAD R8, R9, R10, R12 ;  /* 0x0000000a09087224 */ /* 0x000fca00078e020c */
[----:B------:R-:W-:-:S13]  /*0250*/  ISETP.GT.U32.AND P1, PT, R11, R8, PT ;  /* 0x000000080b00720c */ /* 0x000fda0003f24070 */
[----:B------:R-:W-:-:S04]  /*0260*/  @!P1 IADD3 R8, PT, PT, R8, -R11, RZ ;  /* 0x8000000b08089210 */ /* 0x000fc80007ffe0ff */
[----:B------:R-:W-:Y:S02]  /*0270*/  ISETP.GE.U32.AND P0, PT, R8, R11, PT ;  /* 0x0000000b0800720c */ /* 0x000fe40003f06070 */
[----:B------:R-:W-:Y:S01]  /*0280*/  LOP3.LUT R8, R0, R3, RZ, 0x3c, !PT ;  /* 0x0000000300087212 */ /* 0x000fe200078e3cff */
[----:B------:R-:W-:Y:S01]  /*0290*/  @!P1 VIADD R9, R9, 0x1 ;  /* 0x0000000109099836 */ /* 0x000fe20000000000 */
[----:B------:R-:W-:Y:S02]  /*02a0*/  ISETP.NE.AND P1, PT, R3, RZ, PT ;  /* 0x000000ff0300720c */ /* 0x000fe40003f25270 */
[----:B------:R-:W-:-:S07]  /*02b0*/  ISETP.GE.AND P2, PT, R8, RZ, PT ;  /* 0x000000ff0800720c */ /* 0x000fce0003f46270 */
[----:B------:R-:W-:-:S06]  /*02c0*/  @P0 VIADD R9, R9, 0x1 ;  /* 0x0000000109090836 */ /* 0x000fcc0000000000 */
[----:B------:R-:W-:Y:S02]  /*02d0*/  @!P2 IADD3 R9, PT, PT, -R9, RZ, RZ ;  /* 0x000000ff0909a210 */ /* 0x000fe40007ffe1ff */
[----:B------:R-:W-:Y:S01]  /*02e0*/  @!P1 LOP3.LUT R9, RZ, R3, RZ, 0x33, !PT ;  /* 0x00000003ff099212 */ /* 0x000fe200078e33ff */
[----:B---3--:R-:W-:-:S04]  /*02f0*/  UIADD3 UR4, UPT, UPT, UR4, -0x1, URZ ;  /* 0xffffffff04047890 */ /* 0x008fc8000fffe0ff */
[----:B------:R-:W-:Y:S01]  /*0300*/  IMAD.MOV R8, RZ, RZ, -R9 ;  /* 0x000000ffff087224 */ /* 0x000fe200078e0a09 */
[----:B------:R-:W-:-:S03]  /*0310*/  UIADD3 UR5, UPT, UPT, UR5, -0x1, URZ ;  /* 0xffffffff05057890 */ /* 0x000fc6000fffe0ff */
[----:B------:R-:W-:Y:S02]  /*0320*/  IMAD R3, R3, R8, R0 ;  /* 0x0000000803037224 */ /* 0x000fe400078e0200 */
[----:B------:R-:W-:Y:S01]  /*0330*/  VIADD R8, R9, UR8 ;  /* 0x0000000809087c36 */ /* 0x000fe20008000000 */
[----:B------:R-:W-:Y:S02]  /*0340*/  UIADD3 UR9, UPT, UPT, -UR8, URZ, URZ ;  /* 0x000000ff08097290 */ /* 0x000fe4000fffe1ff */
[C---:B------:R-:W-:Y:S01]  /*0350*/  IADD3 R10, PT, PT, R3.reuse, R2, RZ ;  /* 0x00000002030a7210 */ /* 0x040fe20007ffe0ff */
[----:B------:R-:W-:Y:S01]  /*0360*/  IMAD.MOV R2, RZ, RZ, -R2 ;  /* 0x000000ffff027224 */ /* 0x000fe200078e0a02 */
[----:B------:R-:W-:Y:S01]  /*0370*/  ISETP.NE.AND P1, PT, R8, UR4, PT ;  /* 0x0000000408007c0c */ /* 0x000fe2000bf25270 */
[----:B------:R-:W-:Y:S01]  /*0380*/  IMAD.MOV.U32 R8, RZ, RZ, 0x3fe00000 ;  /* 0x3fe00000ff087424 */ /* 0x000fe200078e00ff */
[----:B------:R-:W-:Y:S02]  /*0390*/  ISETP.NE.AND P3, PT, R10, UR5, PT ;  /* 0x000000050a007c0c */ /* 0x000fe4000bf65270 */
[----:B------:R-:W-:Y:S01]  /*03a0*/  ISETP.NE.AND P2, PT, R3, R2, PT ;  /* 0x000000020300720c */ /* 0x000fe20003f45270 */
[----:B------:R-:W0:Y:S01]  /*03b0*/  LDC.64 R10, c[0x0][0x380] ;  /* 0x0000e000ff0a7b82 */ /* 0x000e220000000a00 */
[----:B------:R-:W-:-:S02]  /*03c0*/  FSEL R2, R8, 1.875, !P1 ;  /* 0x3ff0000008027808 */ /* 0x000fc40004800000 */
[----:B------:R-:W-:Y:S02]  /*03d0*/  ISETP.NE.AND P0, PT, R9, UR9, PT ;  /* 0x0000000909007c0c */ /* 0x000fe4000bf05270 */
[----:B------:R-:W-:Y:S02]  /*03e0*/  FSEL R8, R8, 1.875, !P3 ;  /* 0x3ff0000008087808 */ /* 0x000fe40005800000 */
[----:B------:R-:W-:Y:S02]  /*03f0*/  FSEL R3, R2, 1.75, P0 ;  /* 0x3fe0000002037808 */ /* 0x000fe40000000000 */
[----:B------:R-:W-:Y:S01]  /*0400*/  FSEL R9, R8, 1.75, P2 ;  /* 0x3fe0000008097808 */ /* 0x000fe20001000000 */
[----:B------:R-:W-:Y:S01]  /*0410*/  IMAD.MOV.U32 R8, RZ, RZ, RZ ;  /* 0x000000ffff087224 */ /* 0x000fe200078e00ff */
[----:B------:R-:W-:-:S06]  /*0420*/  MOV R2, RZ ;  /* 0x000000ff00027202 */ /* 0x000fcc0000000f00 */
[----:B------:R-:W-:Y:S02]  /*0430*/  DMUL R2, R2, R8 ;  /* 0x0000000802027228 */ /* 0x000fe40000000000 */
[----:B----4-:R-:W-:-:S08]  /*0440*/  DADD R4, R4, -R6 ;  /* 0x0000000004047229 */ /* 0x010fd00000000806 */
[----:B------:R-:W-:-:S08]  /*0450*/  DMUL R2, R4, R2 ;  /* 0x0000000204027228 */ /* 0x000fd00000000000 */
[----:B------:R-:W-:Y:S01]  /*0460*/  DMUL R2, R4, R2 ;  /* 0x0000000204027228 */ /* 0x000fe20000000000 */
[----:B0-----:R-:W-:-:S06]  /*0470*/  IMAD.WIDE R4, R0, 0x8, R10 ;  /* 0x0000000800047825 */ /* 0x001fcc00078e020a */
[----:B------:R-:W-:Y:S01]  /*0480*/  STG.E.64 desc[UR6][R4.64], R2 ;  /* 0x0000000204007986 */ /* 0x000fe2000c101b06 */
[----:B------:R-:W-:Y:S05]  /*0490*/  EXIT ;  /* 0x000000000000794d */ /* 0x000fea0003800000 */
.L_x_1:
        /* <DEDUP_REMOVED lines=14> */
.L_x_608:


//--------------------- .text._Z17matrix_get_next_wiiiiPdS_d --------------------------
	.section	.text._Z17matrix_get_next_wiiiiPdS_d,"ax",@progbits
	.align	128
        .global         _Z17matrix_get_next_wiiiiPdS_d
        .type           _Z17matrix_get_next_wiiiiPdS_d,@function
        .size           _Z17matrix_get_next_wiiiiPdS_d,(.L_x_609 - _Z17matrix_get_next_wiiiiPdS_d)
        .other          _Z17matrix_get_next_wiiiiPdS_d,@"STO_CUDA_ENTRY STV_DEFAULT"
_Z17matrix_get_next_wiiiiPdS_d:
.text._Z17matrix_get_next_wiiiiPdS_d:
[----:B------:R-:W-:Y:S01]  /*0000*/  LDC R1, c[0x0][0x37c] ;  /* 0x0000df00ff017b82 */ /* 0x000fe20000000800 */
[----:B------:R-:W0:Y:S01]  /*0010*/  S2R R0, SR_TID.X ;  /* 0x0000000000007919 */ /* 0x000e220000002100 */
[----:B------:R-:W1:Y:S06]  /*0020*/  LDCU.128 UR8, c[0x0][0x380] ;  /* 0x00007000ff0877ac */ /* 0x000e6c0008000c00 */
[----:B------:R-:W0:Y:S08]  /*0030*/  S2UR UR7, SR_CTAID.X ;  /* 0x00000000000779c3 */ /* 0x000e300000002500 */
[----:B------:R-:W0:Y:S01]  /*0040*/  LDC R5, c[0x0][0x360] ;  /* 0x0000d800ff057b82 */ /* 0x000e220000000800 */
[----:B-1----:R-:W-:-:S02]  /*0050*/  ULOP3.LUT UR4, URZ, UR8, URZ, 0x33, !UPT ;  /* 0x00000008ff047292 */ /* 0x002fc4000f8e33ff */
[----:B------:R-:W-:Y:S02]  /*0060*/  ULOP3.LUT UR6, URZ, UR10, URZ, 0x33, !UPT ;  /* 0x0000000aff067292 */ /* 0x000fe4000f8e33ff */
[----:B------:R-:W-:Y:S02]  /*0070*/  UIADD3 UR5, UPT, UPT, UR11, -UR10, URZ ;  /* 0x8000000a0b057290 */ /* 0x000fe4000fffe0ff */
[----:B------:R-:W-:Y:S02]  /*0080*/  UIADD3 UR4, UPT, UPT, UR4, UR9, URZ ;  /* 0x0000000904047290 */ /* 0x000fe4000fffe0ff */
[----:B------:R-:W-:-:S04]  /*0090*/  UIADD3 UR6, UPT, UPT, UR6, UR11, URZ ;  /* 0x0000000b06067290 */ /* 0x000fc8000fffe0ff */
[----:B------:R-:W-:Y:S01]  /*00a0*/  UIMAD UR4, UR4, UR5, UR6 ;  /* 0x00000005040472a4 */ /* 0x000fe2000f8e0206 */
[----:B0-----:R-:W-:-:S05]  /*00b0*/  IMAD R5, R5, UR7, R0 ;  /* 0x0000000705057c24 */ /* 0x001fca000f8e0200 */
[----:B------:R-:W-:-:S13]  /*00c0*/  ISETP.LE.AND P0, PT, R5, UR4, PT ;  /* 0x0000000405007c0c */ /* 0x000fda000bf03270 */
[----:B------:R-:W-:Y:S05]  /*00d0*/  @!P0 EXIT ;  /* 0x000000000000894d */ /* 0x000fea0003800000 */
[----:B------:R-:W0:Y:S01]  /*00e0*/  LDC.64 R2, c[0x0][0x398] ;  /* 0x0000e600ff027b82 */ /* 0x000e220000000a00 */
[----:B------:R-:W1:Y:S01]  /*00f0*/  LDCU.64 UR4, c[0x0][0x358] ;  /* 0x00006b00ff0477ac */ /* 0x000e620008000a00 */
[----:B------:R-:W2:Y:S06]  /*0100*/  LDCU.64 UR6, c[0x0][0x3a0] ;  /* 0x00007400ff0677ac */ /* 0x000eac0008000a00 */
[----:B------:R-:W3:Y:S01]  /*0110*/  LDC.64 R6, c[0x0][0x390] ;  /* 0x0000e400ff067b82 */ /* 0x000ee20000000a00 */
[----:B0-----:R-:W-:-:S04]  /*0120*/  IMAD.WIDE R2, R5, 0x8, R2 ;  /* 0x0000000805027825 */ /* 0x001fc800078e0202 */
[----:B---3--:R-:W-:Y:S02]  /*0130*/  IMAD.WIDE R6, R5, 0x8, R6 ;  /* 0x0000000805067825 */ /* 0x008fe400078e0206 */
[----:B-1----:R-:W2:Y:S04]  /*0140*/  LDG.E.64 R4, desc[UR4][R2.64] ;  /* 0x0000000402047981 */ /* 0x002ea8000c1e1b00 */
[----:B------:R-:W2:Y:S02]  /*0150*/  LDG.E.64 R8, desc[UR4][R6.64] ;  /* 0x0000000406087981 */ /* 0x000ea4000c1e1b00 */
[----:B--2---:R-:W-:Y:S02]  /*0160*/  DFMA R4, -R4, UR6, R8 ;  /* 0x0000000604047c2b */ /* 0x004fe40008000108 */
[----:B------:R-:W-:Y:S05]  /*0170*/  STG.E.64 desc[UR4][R2.64], R8 ;  /* 0x0000000802007986 */ /* 0x000fea000c101b04 */
[----:B------:R-:W-:Y:S01]  /*0180*/  STG.E.64 desc[UR4][R6.64], R4 ;  /* 0x0000000406007986 */ /* 0x000fe2000c101b04 */
[----:B------:R-:W-:Y:S05]  /*0190*/  EXIT ;  /* 0x000000000000794d */ /* 0x000fea0003800000 */
.L_x_2:
        /* <DEDUP_REMOVED lines=14> */
.L_x_609:


//--------------------- .text._Z18matrix_get_scalarsPdS_iiiiS_S_S_S_S_S_S_ddii --------------------------
	.section	.text._Z18matrix_get_scalarsPdS_iiiiS_S_S_S_S_S_S_ddii,"ax",@progbits
	.align	128
        .global         _Z18matrix_get_scalarsPdS_iiiiS_S_S_S_S_S_S_ddii
        .type           _Z18matrix_get_scalarsPdS_iiiiS_S_S_S_S_S_S_ddii,@function
        .size           _Z18matrix_get_scalarsPdS_iiiiS_S_S_S_S_S_S_ddii,(.L_x_603 - _Z18matrix_get_scalarsPdS_iiiiS_S_S_S_S_S_S_ddii)
        .other          _Z18matrix_get_scalarsPdS_iiiiS_S_S_S_S_S_S_ddii,@"STO_CUDA_ENTRY STV_DEFAULT"
_Z18matrix_get_scalarsPdS_iiiiS_S_S_S_S_S_S_ddii:
.text._Z18matrix_get_scalarsPdS_iiiiS_S_S_S_S_S_S_ddii:
[----:B------:R-:W-:Y:S08]  /*0000*/  LDC R1, c[0x0][0x37c] ;  /* 0x0000df00ff017b82 */ /* 0x000ff00000000800 */
[----:B------:R-:W0:Y:S01]  /*0010*/  LDC.64 R4, c[0x0][0x398] ;  /* 0x0000e600ff047b82 */ /* 0x000e220000000a00 */
[----:B------:R-:W1:Y:S07]  /*0020*/  S2R R7, SR_TID.X ;  /* 0x0000000000077919 */ /* 0x000e6e0000002100 */
[----:B------:R-:W2:Y:S08]  /*0030*/  LDC.64 R2, c[0x0][0x390] ;  /* 0x0000e400ff027b82 */ /* 0x000eb00000000a00 */
[----:B------:R-:W1:Y:S08]  /*0040*/  S2UR UR4, SR_CTAID.X ;  /* 0x00000000000479c3 */ /* 0x000e700000002500 */
[----:B------:R-:W1:Y:S01]  /*0050*/  LDC R14, c[0x0][0x360] ;  /* 0x0000d800ff0e7b82 */ /* 0x000e620000000800 */
[----:B0-----:R-:W-:Y:S01]  /*0060*/  LOP3.LUT R6, RZ, R4, RZ, 0x33, !PT ;  /* 0x00000004ff067212 */ /* 0x001fe200078e33ff */
[----:B------:R-:W-:-:S04]  /*0070*/  IMAD.IADD R15, R5, 0x1, -R4 ;  /* 0x00000001050f7824 */ /* 0x000fc800078e0a04 */
[----:B------:R-:W-:Y:S01]  /*0080*/  IMAD.IADD R6, R6, 0x1, R5 ;  /* 0x0000000106067824 */ /* 0x000fe200078e0205 */
[----:B--2---:R-:W-:-:S04]  /*0090*/  LOP3.LUT R0, RZ, R2, RZ, 0x33, !PT ;  /* 0x00000002ff007212 */ /* 0x004fc800078e33ff */
[----:B------:R-:W-:-:S05]  /*00a0*/  IADD3 R0, PT, PT, R0, R3, RZ ;  /* 0x0000000300007210 */ /* 0x000fca0007ffe0ff */
[----:B------:R-:W-:Y:S02]  /*00b0*/  IMAD R5, R0, R15, R6 ;  /* 0x0000000f00057224 */ /* 0x000fe400078e0206 */
[----:B-1----:R-:W-:-:S05]  /*00c0*/  IMAD R14, R14, UR4, R7 ;  /* 0x000000040e0e7c24 */ /* 0x002fca000f8e0207 */
[----:B------:R-:W-:-:S13]  /*00d0*/  ISETP.GE.AND P0, PT, R5, R14, PT ;  /* 0x0000000e0500720c */ /* 0x000fda0003f06270 */
[----:B------:R-:W-:Y:S05]  /*00e0*/  @!P0 EXIT ;  /* 0x000000000000894d */ /* 0x000fea0003800000 */
[-C--:B------:R-:W-:Y:S01]  /*00f0*/  IABS R5, R15.reuse ;  /* 0x0000000f00057213 */ /* 0x080fe20000000000 */
[----:B------:R-:W0:Y:S01]  /*0100*/  LDCU.64 UR4, c[0x0][0x3e8] ;  /* 0x00007d00ff0477ac */ /* 0x000e220008000a00 */
[----:B------:R-:W-:Y:S01]  /*0110*/  IABS R10, R14 ;  /* 0x0000000e000a7213 */ /* 0x000fe20000000000 */
[----:B------:R-:W1:Y:S01]  /*0120*/  LDC.64 R26, c[0x0][0x3a8] ;  /* 0x0000ea00ff1a7b82 */ /* 0x000e620000000a00 */
[----:B------:R-:W2:Y:S01]  /*0130*/  I2F.RP R0, R5 ;  /* 0x0000000500007306 */ /* 0x000ea20000209400 */
[----:B------:R-:W-:Y:S01]  /*0140*/  IABS R11, R15 ;  /* 0x0000000f000b7213 */ /* 0x000fe20000000000 */
[----:B------:R-:W-:Y:S01]  /*0150*/  BSSY.RECONVERGENT B1, `(.L_x_3) ;  /* 0x0001241000017945 */ /* 0x000fe20003800200 */
[----:B------:R-:W3:Y:S03]  /*0160*/  LDCU.64 UR8, c[0x0][0x358] ;  /* 0x00006b00ff0877ac */ /* 0x000ee60008000a00 */
[----:B------:R-:W-:Y:S01]  /*0170*/  BSSY.RELIABLE B0, `(.L_x_4) ;  /* 0x00006ce000007945 */ /* 0x000fe20003800100 */
[----:B------:R-:W4:Y:S01]  /*0180*/  LDC.64 R22, c[0x0][0x3b0] ;  /* 0x0000ec00ff167b82 */ /* 0x000f220000000a00 */
[----:B--2---:R-:W2:Y:S01]  /*0190*/  MUFU.RCP R0, R0 ;  /* 0x0000000000007308 */ /* 0x004ea20000001000 */
[----:B0-----:R-:W-:-:S02]  /*01a0*/  UIADD3 UR6, UPT, UPT, UR4, -0x2, URZ ;  /* 0xfffffffe04067890 */ /* 0x001fc4000fffe0ff */
[----:B------:R-:W-:Y:S02]  /*01b0*/  UIADD3 UR7, UPT, UPT, UR5, -0x2, URZ ;  /* 0xfffffffe05077890 */ /* 0x000fe4000fffe0ff */
[----:B------:R-:W-:Y:S02]  /*01c0*/  UIADD3 UR4, UPT, UPT, UR4, -0x1, URZ ;  /* 0xffffffff04047890 */ /* 0x000fe4000fffe0ff */
[----:B------:R-:W-:Y:S01]  /*01d0*/  UIADD3 UR5, UPT, UPT, UR5, -0x1, URZ ;  /* 0xffffffff05057890 */ /* 0x000fe2000fffe0ff */
[----:B--2---:R-:W-:Y:S02]  /*01e0*/  VIADD R6, R0, 0xffffffe ;  /* 0x0ffffffe00067836 */ /* 0x004fe40000000000 */
[----:B------:R-:W-:Y:S02]  /*01f0*/  IMAD.MOV R0, RZ, RZ, -R11 ;  /* 0x000000ffff007224 */ /* 0x000fe400078e0a0b */
[----:B------:R0:W2:Y:S02]  /*0200*/  F2I.FTZ.U32.TRUNC.NTZ R7, R6 ;  /* 0x0000000600077305 */ /* 0x0000a4000021f000 */
[----:B0-----:R-:W-:-:S02]  /*0210*/  IMAD.MOV.U32 R6, RZ, RZ, RZ ;  /* 0x000000ffff067224 */ /* 0x001fc400078e00ff */
[----:B--2---:R-:W-:-:S04]  /*0220*/  IMAD.MOV R8, RZ, RZ, -R7 ;  /* 0x000000ffff087224 */ /* 0x004fc800078e0a07 */
[----:B------:R-:W-:Y:S01]  /*0230*/  IMAD R9, R8, R5, RZ ;  /* 0x0000000508097224 */ /* 0x000fe200078e02ff */
[----:B------:R-:W-:-:S03]  /*0240*/  MOV R8, R10 ;  /* 0x0000000a00087202 */ /* 0x000fc60000000f00 */
[----:B------:R-:W-:-:S06]  /*0250*/  IMAD.HI.U32 R7, R7, R9, R6 ;  /* 0x0000000907077227 */ /* 0x000fcc00078e0006 */
[----:B------:R-:W-:-:S04]  /*0260*/  IMAD.HI.U32 R13, R7, R8, RZ ;  /* 0x00000008070d7227 */ /* 0x000fc800078e00ff */
[----:B------:R-:W-:-:S05]  /*0270*/  IMAD R0, R13, R0, R8 ;  /* 0x000000000d007224 */ /* 0x000fca00078e0208 */
[----:B------:R-:W-:-:S13]  /*0280*/  ISETP.GT.U32.AND P1, PT, R5, R0, PT ;  /* 0x000000000500720c */ /* 0x000fda0003f24070 */
[-C--:B------:R-:W-:Y:S01]  /*0290*/  @!P1 IADD3 R0, PT, PT, R0, -R5.reuse, RZ ;  /* 0x8000000500009210 */ /* 0x080fe20007ffe0ff */
[----:B------:R-:W-:Y:S01]  /*02a0*/  @!P1 VIADD R13, R13, 0x1 ;  /* 0x000000010d0d9836 */ /* 0x000fe20000000000 */
[----:B------:R-:W-:Y:S02]  /*02b0*/  ISETP.NE.AND P1, PT, R15, RZ, PT ;  /* 0x000000ff0f00720c */ /* 0x000fe40003f25270 */
[----:B------:R-:W-:Y:S02]  /*02c0*/  ISETP.GE.U32.AND P0, PT, R0, R5, PT ;  /* 0x000000050000720c */ /* 0x000fe40003f06070 */
[----:B------:R-:W-:-:S04]  /*02d0*/  LOP3.LUT R0, R14, R15, RZ, 0x3c, !PT ;  /* 0x0000000f0e007212 */ /* 0x000fc800078e3cff */
[----:B------:R-:W-:-:S07]  /*02e0*/  ISETP.GE.AND P2, PT, R0, RZ, PT ;  /* 0x000000ff0000720c */ /* 0x000fce0003f46270 */
[----:B------:R-:W-:-:S06]  /*02f0*/  @P0 VIADD R13, R13, 0x1 ;  /* 0x000000010d0d0836 */ /* 0x000fcc0000000000 */
[----:B------:R-:W-:Y:S02]  /*0300*/  @!P2 IADD3 R13, PT, PT, -R13, RZ, RZ ;  /* 0x000000ff0d0da210 */ /* 0x000fe40007ffe1ff */
[----:B------:R-:W-:-:S05]  /*0310*/  @!P1 LOP3.LUT R13, RZ, R15, RZ, 0x33, !PT ;  /* 0x0000000fff0d9212 */ /* 0x000fca00078e33ff */
[----:B------:R-:W-:Y:S02]  /*0320*/  IMAD.MOV R12, RZ, RZ, -R13 ;  /* 0x000000ffff0c7224 */ /* 0x000fe400078e0a0d */
[----:B------:R-:W-:Y:S02]  /*0330*/  IMAD.IADD R11, R13, 0x1, R2 ;  /* 0x000000010d0b7824 */ /* 0x000fe400078e0202 */
[----:B------:R-:W-:Y:S02]  /*0340*/  IMAD R12, R15, R12, R14 ;  /* 0x0000000c0f0c7224 */ /* 0x000fe400078e020e */
[C-C-:B-1----:R-:W-:Y:S01]  /*0350*/  IMAD.WIDE.U32 R24, R11.reuse, 0x8, R26.reuse ;  /* 0x000000080b187825 */ /* 0x142fe200078e001a */
[C---:B------:R-:W-:Y:S02]  /*0360*/  ISETP.GT.AND P0, PT, R11.reuse, UR6, PT ;  /* 0x000000060b007c0c */ /* 0x040fe4000bf04270 */
[----:B------:R-:W-:Y:S01]  /*0370*/  IADD3 R10, PT, PT, R12, R4, RZ ;  /* 0x000000040c0a7210 */ /* 0x000fe20007ffe0ff */
[C---:B------:R-:W-:Y:S01]  /*0380*/  IMAD.WIDE R26, R11.reuse, 0x8, R26 ;  /* 0x000000080b1a7825 */ /* 0x040fe200078e021a */
[----:B------:R-:W-:-:S02]  /*0390*/  ISETP.GT.AND P0, PT, R11, RZ, !P0 ;  /* 0x000000ff0b00720c */ /* 0x000fc40004704270 */
[C---:B------:R-:W-:Y:S01]  /*03a0*/  ISETP.GT.AND P1, PT, R10.reuse, UR7, PT ;  /* 0x000000070a007c0c */ /* 0x040fe2000bf24270 */
[----:B----4-:R-:W-:-:S03]  /*03b0*/  IMAD.WIDE R20, R10, 0x8, R22 ;  /* 0x000000080a147825 */ /* 0x010fc600078e0216 */
[C---:B------:R-:W-:Y:S01]  /*03c0*/  ISETP.LT.OR P2, PT, R10.reuse, 0x1, P1 ;  /* 0x000000010a00780c */ /* 0x040fe20000f41670 */
[----:B------:R-:W-:-:S03]  /*03d0*/  IMAD.WIDE.U32 R22, R10, 0x8, R22 ;  /* 0x000000080a167825 */ /* 0x000fc600078e0016 */
[----:B------:R-:W-:-:S13]  /*03e0*/  PLOP3.LUT P3, PT, P0, P2, PT, 0x8f, 0xf8 ;  /* 0x0000000000f8781c */ /* 0x000fda0000765177 */
[----:B---3--:R-:W-:Y:S05]  /*03f0*/  @P3 BRA `(.L_x_5) ;  /* 0x0000000c00503947 */ /* 0x008fea0003800000 */
[----:B------:R-:W0:Y:S01]  /*0400*/  LDC.64 R6, c[0x0][0x3b8] ;  /* 0x0000ee00ff067b82 */ /* 0x000e220000000a00 */
[----:B------:R-:W-:Y:S01]  /*0410*/  IMAD.IADD R2, R3, 0x1, -R2 ;  /* 0x0000000103027824 */ /* 0x000fe200078e0a02 */
[----:B------:R-:W-:-:S06]  /*0420*/  ISETP.GT.AND P4, PT, R13, RZ, PT ;  /* 0x000000ff0d00720c */ /* 0x000fcc0003f84270 */
[----:B------:R-:W1:Y:S01]  /*0430*/  LDC.64 R4, c[0x0][0x3c0] ;  /* 0x0000f000ff047b82 */ /* 0x000e620000000a00 */
[C---:B------:R-:W-:Y:S01]  /*0440*/  ISETP.GE.AND P3, PT, R13.reuse, R2, PT ;  /* 0x000000020d00720c */ /* 0x040fe20003f66270 */
[C---:B------:R-:W-:Y:S01]  /*0450*/  VIADD R19, R13.reuse, 0x1 ;  /* 0x000000010d137836 */ /* 0x040fe20000000000 */
[----:B------:R-:W-:-:S05]  /*0460*/  ISETP.GT.AND P2, PT, R13, -0x1, PT ;  /* 0xffffffff0d00780c */ /* 0x000fca0003f44270 */
[----:B------:R-:W2:Y:S01]  /*0470*/  LDC.64 R8, c[0x0][0x3a0] ;  /* 0x0000e800ff087b82 */ /* 0x000ea20000000a00 */
[----:B------:R-:W-:Y:S01]  /*0480*/  IMAD R18, R15, R13, RZ ;  /* 0x0000000d0f127224 */ /* 0x000fe200078e02ff */
[----:B------:R-:W3:Y:S01]  /*0490*/  LDCU UR6, c[0x0][0x3dc] ;  /* 0x00007b80ff0677ac */ /* 0x000ee20008000800 */
[----:B0-----:R-:W-:-:S05]  /*04a0*/  IMAD.WIDE R30, R12, 0x8, R6 ;  /* 0x000000080c1e7825 */ /* 0x001fca00078e0206 */
[----:B------:R-:W4:Y:S01]  /*04b0*/  @!P4 LDG.E.64 R6, desc[UR8][R30.64] ;  /* 0x000000081e06c981 */ /* 0x000f22000c1e1b00 */
[----:B-1----:R-:W-:-:S05]  /*04c0*/  IMAD.WIDE R16, R12, 0x8, R4 ;  /* 0x000000080c107825 */ /* 0x002fca00078e0204 */
[----:B------:R0:W4:Y:S01]  /*04d0*/  @P3 LDG.E.64 R4, desc[UR8][R16.64] ;  /* 0x0000000810043981 */ /* 0x000122000c1e1b00 */
[----:B------:R-:W-:-:S03]  /*04e0*/  ISETP.GE.AND P1, PT, R19, R2, PT ;  /* 0x000000021300720c */ /* 0x000fc60003f26270 */
[----:B------:R3:W5:Y:S10]  /*04f0*/  @!P2 LDG.E.64 R2, desc[UR8][R30.64] ;  /* 0x000000081e02a981 */ /* 0x000774000c1e1b00 */
[----:B------:R-:W5:Y:S01]  /*0500*/  @P1 LDG.E.64 R40, desc[UR8][R16.64] ;  /* 0x0000000810281981 */ /* 0x000f62000c1e1b00 */
[----:B------:R-:W-:Y:S01]  /*0510*/  @P4 IADD3 R0, PT, PT, R13, -0x1, RZ ;  /* 0xffffffff0d004810 */ /* 0x000fe20007ffe0ff */
[----:B------:R-:W-:-:S04]  /*0520*/  IMAD.IADD R37, R12, 0x1, R18 ;  /* 0x000000010c257824 */ /* 0x000fc800078e0212 */
[----:B------:R-:W-:Y:S02]  /*0530*/  @P4 IMAD R29, R15, R0, R12 ;  /* 0x000000000f1d4224 */ /* 0x000fe400078e020c */
[----:B--2---:R-:W-:-:S04]  /*0540*/  IMAD.WIDE R36, R37, 0x8, R8 ;  /* 0x0000000825247825 */ /* 0x004fc800078e0208 */
[----:B------:R-:W-:-:S04]  /*0550*/  @P4 IMAD.WIDE R28, R29, 0x8, R8 ;  /* 0x000000081d1c4825 */ /* 0x000fc800078e0208 */
[----:B0-----:R-:W-:-:S04]  /*0560*/  @!P1 IMAD R17, R15, R19, R12 ;  /* 0x000000130f119224 */ /* 0x001fc800078e020c */
[----:B------:R-:W-:Y:S02]  /*0570*/  @!P1 IMAD.WIDE R16, R17, 0x8, R8 ;  /* 0x0000000811109825 */ /* 0x000fe400078e0208 */
[----:B------:R-:W0:Y:S01]  /*0580*/  LDC.64 R8, c[0x0][0x3d8] ;  /* 0x0000f600ff087b82 */ /* 0x000e220000000a00 */
[----:B---3--:R-:W0:Y:S01]  /*0590*/  MUFU.RCP64H R31, UR6 ;  /* 0x00000006001f7d08 */ /* 0x008e220008001800 */
[----:B------:R1:W4:Y:S04]  /*05a0*/  @P4 LDG.E.64 R6, desc[UR8][R28.64] ;  /* 0x000000081c064981 */ /* 0x000328000c1e1b00 */
[----:B------:R-:W4:Y:S04]  /*05b0*/  @!P3 LDG.E.64 R4, desc[UR8][R36.64] ;  /* 0x000000082404b981 */ /* 0x000f28000c1e1b00 */
[----:B------:R-:W5:Y:S04]  /*05c0*/  @P2 LDG.E.64 R2, desc[UR8][R36.64] ;  /* 0x0000000824022981 */ /* 0x000f68000c1e1b00 */
[----:B------:R-:W5:Y:S01]  /*05d0*/  @!P1 LDG.E.64 R40, desc[UR8][R16.64] ;  /* 0x0000000810289981 */ /* 0x000f62000c1e1b00 */
[----:B------:R-:W-:-:S06]  /*05e0*/  IMAD.MOV.U32 R30, RZ, RZ, 0x1 ;  /* 0x00000001ff1e7424 */ /* 0x000fcc00078e00ff */
[----:B0-----:R-:W-:-:S08]  /*05f0*/  DFMA R32, R30, -R8, 1 ;  /* 0x3ff000001e20742b */ /* 0x001fd00000000808 */
[----:B------:R-:W-:-:S08]  /*0600*/  DFMA R32, R32, R32, R32 ;  /* 0x000000202020722b */ /* 0x000fd00000000020 */
[----:B------:R-:W-:-:S08]  /*0610*/  DFMA R32, R30, R32, R30 ;  /* 0x000000201e20722b */ /* 0x000fd0000000001e */
[----:B-1----:R-:W-:-:S08]  /*0620*/  DFMA R28, R32, -R8, 1 ;  /* 0x3ff00000201c742b */ /* 0x002fd00000000808 */
[----:B------:R-:W-:Y:S01]  /*0630*/  DFMA R28, R32, R28, R32 ;  /* 0x0000001c201c722b */ /* 0x000fe20000000020 */
[----:B------:R-:W-:Y:S01]  /*0640*/  BSSY.RECONVERGENT B3, `(.L_x_6) ;  /* 0x0000011000037945 */ /* 0x000fe20003800200 */
[----:B----4-:R-:W-:-:S08]  /*0650*/  DADD R4, -R6, R4 ;  /* 0x0000000006047229 */ /* 0x010fd00000000104 */
[----:B------:R-:W-:-:S08]  /*0660*/  DMUL R38, R4, R28 ;  /* 0x0000001c04267228 */ /* 0x000fd00000000000 */
[----:B------:R-:W-:-:S08]  /*0670*/  DFMA R8, R38, -R8, R4 ;  /* 0x800000082608722b */ /* 0x000fd00000000004 */
[----:B------:R-:W-:Y:S01]  /*0680*/  DFMA R38, R28, R8, R38 ;  /* 0x000000081c26722b */ /* 0x000fe20000000026 */
[----:B------:R-:W-:-:S09]  /*0690*/  FSETP.GEU.AND P2, PT, |R5|, 6.5827683646048100446e-37, PT ;  /* 0x036000000500780b */ /* 0x000fd20003f4e200 */
[----:B------:R-:W-:-:S05]  /*06a0*/  FFMA R0, RZ, UR6, R39 ;  /* 0x00000006ff007c23 */ /* 0x000fca0008000027 */
[----:B------:R-:W-:Y:S01]  /*06b0*/  FSETP.GT.AND P1, PT, |R0|, 1.469367938527859385e-39, PT ;  /* 0x001000000000780b */ /* 0x000fe20003f24200 */
[----:B-----5:R-:W-:-:S12]  /*06c0*/  DADD R40, -R2, R40 ;  /* 0x0000000002287229 */ /* 0x020fd80000000128 */
[----:B------:R-:W-:Y:S05]  /*06d0*/  @P1 BRA P2, `(.L_x_7) ;  /* 0x00000000001c1947 */ /* 0x000fea0001000000 */
[----:B------:R-:W0:Y:S01]  /*06e0*/  LDCU.64 UR6, c[0x0][0x3d8] ;  /* 0x00007b00ff0677ac */ /* 0x000e220008000a00 */
[----:B------:R-:W-:Y:S02]  /*06f0*/  MOV R0, 0x730 ;  /* 0x0000073000007802 */ /* 0x000fe40000000f00 */
[----:B0-----:R-:W-:Y:S01]  /*0700*/  MOV R3, UR6 ;  /* 0x0000000600037c02 */ /* 0x001fe20008000f00 */
[----:B------:R-:W-:-:S07]  /*0710*/  IMAD.U32 R2, RZ, RZ, UR7 ;  /* 0x00000007ff027e24 */ /* 0x000fce000f8e00ff */
[----:B------:R-:W-:Y:S05]  /*0720*/  CALL.REL.NOINC `($__internal_1_$__cuda_sm20_div_rn_f64_full) ;  /* 0x0000012000b07944 */ /* 0x000fea0003c00000 */
[----:B------:R-:W-:Y:S01]  /*0730*/  IMAD.MOV.U32 R38, RZ, RZ, R2 ;  /* 0x000000ffff267224 */ /* 0x000fe200078e0002 */
[----:B------:R-:W-:-:S07]  /*0740*/  MOV R39, R3 ;  /* 0x0000000300277202 */ /* 0x000fce0000000f00 */
.L_x_7:
[----:B------:R-:W-:Y:S05]  /*0750*/  BSYNC.RECONVERGENT B3 ;  /* 0x0000000000037941 */ /* 0x000fea0003800200 */
.L_x_6:
[----:B------:R-:W0:Y:S01]  /*0760*/  LDCU UR6, c[0x0][0x3dc] ;  /* 0x00007b80ff0677ac */ /* 0x000e220008000800 */
[----:B------:R-:W1:Y:S01]  /*0770*/  LDC.64 R4, c[0x0][0x3d8] ;  /* 0x0000f600ff047b82 */ /* 0x000e620000000a00 */
[----:B------:R-:W-:Y:S01]  /*0780*/  IMAD.MOV.U32 R2, RZ, RZ, 0x1 ;  /* 0x00000001ff027424 */ /* 0x000fe200078e00ff */
[----:B------:R-:W-:Y:S01]  /*0790*/  FSETP.GEU.AND P2, PT, |R41|, 6.5827683646048100446e-37, PT ;  /* 0x036000002900780b */ /* 0x000fe20003f4e200 */
[----:B------:R-:W-:Y:S01]  /*07a0*/  BSSY.RECONVERGENT B3, `(.L_x_8) ;  /* 0x0000014000037945 */ /* 0x000fe20003800200 */
[----:B0-----:R-:W1:Y:S03]  /*07b0*/  MUFU.RCP64H R3, UR6 ;  /* 0x0000000600037d08 */ /* 0x001e660008001800 */
[----:B-1----:R-:W-:-:S08]  /*07c0*/  DFMA R6, R2, -R4, 1 ;  /* 0x3ff000000206742b */ /* 0x002fd00000000804 */
[----:B------:R-:W-:-:S08]  /*07d0*/  DFMA R6, R6, R6, R6 ;  /* 0x000000060606722b */ /* 0x000fd00000000006 */
[----:B------:R-:W-:-:S08]  /*07e0*/  DFMA R6, R2, R6, R2 ;  /* 0x000000060206722b */ /* 0x000fd00000000002 */
[----:B------:R-:W-:-:S08]  /*07f0*/  DFMA R2, R6, -R4, 1 ;  /* 0x3ff000000602742b */ /* 0x000fd00000000804 */
[----:B------:R-:W-:-:S08]  /*0800*/  DFMA R6, R6, R2, R6 ;  /* 0x000000020606722b */ /* 0x000fd00000000006 */
[----:B------:R-:W-:-:S08]  /*0810*/  DMUL R2, R40, R6 ;  /* 0x0000000628027228 */ /* 0x000fd00000000000 */
[----:B------:R-:W-:-:S08]  /*0820*/  DFMA R4, R2, -R4, R40 ;  /* 0x800000040204722b */ /* 0x000fd00000000028 */
[----:B------:R-:W-:-:S10]  /*0830*/  DFMA R2, R6, R4, R2 ;  /* 0x000000040602722b */ /* 0x000fd40000000002 */
[----:B------:R-:W-:-:S05]  /*0840*/  FFMA R0, RZ, UR6, R3 ;  /* 0x00000006ff007c23 */ /* 0x000fca0008000003 */
[----:B------:R-:W-:-:S13]  /*0850*/  FSETP.GT.AND P1, PT, |R0|, 1.469367938527859385e-39, PT ;  /* 0x001000000000780b */ /* 0x000fda0003f24200 */
[----:B------:R-:W-:Y:S05]  /*0860*/  @P1 BRA P2, `(.L_x_9) ;  /* 0x00000000001c1947 */ /* 0x000fea0001000000 */
[----:B------:R-:W0:Y:S01]  /*0870*/  LDCU.64 UR6, c[0x0][0x3d8] ;  /* 0x00007b00ff0677ac */ /* 0x000e220008000a00 */
[----:B------:R-:W-:Y:S01]  /*0880*/  IMAD.MOV.U32 R4, RZ, RZ, R40 ;  /* 0x000000ffff047224 */ /* 0x000fe200078e0028 */
[----:B------:R-:W-:Y:S02]  /*0890*/  MOV R5, R41 ;  /* 0x0000002900057202 */ /* 0x000fe40000000f00 */
[----:B------:R-:W-:Y:S01]  /*08a0*/  MOV R0, 0x8e0 ;  /* 0x000008e000007802 */ /* 0x000fe20000000f00 */
[----:B0-----:R-:W-:Y:S02]  /*08b0*/  IMAD.U32 R3, RZ, RZ, UR6 ;  /* 0x00000006ff037e24 */ /* 0x001fe4000f8e00ff */
[----:B------:R-:W-:-:S07]  /*08c0*/  IMAD.U32 R2, RZ, RZ, UR7 ;  /* 0x00000007ff027e24 */ /* 0x000fce000f8e00ff */
[----:B------:R-:W-:Y:S05]  /*08d0*/  CALL.REL.NOINC `($__internal_1_$__cuda_sm20_div_rn_f64_full) ;  /* 0x0000012000447944 */ /* 0x000fea0003c00000 */
.L_x_9:
[----:B------:R-:W-:Y:S05]  /*08e0*/  BSYNC.RECONVERGENT B3 ;  /* 0x0000000000037941 */ /* 0x000fea0003800200 */
.L_x_8:
[----:B------:R-:W0:Y:S01]  /*08f0*/  LDC.64 R6, c[0x0][0x3c8] ;  /* 0x0000f200ff067b82 */ /* 0x000e220000000a00 */
[----:B------:R-:W-:Y:S01]  /*0900*/  ISETP.GT.AND P4, PT, R12, RZ, PT ;  /* 0x000000ff0c00720c */ /* 0x000fe20003f84270 */
[----:B------:R-:W1:Y:S01]  /*0910*/  LDCU UR6, c[0x0][0x3e4] ;  /* 0x00007c80ff0677ac */ /* 0x000e620008000800 */
[----:B------:R-:W-:-:S05]  /*0920*/  ISETP.GT.AND P3, PT, R15, -0x1, PT ;  /* 0xffffffff0f00780c */ /* 0x000fca0003f64270 */
[----:B------:R-:W2:Y:S01]  /*0930*/  LDC.64 R4, c[0x0][0x3d0] ;  /* 0x0000f400ff047b82 */ /* 0x000ea20000000a00 */
[C---:B------:R-:W-:Y:S02]  /*0940*/  IADD3 R0, PT, PT, R12.reuse, 0x1, RZ ;  /* 0x000000010c007810 */ /* 0x040fe40007ffe0ff */
[----:B------:R-:W-:-:S05]  /*0950*/  ISETP.GT.AND P2, PT, R12, -0x1, PT ;  /* 0xffffffff0c00780c */ /* 0x000fca0003f44270 */
[----:B------:R-:W3:Y:S01]  /*0960*/  @P4 LDC.64 R32, c[0x0][0x3a0] ;  /* 0x0000e800ff204b82 */ /* 0x000ee20000000a00 */
[----:B0-----:R-:W-:-:S05]  /*0970*/  IMAD.WIDE R30, R13, 0x8, R6 ;  /* 0x000000080d1e7825 */ /* 0x001fca00078e0206 */
[----:B------:R-:W4:Y:S01]  /*0980*/  @!P4 LDG.E.64 R28, desc[UR8][R30.64] ;  /* 0x000000081e1cc981 */ /* 0x000f22000c1e1b00 */
[----:B--2---:R-:W-:Y:S01]  /*0990*/  IMAD.WIDE R16, R13, 0x8, R4 ;  /* 0x000000080d107825 */ /* 0x004fe200078e0204 */
[----:B------:R-:W-:Y:S02]  /*09a0*/  ISETP.GE.AND P1, PT, R0, R15, PT ;  /* 0x0000000f0000720c */ /* 0x000fe40003f26270 */
[----:B------:R-:W2:Y:S04]  /*09b0*/  @!P2 LDG.E.64 R4, desc[UR8][R30.64] ;  /* 0x000000081e04a981 */ /* 0x000ea8000c1e1b00 */
[----:B------:R-:W4:Y:S07]  /*09c0*/  @!P3 LDG.E.64 R8, desc[UR8][R16.64] ;  /* 0x000000081008b981 */ /* 0x000f2e000c1e1b00 */
[----:B------:R0:W2:Y:S01]  /*09d0*/  @P1 LDG.E.64 R6, desc[UR8][R16.64] ;  /* 0x0000000810061981 */ /* 0x0000a2000c1e1b00 */
[----:B------:R-:W-:-:S04]  /*09e0*/  @P4 IADD3 R0, P5, PT, R12, R18, RZ ;  /* 0x000000120c004210 */ /* 0x000fc80007fbe0ff */
[----:B------:R-:W-:Y:S02]  /*09f0*/  @P4 LEA.HI.X.SX32 R18, R18, RZ, 0x1, P5 ;  /* 0x000000ff12124211 */ /* 0x000fe400028f0eff */
[C---:B---3--:R-:W-:Y:S01]  /*0a00*/  @P4 LEA R32, P5, R0.reuse, R32, 0x3 ;  /* 0x0000002000204211 */ /* 0x048fe200078a18ff */
[----:B0-----:R-:W0:Y:S03]  /*0a10*/  LDC.64 R16, c[0x0][0x3e0] ;  /* 0x0000f800ff107b82 */ /* 0x001e260000000a00 */
[----:B------:R-:W-:Y:S01]  /*0a20*/  @P4 LEA.HI.X R33, R0, R33, R18, 0x3, P5 ;  /* 0x0000002100214211 */ /* 0x000fe200028f1c12 */
[----:B-1----:R-:W0:Y:S01]  /*0a30*/  MUFU.RCP64H R19, UR6 ;  /* 0x0000000600137d08 */ /* 0x002e220008001800 */
[----:B------:R-:W-:-:S03]  /*0a40*/  IMAD.MOV.U32 R18, RZ, RZ, 0x1 ;  /* 0x00000001ff127424 */ /* 0x000fc600078e00ff */
[----:B------:R-:W4:Y:S04]  /*0a50*/  @P4 LDG.E.64 R28, desc[UR8][R32.64+-0x8] ;  /* 0xfffff808201c4981 */ /* 0x000f28000c1e1b00 */
[----:B------:R-:W2:Y:S04]  /*0a60*/  @P2 LDG.E.64 R4, desc[UR8][R36.64] ;  /* 0x0000000824042981 */ /* 0x000ea8000c1e1b00 */
[----:B------:R-:W4:Y:S04]  /*0a70*/  @P3 LDG.E.64 R8, desc[UR8][R36.64] ;  /* 0x0000000824083981 */ /* 0x000f28000c1e1b00 */
[----:B------:R-:W2:Y:S01]  /*0a80*/  @!P1 LDG.E.64 R6, desc[UR8][R36.64+0x8] ;  /* 0x0000080824069981 */ /* 0x000ea2000c1e1b00 */
[----:B0-----:R-:W-:-:S08]  /*0a90*/  DFMA R30, R18, -R16, 1 ;  /* 0x3ff00000121e742b */ /* 0x001fd00000000810 */
[----:B------:R-:W-:-:S08]  /*0aa0*/  DFMA R30, R30, R30, R30 ;  /* 0x0000001e1e1e722b */ /* 0x000fd0000000001e */
[----:B------:R-:W-:-:S08]  /*0ab0*/  DFMA R30, R18, R30, R18 ;  /* 0x0000001e121e722b */ /* 0x000fd00000000012 */
[----:B------:R-:W-:-:S08]  /*0ac0*/  DFMA R18, R30, -R16, 1 ;  /* 0x3ff000001e12742b */ /* 0x000fd00000000810 */
[----:B------:R-:W-:Y:S01]  /*0ad0*/  DFMA R18, R30, R18, R30 ;  /* 0x000000121e12722b */ /* 0x000fe2000000001e */
[----:B------:R-:W-:Y:S01]  /*0ae0*/  BSSY.RECONVERGENT B3, `(.L_x_10) ;  /* 0x0000014000037945 */ /* 0x000fe20003800200 */
[----:B------:R-:W-:Y:S02]  /*0af0*/  DADD R38, R2, -R38 ;  /* 0x0000000002267229 */ /* 0x000fe40000000826 */
[----:B----4-:R-:W-:-:S08]  /*0b00*/  DADD R8, -R28, R8 ;  /* 0x000000001c087229 */ /* 0x010fd00000000108 */
[----:B------:R-:W-:-:S08]  /*0b10*/  DMUL R40, R8, R18 ;  /* 0x0000001208287228 */ /* 0x000fd00000000000 */
[----:B------:R-:W-:-:S08]  /*0b20*/  DFMA R16, R40, -R16, R8 ;  /* 0x800000102810722b */ /* 0x000fd00000000008 */
[----:B------:R-:W-:Y:S01]  /*0b30*/  DFMA R40, R18, R16, R40 ;  /* 0x000000101228722b */ /* 0x000fe20000000028 */
[----:B------:R-:W-:-:S09]  /*0b40*/  FSETP.GEU.AND P2, PT, |R9|, 6.5827683646048100446e-37, PT ;  /* 0x036000000900780b */ /* 0x000fd20003f4e200 */
[----:B------:R-:W-:-:S05]  /*0b50*/  FFMA R0, RZ, UR6, R41 ;  /* 0x00000006ff007c23 */ /* 0x000fca0008000029 */
[----:B------:R-:W-:Y:S01]  /*0b60*/  FSETP.GT.AND P1, PT, |R0|, 1.469367938527859385e-39, PT ;  /* 0x001000000000780b */ /* 0x000fe20003f24200 */
[----:B--2---:R-:W-:-:S12]  /*0b70*/  DADD R18, -R4, R6 ;  /* 0x0000000004127229 */ /* 0x004fd80000000106 */
        /* <DEDUP_REMOVED lines=8> */
[----:B------:R-:W-:Y:S01]  /*0c00*/  MOV R40, R2 ;  /* 0x0000000200287202 */ /* 0x000fe20000000f00 */
[----:B------:R-:W-:-:S07]  /*0c10*/  IMAD.MOV.U32 R41, RZ, RZ, R3 ;  /* 0x000000ffff297224 */ /* 0x000fce00078e0003 */
.L_x_11:
[----:B------:R-:W-:Y:S05]  /*0c20*/  BSYNC.RECONVERGENT B3 ;  /* 0x0000000000037941 */ /* 0x000fea0003800200 */
.L_x_10:
        /* <DEDUP_REMOVED lines=18> */
[----:B------:R-:W-:Y:S01]  /*0d50*/  MOV R4, R18 ;  /* 0x0000001200047202 */ /* 0x000fe20000000f00 */
[----:B------:R-:W-:Y:S01]  /*0d60*/  IMAD.MOV.U32 R5, RZ, RZ, R19 ;  /* 0x000000ffff057224 */ /* 0x000fe200078e0013 */
[----:B------:R-:W-:Y:S01]  /*0d70*/  MOV R0, 0xdb0 ;  /* 0x00000db000007802 */ /* 0x000fe20000000f00 */
[----:B0-----:R-:W-:Y:S01]  /*0d80*/  IMAD.U32 R3, RZ, RZ, UR6 ;  /* 0x00000006ff037e24 */ /* 0x001fe2000f8e00ff */
[----:B------:R-:W-:-:S07]  /*0d90*/  MOV R2, UR7 ;  /* 0x0000000700027c02 */ /* 0x000fce0008000f00 */
[----:B------:R-:W-:Y:S05]  /*0da0*/  CALL.REL.NOINC `($__internal_1_$__cuda_sm20_div_rn_f64_full) ;  /* 0x0000011c00107944 */ /* 0x000fea0003c00000 */
.L_x_13:
[----:B------:R-:W-:Y:S05]  /*0db0*/  BSYNC.RECONVERGENT B3 ;  /* 0x0000000000037941 */ /* 0x000fea0003800200 */
.L_x_12:
[----:B------:R-:W0:Y:S01]  /*0dc0*/  LDC R0, c[0x0][0x3e4] ;  /* 0x0000f900ff007b82 */ /* 0x000e220000000800 */
[----:B------:R-:W-:-:S07]  /*0dd0*/  DADD R40, R2, -R40 ;  /* 0x0000000002287229 */ /* 0x000fce0000000828 */
[----:B------:R-:W1:Y:S01]  /*0de0*/  LDC.64 R8, c[0x0][0x3e0] ;  /* 0x0000f800ff087b82 */ /* 0x000e620000000a00 */
[----:B0-----:R-:W1:Y:S01]  /*0df0*/  MUFU.RCP64H R5, R0 ;  /* 0x0000000000057308 */ /* 0x001e620000001800 */
[----:B------:R-:W-:-:S05]  /*0e00*/  VIADD R4, R0, 0x300402 ;  /* 0x0030040200047836 */ /* 0x000fca0000000000 */
[----:B------:R-:W-:Y:S01]  /*0e10*/  FSETP.GEU.AND P1, PT, |R4|, 5.8789094863358348022e-39, PT ;  /* 0x004004020400780b */ /* 0x000fe20003f2e200 */
[----:B-1----:R-:W-:-:S08]  /*0e20*/  DFMA R6, R4, -R8, 1 ;  /* 0x3ff000000406742b */ /* 0x002fd00000000808 */
[----:B------:R-:W-:-:S08]  /*0e30*/  DFMA R6, R6, R6, R6 ;  /* 0x000000060606722b */ /* 0x000fd00000000006 */
[----:B------:R-:W-:-:S08]  /*0e40*/  DFMA R6, R4, R6, R4 ;  /* 0x000000060406722b */ /* 0x000fd00000000004 */
[----:B------:R-:W-:-:S08]  /*0e50*/  DFMA R8, R6, -R8, 1 ;  /* 0x3ff000000608742b */ /* 0x000fd00000000808 */
[----:B------:R-:W-:Y:S01]  /*0e60*/  DFMA R6, R6, R8, R6 ;  /* 0x000000080606722b */ /* 0x000fe20000000006 */
[----:B------:R-:W-:Y:S10]  /*0e70*/  @P1 BRA `(.L_x_14) ;  /* 0x0000000000241947 */ /* 0x000ff40003800000 */
[----:B------:R-:W0:Y:S01]  /*0e80*/  LDCU.64 UR6, c[0x0][0x3e0] ;  /* 0x00007c00ff0677ac */ /* 0x000e220008000a00 */
[----:B------:R-:W-:Y:S02]  /*0e90*/  LOP3.LUT R6, R0, 0x7fffffff, RZ, 0xc0, !PT ;  /* 0x7fffffff00067812 */ /* 0x000fe400078ec0ff */
[----:B------:R-:W-:-:S03]  /*0ea0*/  MOV R0, 0xef0 ;  /* 0x00000ef000007802 */ /* 0x000fc60000000f00 */
[----:B------:R-:W-:Y:S02]  /*0eb0*/  VIADD R6, R6, 0xfff00000 ;  /* 0xfff0000006067836 */ /* 0x000fe40000000000 */
[----:B0-----:R-:W-:Y:S01]  /*0ec0*/  IMAD.U32 R2, RZ, RZ, UR6 ;  /* 0x00000006ff027e24 */ /* 0x001fe2000f8e00ff */
[----:B------:R-:W-:-:S07]  /*0ed0*/  MOV R3, UR7 ;  /* 0x0000000700037c02 */ /* 0x000fce0008000f00 */
[----:B------:R-:W-:Y:S05]  /*0ee0*/  CALL.REL.NOINC `($__internal_0_$__cuda_sm20_dblrcp_rn_slowpath_v3) ;  /* 0x0000011800207944 */ /* 0x000fea0003c00000 */
[----:B------:R-:W-:Y:S01]  /*0ef0*/  IMAD.MOV.U32 R6, RZ, RZ, R4 ;  /* 0x000000ffff067224 */ /* 0x000fe200078e0004 */
[----:B------:R-:W-:-:S07]  /*0f00*/  MOV R7, R5 ;  /* 0x0000000500077202 */ /* 0x000fce0000000f00 */
.L_x_14:
[----:B------:R-:W0:Y:S01]  /*0f10*/  LDC R0, c[0x0][0x3dc] ;  /* 0x0000f700ff007b82 */ /* 0x000e220000000800 */
[----:B------:R-:W-:-:S07]  /*0f20*/  DMUL R40, R40, R6 ;  /* 0x0000000628287228 */ /* 0x000fce0000000000 */
        /* <DEDUP_REMOVED lines=17> */
.L_x_15:
[----:B------:R-:W2:Y:S04]  /*1040*/  LDG.E.64 R2, desc[UR8][R24.64] ;  /* 0x0000000818027981 */ /* 0x000ea8000c1e1b00 */
[----:B------:R-:W2:Y:S04]  /*1050*/  LDG.E.64 R6, desc[UR8][R22.64] ;  /* 0x0000000816067981 */ /* 0x000ea8000c1e1b00 */
[----:B------:R-:W3:Y:S01]  /*1060*/  LDG.E.64 R18, desc[UR8][R36.64] ;  /* 0x0000000824127981 */ /* 0x000ee2000c1e1b00 */
[----:B------:R-:W-:Y:S01]  /*1070*/  IMAD.MOV.U32 R0, RZ, RZ, RZ ;  /* 0x000000ffff007224 */ /* 0x000fe200078e00ff */
[----:B------:R-:W-:-:S02]  /*1080*/  DFMA R4, R38, R4, R40 ;  /* 0x000000042604722b */ /* 0x000fc40000000028 */
[----:B--2---:R-:W-:-:S08]  /*1090*/  DADD R2, R2, R6 ;  /* 0x0000000002027229 */ /* 0x004fd00000000006 */
[----:B------:R-:W-:Y:S02]  /*10a0*/  DSETP.MAX.AND P1, P2, RZ, R2, PT ;  /* 0x00000002ff00722a */ /* 0x000fe40003a2f000 */
[----:B------:R-:W-:Y:S01]  /*10b0*/  MOV R9, R3 ;  /* 0x0000000300097202 */ /* 0x000fe20000000f00 */
[----:B------:R-:W-:Y:S02]  /*10c0*/  IMAD.MOV.U32 R7, RZ, RZ, R2 ;  /* 0x000000ffff077224 */ /* 0x000fe400078e0002 */
[----:B------:R-:W-:Y:S01]  /*10d0*/  IMAD.MOV.U32 R2, RZ, RZ, RZ ;  /* 0x000000ffff027224 */ /* 0x000fe200078e00ff */
[----:B------:R-:W-:-:S04]  /*10e0*/  FSEL R17, R0, R9, P1 ;  /* 0x0000000900117208 */ /* 0x000fc80000800000 */
[----:B------:R-:W-:-:S04]  /*10f0*/  SEL R2, R2, R7, P1 ;  /* 0x0000000702027207 */ /* 0x000fc80000800000 */
[----:B------:R-:W-:-:S04]  /*1100*/  @P2 LOP3.LUT R17, R9, 0x80000, RZ, 0xfc, !PT ;  /* 0x0008000009112812 */ /* 0x000fc800078efcff */
[----:B------:R-:W-:-:S06]  /*1110*/  MOV R3, R17 ;  /* 0x0000001100037202 */ /* 0x000fcc0000000f00 */
[----:B---3--:R-:W-:Y:S01]  /*1120*/  DFMA R18, R2, R18, -R4 ;  /* 0x000000120212722b */ /* 0x008fe20000000804 */
[----:B------:R-:W-:Y:S10]  /*1130*/  BRA `(.L_x_16) ;  /* 0x0000002c00e87947 */ /* 0x000ff40003800000 */
.L_x_5:
[----:B------:R-:W-:-:S05]  /*1140*/  IMAD.IADD R0, R12, 0x1, R2 ;  /* 0x000000010c007824 */ /* 0x000fca00078e0202 */
[----:B------:R-:W-:-:S04]  /*1150*/  ISETP.LT.OR P1, PT, R0, 0x1, P1 ;  /* 0x000000010000780c */ /* 0x000fc80000f21670 */
[----:B------:R-:W-:-:S13]  /*1160*/  ISETP.NE.OR P1, PT, R11, UR4, P1 ;  /* 0x000000040b007c0c */ /* 0x000fda0008f25670 */
[----:B------:R-:W-:Y:S05]  /*1170*/  @P1 BRA `(.L_x_17) ;  /* 0x0000000800e41947 */ /* 0x000fea0003800000 */
[----:B------:R-:W-:Y:S01]  /*1180*/  ISETP.GT.AND P2, PT, R13, RZ, PT ;  /* 0x000000ff0d00720c */ /* 0x000fe20003f44270 */
[----:B------:R-:W-:Y:S01]  /*1190*/  IMAD.IADD R2, R3, 0x1, -R2 ;  /* 0x0000000103027824 */ /* 0x000fe200078e0a02 */
[----:B------:R-:W0:Y:S04]  /*11a0*/  LDCU UR6, c[0x0][0x3dc] ;  /* 0x00007b80ff0677ac */ /* 0x000e280008000800 */
[----:B------:R-:W-:-:S07]  /*11b0*/  ISETP.GE.AND P1, PT, R13, R2, PT ;  /* 0x000000020d00720c */ /* 0x000fce0003f26270 */
[----:B------:R-:W1:Y:S08]  /*11c0*/  @!P2 LDC.64 R4, c[0x0][0x3b8] ;  /* 0x0000ee00ff04ab82 */ /* 0x000e700000000a00 */
[----:B------:R-:W2:Y:S01]  /*11d0*/  @P1 LDC.64 R2, c[0x0][0x3c0] ;  /* 0x0000f000ff021b82 */ /* 0x000ea20000000a00 */
[----:B-1----:R-:W-:-:S05]  /*11e0*/  @!P2 IMAD.WIDE R6, R12, 0x8, R4 ;  /* 0x000000080c06a825 */ /* 0x002fca00078e0204 */
[----:B------:R1:W5:Y:S01]  /*11f0*/  @!P2 LDG.E.64 R38, desc[UR8][R6.64] ;  /* 0x000000080626a981 */ /* 0x000362000c1e1b00 */
[----:B--2---:R-:W-:Y:S02]  /*1200*/  @P1 IMAD.WIDE R4, R12, 0x8, R2 ;  /* 0x000000080c041825 */ /* 0x004fe400078e0202 */
[----:B------:R-:W2:Y:S03]  /*1210*/  LDC.64 R2, c[0x0][0x3a0] ;  /* 0x0000e800ff027b82 */ /* 0x000ea60000000a00 */
[----:B------:R0:W5:Y:S01]  /*1220*/  @P1 LDG.E.64 R40, desc[UR8][R4.64] ;  /* 0x0000000804281981 */ /* 0x000162000c1e1b00 */
[----:B------:R-:W-:-:S04]  /*1230*/  @P2 IADD3 R0, PT, PT, R13, -0x1, RZ ;  /* 0xffffffff0d002810 */ /* 0x000fc80007ffe0ff */
[----:B-1----:R-:W1:Y:S01]  /*1240*/  LDC.64 R6, c[0x0][0x3d8] ;  /* 0x0000f600ff067b82 */ /* 0x002e620000000a00 */
[----:B------:R-:W-:-:S04]  /*1250*/  @P2 IMAD R9, R15, R0, R12 ;  /* 0x000000000f092224 */ /* 0x000fc800078e020c */
[----:B--2---:R-:W-:Y:S01]  /*1260*/  @P2 IMAD.WIDE R8, R9, 0x8, R2 ;  /* 0x0000000809082825 */ /* 0x004fe200078e0202 */
[----:B0-----:R-:W1:Y:S03]  /*1270*/  MUFU.RCP64H R5, UR6 ;  /* 0x0000000600057d08 */ /* 0x001e660008001800 */
[----:B------:R-:W-:Y:S02]  /*1280*/  IMAD R18, R15, R13, RZ ;  /* 0x0000000d0f127224 */ /* 0x000fe400078e02ff */
[----:B------:R-:W-:Y:S02]  /*1290*/  IMAD.MOV.U32 R4, RZ, RZ, 0x1 ;  /* 0x00000001ff047424 */ /* 0x000fe400078e00ff */
[----:B------:R-:W-:-:S04]  /*12a0*/  IMAD.IADD R17, R12, 0x1, R18 ;  /* 0x000000010c117824 */ /* 0x000fc800078e0212 */
[----:B------:R-:W-:Y:S01]  /*12b0*/  IMAD.WIDE R2, R17, 0x8, R2 ;  /* 0x0000000811027825 */ /* 0x000fe200078e0202 */
[----:B-1----:R-:W-:-:S08]  /*12c0*/  DFMA R16, R4, -R6, 1 ;  /* 0x3ff000000410742b */ /* 0x002fd00000000806 */
[----:B------:R-:W-:-:S08]  /*12d0*/  DFMA R16, R16, R16, R16 ;  /* 0x000000101010722b */ /* 0x000fd00000000010 */
[----:B------:R-:W-:Y:S01]  /*12e0*/  DFMA R16, R4, R16, R4 ;  /* 0x000000100410722b */ /* 0x000fe20000000004 */
[----:B------:R-:W5:Y:S07]  /*12f0*/  @P2 LDG.E.64 R38, desc[UR8][R8.64] ;  /* 0x0000000808262981 */ /* 0x000f6e000c1e1b00 */
[C---:B------:R-:W-:Y:S01]  /*1300*/  DFMA R4, R16.reuse, -R6, 1 ;  /* 0x3ff000001004742b */ /* 0x040fe20000000806 */
[----:B------:R0:W5:Y:S07]  /*1310*/  @!P1 LDG.E.64 R40, desc[UR8][R2.64] ;  /* 0x0000000802289981 */ /* 0x00016e000c1e1b00 */
[----:B------:R-:W-:-:S08]  /*1320*/  DFMA R4, R16, R4, R16 ;  /* 0x000000041004722b */ /* 0x000fd00000000010 */
[----:B------:R-:W-:-:S08]  /*1330*/  DMUL R36, R4, 2 ;  /* 0x4000000004247828 */ /* 0x000fd00000000000 */
[----:B0-----:R-:W-:-:S08]  /*1340*/  DFMA R2, R36, -R6, 2 ;  /* 0x400000002402742b */ /* 0x001fd00000000806 */
[----:B------:R-:W-:-:S10]  /*1350*/  DFMA R36, R4, R2, R36 ;  /* 0x000000020424722b */ /* 0x000fd40000000024 */
[----:B------:R-:W-:-:S05]  /*1360*/  FFMA R0, RZ, UR6, R37 ;  /* 0x00000006ff007c23 */ /* 0x000fca0008000025 */
[----:B------:R-:W-:-:S13]  /*1370*/  FSETP.GT.AND P1, PT, |R0|, 1.469367938527859385e-39, PT ;  /* 0x001000000000780b */ /* 0x000fda0003f24200 */
[----:B------:R-:W-:Y:S05]  /*1380*/  @P1 BRA `(.L_x_18) ;  /* 0x0000000000241947 */ /* 0x000fea0003800000 */
[----:B------:R-:W0:Y:S01]  /*1390*/  LDCU.64 UR6, c[0x0][0x3d8] ;  /* 0x00007b00ff0677ac */ /* 0x000e220008000a00 */
[----:B------:R-:W-:Y:S02]  /*13a0*/  MOV R4, RZ ;  /* 0x000000ff00047202 */ /* 0x000fe40000000f00 */
[----:B------:R-:W-:Y:S02]  /*13b0*/  MOV R5, 0x40000000 ;  /* 0x4000000000057802 */ /* 0x000fe40000000f00 */
[----:B------:R-:W-:Y:S01]  /*13c0*/  MOV R0, 0x1400 ;  /* 0x0000140000007802 */ /* 0x000fe20000000f00 */
[----:B0-----:R-:W-:Y:S02]  /*13d0*/  IMAD.U32 R3, RZ, RZ, UR6 ;  /* 0x00000006ff037e24 */ /* 0x001fe4000f8e00ff */
[----:B------:R-:W-:-:S07]  /*13e0*/  IMAD.U32 R2, RZ, RZ, UR7 ;  /* 0x00000007ff027e24 */ /* 0x000fce000f8e00ff */
[----:B-----5:R-:W-:Y:S05]  /*13f0*/  CALL.REL.NOINC `($__internal_1_$__cuda_sm20_div_rn_f64_full) ;  /* 0x00000114007c7944 */ /* 0x020fea0003c00000 */
[----:B------:R-:W-:Y:S02]  /*1400*/  IMAD.MOV.U32 R36, RZ, RZ, R2 ;  /* 0x000000ffff247224 */ /* 0x000fe400078e0002 */
[----:B------:R-:W-:-:S07]  /*1410*/  IMAD.MOV.U32 R37, RZ, RZ, R3 ;  /* 0x000000ffff257224 */ /* 0x000fce00078e0003 */
.L_x_18:
[----:B------:R-:W0:Y:S01]  /*1420*/  LDCU UR6, c[0x0][0x3dc] ;  /* 0x00007b80ff0677ac */ /* 0x000e220008000800 */
[----:B------:R-:W1:Y:S01]  /*1430*/  LDC.64 R2, c[0x0][0x3d8] ;  /* 0x0000f600ff027b82 */ /* 0x000e620000000a00 */
[----:B------:R-:W-:Y:S01]  /*1440*/  MOV R4, 0x1 ;  /* 0x0000000100047802 */ /* 0x000fe20000000f00 */
[----:B-----5:R-:W-:Y:S01]  /*1450*/  DADD R38, -R38, R40 ;  /* 0x0000000026267229 */ /* 0x020fe20000000128 */
[----:B------:R-:W-:Y:S09]  /*1460*/  BSSY.RECONVERGENT B3, `(.L_x_19) ;  /* 0x0000015000037945 */ /* 0x000ff20003800200 */
[----:B------:R-:W-:Y:S01]  /*1470*/  FSETP.GEU.AND P2, PT, |R39|, 6.5827683646048100446e-37, PT ;  /* 0x036000002700780b */ /* 0x000fe20003f4e200 */
[----:B0-----:R-:W1:Y:S02]  /*1480*/  MUFU.RCP64H R5, UR6 ;  /* 0x0000000600057d08 */ /* 0x001e640008001800 */
        /* <DEDUP_REMOVED lines=13> */
[----:B------:R-:W-:Y:S01]  /*1560*/  MOV R0, 0x15b0 ;  /* 0x000015b000007802 */ /* 0x000fe20000000f00 */
[----:B------:R-:W-:Y:S01]  /*1570*/  IMAD.MOV.U32 R5, RZ, RZ, R39 ;  /* 0x000000ffff057224 */ /* 0x000fe200078e0027 */
[----:B0-----:R-:W-:Y:S01]  /*1580*/  MOV R3, UR6 ;  /* 0x0000000600037c02 */ /* 0x001fe20008000f00 */
[----:B------:R-:W-:-:S07]  /*1590*/  IMAD.U32 R2, RZ, RZ, UR7 ;  /* 0x00000007ff027e24 */ /* 0x000fce000f8e00ff */
[----:B------:R-:W-:Y:S05]  /*15a0*/  CALL.REL.NOINC `($__internal_1_$__cuda_sm20_div_rn_f64_full) ;  /* 0x0000011400107944 */ /* 0x000fea0003c00000 */
.L_x_20:
[----:B------:R-:W-:Y:S05]  /*15b0*/  BSYNC.RECONVERGENT B3 ;  /* 0x0000000000037941 */ /* 0x000fea0003800200 */
.L_x_19:
[----:B------:R-:W2:Y:S01]  /*15c0*/  LDG.E.64 R6, desc[UR8][R26.64] ;  /* 0x000000081a067981 */ /* 0x000ea2000c1e1b00 */
[----:B------:R-:W0:Y:S03]  /*15d0*/  LDC.64 R16, c[0x0][0x3a0] ;  /* 0x0000e800ff107b82 */ /* 0x000e260000000a00 */
[----:B------:R-:W2:Y:S01]  /*15e0*/  LDG.E.64 R34, desc[UR8][R20.64] ;  /* 0x0000000814227981 */ /* 0x000ea2000c1e1b00 */
[C---:B------:R-:W-:Y:S01]  /*15f0*/  ISETP.GT.AND P2, PT, R12.reuse, RZ, PT ;  /* 0x000000ff0c00720c */ /* 0x040fe20003f44270 */
[----:B------:R-:W-:-:S03]  /*1600*/  IMAD.IADD R5, R12, 0x1, R18 ;  /* 0x000000010c057824 */ /* 0x000fc600078e0212 */
[----:B------:R-:W1:Y:S08]  /*1610*/  LDC.64 R8, c[0x0][0x3c8] ;  /* 0x0000f200ff087b82 */ /* 0x000e700000000a00 */
[----:B------:R-:W3:Y:S01]  /*1620*/  LDC.64 R32, c[0x0][0x3d0] ;  /* 0x0000f400ff207b82 */ /* 0x000ee20000000a00 */
[----:B------:R-:W-:Y:S01]  /*1630*/  IADD3 R0, PT, PT, R12, 0x1, RZ ;  /* 0x000000010c007810 */ /* 0x000fe20007ffe0ff */
[----:B------:R-:W4:Y:S01]  /*1640*/  LDCU UR6, c[0x0][0x3e4] ;  /* 0x00007c80ff0677ac */ /* 0x000f220008000800 */
[----:B0-----:R-:W-:-:S05]  /*1650*/  IMAD.WIDE R16, R5, 0x8, R16 ;  /* 0x0000000805107825 */ /* 0x001fca00078e0210 */
[----:B------:R-:W5:Y:S01]  /*1660*/  LDG.E.64 R30, desc[UR8][R16.64] ;  /* 0x00000008101e7981 */ /* 0x000f62000c1e1b00 */
[----:B-1----:R-:W-:-:S05]  /*1670*/  IMAD.WIDE R8, R13, 0x8, R8 ;  /* 0x000000080d087825 */ /* 0x002fca00078e0208 */
[----:B------:R-:W4:Y:S01]  /*1680*/  @!P2 LDG.E.64 R28, desc[UR8][R8.64] ;  /* 0x00000008081ca981 */ /* 0x000f22000c1e1b00 */
[----:B------:R-:W-:Y:S01]  /*1690*/  ISETP.GE.AND P1, PT, R0, R15, PT ;  /* 0x0000000f0000720c */ /* 0x000fe20003f26270 */
[----:B---3--:R-:W-:-:S12]  /*16a0*/  IMAD.WIDE R32, R13, 0x8, R32 ;  /* 0x000000080d207825 */ /* 0x008fd800078e0220 */
[----:B------:R-:W3:Y:S01]  /*16b0*/  @P1 LDG.E.64 R4, desc[UR8][R32.64] ;  /* 0x0000000820041981 */ /* 0x000ee2000c1e1b00 */
[----:B------:R-:W-:Y:S01]  /*16c0*/  IMAD.MOV.U32 R0, RZ, RZ, RZ ;  /* 0x000000ffff007224 */ /* 0x000fe200078e00ff */
[----:B--2---:R-:W-:Y:S01]  /*16d0*/  DADD R34, R6, R34 ;  /* 0x0000000006227229 */ /* 0x004fe20000000022 */
[----:B------:R-:W0:Y:S07]  /*16e0*/  @P2 LDC.64 R6, c[0x0][0x3a0] ;  /* 0x0000e800ff062b82 */ /* 0x000e2e0000000a00 */
[----:B------:R-:W-:-:S02]  /*16f0*/  DSETP.MAX.AND P4, P5, RZ, R34, PT ;  /* 0x00000022ff00722a */ /* 0x000fc40003d8f000 */
[----:B------:R-:W-:Y:S01]  /*1700*/  IMAD.MOV.U32 R19, RZ, RZ, R34 ;  /* 0x000000ffff137224 */ /* 0x000fe200078e0022 */
[----:B------:R-:W-:-:S03]  /*1710*/  MOV R34, RZ ;  /* 0x000000ff00227202 */ /* 0x000fc60000000f00 */
[----:B------:R-:W-:Y:S02]  /*1720*/  FSEL R39, R0, R35, P4 ;  /* 0x0000002300277208 */ /* 0x000fe40002000000 */
[----:B------:R-:W-:-:S06]  /*1730*/  SEL R34, R34, R19, P4 ;  /* 0x0000001322227207 */ /* 0x000fcc0002000000 */
[----:B------:R-:W-:Y:S02]  /*1740*/  @P5 LOP3.LUT R39, R35, 0x80000, RZ, 0xfc, !PT ;  /* 0x0008000023275812 */ /* 0x000fe400078efcff */
[----:B------:R-:W-:-:S03]  /*1750*/  @P2 IADD3 R0, P3, PT, R12, R18, RZ ;  /* 0x000000120c002210 */ /* 0x000fc60007f7e0ff */
[----:B------:R-:W-:Y:S01]  /*1760*/  IMAD.MOV.U32 R35, RZ, RZ, R39 ;  /* 0x000000ffff237224 */ /* 0x000fe200078e0027 */
[----:B------:R-:W-:Y:S02]  /*1770*/  ISETP.GT.AND P4, PT, R15, -0x1, PT ;  /* 0xffffffff0f00780c */ /* 0x000fe40003f84270 */
[----:B------:R-:W-:Y:S02]  /*1780*/  @P2 LEA.HI.X.SX32 R18, R18, RZ, 0x1, P3 ;  /* 0x000000ff12122211 */ /* 0x000fe400018f0eff */
[----:B0-----:R-:W-:Y:S01]  /*1790*/  @P2 LEA R40, P3, R0, R6, 0x3 ;  /* 0x0000000600282211 */ /* 0x001fe200078618ff */
[----:B------:R-:W-:-:S03]  /*17a0*/  DADD R38, R34, R36 ;  /* 0x0000000022267229 */ /* 0x000fc60000000024 */
[----:B------:R-:W-:Y:S01]  /*17b0*/  @P2 LEA.HI.X R41, R0, R7, R18, 0x3, P3 ;  /* 0x0000000700292211 */ /* 0x000fe200018f1c12 */
[----:B-----5:R-:W-:Y:S01]  /*17c0*/  IMAD.MOV.U32 R6, RZ, RZ, R30 ;  /* 0x000000ffff067224 */ /* 0x020fe200078e001e */
[----:B------:R-:W-:Y:S01]  /*17d0*/  MOV R7, R31 ;  /* 0x0000001f00077202 */ /* 0x000fe20000000f00 */
[----:B------:R-:W0:Y:S02]  /*17e0*/  LDC.64 R18, c[0x0][0x3e0] ;  /* 0x0000f800ff127b82 */ /* 0x000e240000000a00 */
[----:B------:R-:W-:Y:S01]  /*17f0*/  DMUL R38, R38, R30 ;  /* 0x0000001e26267228 */ /* 0x000fe20000000000 */
[----:B------:R0:W2:Y:S04]  /*1800*/  @P2 LDG.E.64 R28, desc[UR8][R40.64+-0x8] ;  /* 0xfffff808281c2981 */ /* 0x0000a8000c1e1b00 */
[----:B------:R1:W2:Y:S01]  /*1810*/  @!P4 LDG.E.64 R30, desc[UR8][R32.64] ;  /* 0x00000008201ec981 */ /* 0x0002a2000c1e1b00 */
[----:B------:R-:W-:-:S03]  /*1820*/  ISETP.GT.AND P2, PT, R12, -0x1, PT ;  /* 0xffffffff0c00780c */ /* 0x000fc60003f44270 */
[----:B------:R-:W3:Y:S10]  /*1830*/  @!P1 LDG.E.64 R4, desc[UR8][R16.64+0x8] ;  /* 0x0000080810049981 */ /* 0x000ef4000c1e1b00 */
[----:B------:R5:W3:Y:S01]  /*1840*/  @!P2 LDG.E.64 R6, desc[UR8][R8.64] ;  /* 0x000000080806a981 */ /* 0x000ae2000c1e1b00 */
[----:B----4-:R-:W0:Y:S01]  /*1850*/  MUFU.RCP64H R35, UR6 ;  /* 0x0000000600237d08 */ /* 0x010e220008001800 */
[----:B------:R-:W-:-:S06]  /*1860*/  IMAD.MOV.U32 R34, RZ, RZ, 0x1 ;  /* 0x00000001ff227424 */ /* 0x000fcc00078e00ff */
[----:B0-----:R-:W-:-:S08]  /*1870*/  DFMA R40, R34, -R18, 1 ;  /* 0x3ff000002228742b */ /* 0x001fd00000000812 */
[----:B------:R-:W-:-:S08]  /*1880*/  DFMA R40, R40, R40, R40 ;  /* 0x000000282828722b */ /* 0x000fd00000000028 */
[----:B------:R-:W-:-:S08]  /*1890*/  DFMA R40, R34, R40, R34 ;  /* 0x000000282228722b */ /* 0x000fd00000000022 */
[----:B-1----:R-:W-:-:S08]  /*18a0*/  DFMA R32, R40, -R18, 1 ;  /* 0x3ff000002820742b */ /* 0x002fd00000000812 */
[----:B------:R-:W-:Y:S01]  /*18b0*/  DFMA R32, R40, R32, R40 ;  /* 0x000000202820722b */ /* 0x000fe20000000028 */
[----:B------:R-:W-:Y:S01]  /*18c0*/  BSSY.RECONVERGENT B3, `(.L_x_21) ;  /* 0x0000014000037945 */ /* 0x000fe20003800200 */
[----:B------:R-:W-:Y:S02]  /*18d0*/  DFMA R38, R2, R36, R38 ;  /* 0x000000240226722b */ /* 0x000fe40000000026 */
[----:B--2---:R-:W-:-:S08]  /*18e0*/  DADD R28, -R28, R30 ;  /* 0x000000001c1c7229 */ /* 0x004fd0000000011e */
[----:B-----5:R-:W-:-:S08]  /*18f0*/  DMUL R8, R32, R28 ;  /* 0x0000001c20087228 */ /* 0x020fd00000000000 */
[----:B------:R-:W-:-:S08]  /*1900*/  DFMA R18, R8, -R18, R28 ;  /* 0x800000120812722b */ /* 0x000fd0000000001c */
[----:B------:R-:W-:Y:S01]  /*1910*/  DFMA R18, R32, R18, R8 ;  /* 0x000000122012722b */ /* 0x000fe20000000008 */
[----:B------:R-:W-:-:S09]  /*1920*/  FSETP.GEU.AND P2, PT, |R29|, 6.5827683646048100446e-37, PT ;  /* 0x036000001d00780b */ /* 0x000fd20003f4e200 */
[----:B------:R-:W-:-:S05]  /*1930*/  FFMA R0, RZ, UR6, R19 ;  /* 0x00000006ff007c23 */ /* 0x000fca0008000013 */
[----:B------:R-:W-:Y:S01]  /*1940*/  FSETP.GT.AND P1, PT, |R0|, 1.469367938527859385e-39, PT ;  /* 0x001000000000780b */ /* 0x000fe20003f24200 */
[----:B---3--:R-:W-:-:S12]  /*1950*/  DADD R36, -R6, R4 ;  /* 0x0000000006247229 */ /* 0x008fd80000000104 */
        /* <DEDUP_REMOVED lines=10> */
.L_x_22:
[----:B------:R-:W-:Y:S05]  /*1a00*/  BSYNC.RECONVERGENT B3 ;  /* 0x0000000000037941 */ /* 0x000fea0003800200 */
.L_x_21:
        /* <DEDUP_REMOVED lines=24> */
.L_x_24:
[----:B------:R-:W-:Y:S05]  /*1b90*/  BSYNC.RECONVERGENT B3 ;  /* 0x0000000000037941 */ /* 0x000fea0003800200 */
.L_x_23:
        /* <DEDUP_REMOVED lines=13> */
[----:B------:R-:W-:-:S05]  /*1c70*/  LOP3.LUT R0, R0, 0x7fffffff, RZ, 0xc0, !PT ;  /* 0x7fffffff00007812 */ /* 0x000fca00078ec0ff */
[----:B------:R-:W-:Y:S01]  /*1c80*/  VIADD R6, R0, 0xfff00000 ;  /* 0xfff0000000067836 */ /* 0x000fe20000000000 */
[----:B------:R-:W-:Y:S01]  /*1c90*/  MOV R0, 0x1cd0 ;  /* 0x00001cd000007802 */ /* 0x000fe20000000f00 */
[----:B0-----:R-:W-:Y:S01]  /*1ca0*/  IMAD.U32 R2, RZ, RZ, UR6 ;  /* 0x00000006ff027e24 */ /* 0x001fe2000f8e00ff */
[----:B------:R-:W-:-:S07]  /*1cb0*/  MOV R3, UR7 ;  /* 0x0000000700037c02 */ /* 0x000fce0008000f00 */
[----:B------:R-:W-:Y:S05]  /*1cc0*/  CALL.REL.NOINC `($__internal_0_$__cuda_sm20_dblrcp_rn_slowpath_v3) ;  /* 0x0000010800a87944 */ /* 0x000fea0003c00000 */
[----:B------:R-:W-:Y:S01]  /*1cd0*/  IMAD.MOV.U32 R2, RZ, RZ, R4 ;  /* 0x000000ffff027224 */ /* 0x000fe200078e0004 */
[----:B------:R-:W-:-:S07]  /*1ce0*/  MOV R3, R5 ;  /* 0x0000000500037202 */ /* 0x000fce0000000f00 */
.L_x_25:
[----:B------:R-:W-:Y:S01]  /*1cf0*/  DFMA R18, R18, -R2, R38 ;  /* 0x800000021212722b */ /* 0x000fe20000000026 */
[----:B------:R-:W-:Y:S10]  /*1d00*/  BRA `(.L_x_26) ;  /* 0x0000001800047947 */ /* 0x000ff40003800000 */
.L_x_17:
[----:B------:R-:W-:-:S05]  /*1d10*/  IMAD.MOV R0, RZ, RZ, -R2 ;  /* 0x000000ffff007224 */ /* 0x000fca00078e0a02 */
[----:B------:R-:W-:-:S13]  /*1d20*/  ISETP.NE.OR P2, PT, R13, R0, P2 ;  /* 0x000000000d00720c */ /* 0x000fda0001745670 */
[----:B------:R-:W-:Y:S05]  /*1d30*/  @P2 BRA `(.L_x_27) ;  /* 0x0000000800e42947 */ /* 0x000fea0003800000 */
[----:B------:R-:W-:Y:S01]  /*1d40*/  IMAD.IADD R2, R3, 0x1, -R2 ;  /* 0x0000000103027824 */ /* 0x000fe200078e0a02 */
[C---:B------:R-:W-:Y:S01]  /*1d50*/  IADD3 R9, PT, PT, R13.reuse, 0x1, RZ ;  /* 0x000000010d097810 */ /* 0x040fe20007ffe0ff */
[----:B------:R-:W0:Y:S01]  /*1d60*/  LDC.64 R4, c[0x0][0x3a0] ;  /* 0x0000e800ff047b82 */ /* 0x000e220000000a00 */
[----:B------:R-:W-:Y:S01]  /*1d70*/  ISETP.GT.AND P2, PT, R13, -0x1, PT ;  /* 0xffffffff0d00780c */ /* 0x000fe20003f44270 */
[----:B------:R-:W-:Y:S01]  /*1d80*/  IMAD R18, R15, R13, RZ ;  /* 0x0000000d0f127224 */ /* 0x000fe200078e02ff */
[----:B------:R-:W-:Y:S01]  /*1d90*/  ISETP.GE.AND P1, PT, R9, R2, PT ;  /* 0x000000020900720c */ /* 0x000fe20003f26270 */
[----:B------:R-:W1:Y:S10]  /*1da0*/  LDCU UR6, c[0x0][0x3dc] ;  /* 0x00007b80ff0677ac */ /* 0x000e740008000800 */
[----:B------:R-:W2:Y:S08]  /*1db0*/  @!P2 LDC.64 R6, c[0x0][0x3b8] ;  /* 0x0000ee00ff06ab82 */ /* 0x000eb00000000a00 */
[----:B------:R-:W3:Y:S01]  /*1dc0*/  @P1 LDC.64 R2, c[0x0][0x3c0] ;  /* 0x0000f000ff021b82 */ /* 0x000ee20000000a00 */
[----:B------:R-:W-:-:S04]  /*1dd0*/  IMAD.IADD R39, R12, 0x1, R18 ;  /* 0x000000010c277824 */ /* 0x000fc800078e0212 */
[----:B0-----:R-:W-:-:S06]  /*1de0*/  IMAD.WIDE R38, R39, 0x8, R4 ;  /* 0x0000000827267825 */ /* 0x001fcc00078e0204 */
[----:B------:R-:W4:Y:S01]  /*1df0*/  LDG.E.64 R38, desc[UR8][R38.64] ;  /* 0x0000000826267981 */ /* 0x000f22000c1e1b00 */
[----:B---3--:R-:W-:-:S05]  /*1e00*/  @P1 IMAD.WIDE R2, R12, 0x8, R2 ;  /* 0x000000080c021825 */ /* 0x008fca00078e0202 */
[----:B------:R0:W5:Y:S01]  /*1e10*/  @P1 LDG.E.64 R42, desc[UR8][R2.64] ;  /* 0x00000008022a1981 */ /* 0x000162000c1e1b00 */
[----:B--2---:R-:W-:-:S05]  /*1e20*/  @!P2 IMAD.WIDE R6, R12, 0x8, R6 ;  /* 0x000000080c06a825 */ /* 0x004fca00078e0206 */
[----:B------:R0:W5:Y:S01]  /*1e30*/  @!P2 LDG.E.64 R40, desc[UR8][R6.64] ;  /* 0x000000080628a981 */ /* 0x000162000c1e1b00 */
[----:B------:R-:W-:-:S04]  /*1e40*/  @!P1 IMAD R9, R15, R9, R12 ;  /* 0x000000090f099224 */ /* 0x000fc800078e020c */
[----:B------:R-:W-:Y:S02]  /*1e50*/  @!P1 IMAD.WIDE R2, R9, 0x8, R4 ;  /* 0x0000000809029825 */ /* 0x000fe400078e0204 */
[----:B------:R-:W2:Y:S01]  /*1e60*/  LDC.64 R8, c[0x0][0x3d8] ;  /* 0x0000f600ff087b82 */ /* 0x000ea20000000a00 */
[----:B-1----:R-:W2:Y:S01]  /*1e70*/  MUFU.RCP64H R5, UR6 ;  /* 0x0000000600057d08 */ /* 0x002ea20008001800 */
[----:B------:R-:W-:-:S06]  /*1e80*/  IMAD.MOV.U32 R4, RZ, RZ, 0x1 ;  /* 0x00000001ff047424 */ /* 0x000fcc00078e00ff */
[----:B--2---:R-:W-:-:S08]  /*1e90*/  DFMA R16, R4, -R8, 1 ;  /* 0x3ff000000410742b */ /* 0x004fd00000000808 */
[----:B------:R-:W-:-:S08]  /*1ea0*/  DFMA R16, R16, R16, R16 ;  /* 0x000000101010722b */ /* 0x000fd00000000010 */
[----:B------:R-:W-:-:S08]  /*1eb0*/  DFMA R16, R4, R16, R4 ;  /* 0x000000100410722b */ /* 0x000fd00000000004 */
[----:B------:R-:W-:-:S08]  /*1ec0*/  DFMA R4, R16, -R8, 1 ;  /* 0x3ff000001004742b */ /* 0x000fd00000000808 */
[----:B------:R-:W-:-:S08]  /*1ed0*/  DFMA R4, R16, R4, R16 ;  /* 0x000000041004722b */ /* 0x000fd00000000010 */
[----:B------:R-:W-:-:S08]  /*1ee0*/  DMUL R36, R4, 2 ;  /* 0x4000000004247828 */ /* 0x000fd00000000000 */
[----:B------:R-:W-:-:S08]  /*1ef0*/  DFMA R8, R36, -R8, 2 ;  /* 0x400000002408742b */ /* 0x000fd00000000808 */
[----:B------:R-:W-:-:S10]  /*1f00*/  DFMA R36, R4, R8, R36 ;  /* 0x000000080424722b */ /* 0x000fd40000000024 */
[----:B------:R-:W-:Y:S01]  /*1f10*/  FFMA R0, RZ, UR6, R37 ;  /* 0x00000006ff007c23 */ /* 0x000fe20008000025 */
[----:B------:R0:W5:Y:S04]  /*1f20*/  @!P1 LDG.E.64 R42, desc[UR8][R2.64] ;  /* 0x00000008022a9981 */ /* 0x000168000c1e1b00 */
[----:B------:R-:W-:Y:S02]  /*1f30*/  FSETP.GT.AND P1, PT, |R0|, 1.469367938527859385e-39, PT ;  /* 0x001000000000780b */ /* 0x000fe40003f24200 */
[----:B----4-:R-:W-:Y:S01]  /*1f40*/  @P2 MOV R40, R38 ;  /* 0x0000002600282202 */ /* 0x010fe20000000f00 */
[----:B------:R-:W-:-:S10]  /*1f50*/  @P2 IMAD.MOV.U32 R41, RZ, RZ, R39 ;  /* 0x000000ffff292224 */ /* 0x000fd400078e0027 */
[----:B0-----:R-:W-:Y:S05]  /*1f60*/  @P1 BRA `(.L_x_28) ;  /* 0x0000000000241947 */ /* 0x001fea0003800000 */
[----:B------:R-:W0:Y:S01]  /*1f70*/  LDCU.64 UR6, c[0x0][0x3d8] ;  /* 0x00007b00ff0677ac */ /* 0x000e220008000a00 */
[----:B------:R-:W-:Y:S01]  /*1f80*/  IMAD.MOV.U32 R4, RZ, RZ, RZ ;  /* 0x000000ffff047224 */ /* 0x000fe200078e00ff */
[----:B------:R-:W-:Y:S01]  /*1f90*/  MOV R0, 0x1fe0 ;  /* 0x00001fe000007802 */ /* 0x000fe20000000f00 */
[----:B------:R-:W-:Y:S01]  /*1fa0*/  IMAD.MOV.U32 R5, RZ, RZ, 0x40000000 ;  /* 0x40000000ff057424 */ /* 0x000fe200078e00ff */
[----:B0-----:R-:W-:Y:S01]  /*1fb0*/  MOV R3, UR6 ;  /* 0x0000000600037c02 */ /* 0x001fe20008000f00 */
[----:B------:R-:W-:-:S07]  /*1fc0*/  IMAD.U32 R2, RZ, RZ, UR7 ;  /* 0x00000007ff027e24 */ /* 0x000fce000f8e00ff */
[----:B-----5:R-:W-:Y:S05]  /*1fd0*/  CALL.REL.NOINC `($__internal_1_$__cuda_sm20_div_rn_f64_full) ;  /* 0x0000010800847944 */ /* 0x020fea0003c00000 */
[----:B------:R-:W-:Y:S01]  /*1fe0*/  MOV R36, R2 ;  /* 0x0000000200247202 */ /* 0x000fe20000000f00 */
[----:B------:R-:W-:-:S07]  /*1ff0*/  IMAD.MOV.U32 R37, RZ, RZ, R3 ;  /* 0x000000ffff257224 */ /* 0x000fce00078e0003 */
.L_x_28:
[----:B------:R-:W0:Y:S01]  /*2000*/  LDCU UR6, c[0x0][0x3dc] ;  /* 0x00007b80ff0677ac */ /* 0x000e220008000800 */
[----:B------:R-:W1:Y:S01]  /*2010*/  LDC.64 R2, c[0x0][0x3d8] ;  /* 0x0000f600ff027b82 */ /* 0x000e620000000a00 */
[----:B------:R-:W-:Y:S01]  /*2020*/  IMAD.MOV.U32 R4, RZ, RZ, 0x1 ;  /* 0x00000001ff047424 */ /* 0x000fe200078e00ff */
[----:B------:R-:W-:Y:S01]  /*2030*/  BSSY.RECONVERGENT B3, `(.L_x_29) ;  /* 0x0000014000037945 */ /* 0x000fe20003800200 */
[----:B0-----:R-:W1:Y:S04]  /*2040*/  MUFU.RCP64H R5, UR6 ;  /* 0x0000000600057d08 */ /* 0x001e680008001800 */
[----:B-1----:R-:W-:-:S08]  /*2050*/  DFMA R6, R4, -R2, 1 ;  /* 0x3ff000000406742b */ /* 0x002fd00000000802 */
[----:B------:R-:W-:-:S08]  /*2060*/  DFMA R6, R6, R6, R6 ;  /* 0x000000060606722b */ /* 0x000fd00000000006 */
[----:B------:R-:W-:Y:S02]  /*2070*/  DFMA R6, R4, R6, R4 ;  /* 0x000000060406722b */ /* 0x000fe40000000004 */
[----:B-----5:R-:W-:-:S06]  /*2080*/  DADD R4, -R40, R42 ;  /* 0x0000000028047229 */ /* 0x020fcc000000012a */
[----:B------:R-:W-:-:S04]  /*2090*/  DFMA R8, R6, -R2, 1 ;  /* 0x3ff000000608742b */ /* 0x000fc80000000802 */
[----:B------:R-:W-:-:S04]  /*20a0*/  FSETP.GEU.AND P2, PT, |R5|, 6.5827683646048100446e-37, PT ;  /* 0x036000000500780b */ /* 0x000fc80003f4e200 */
        /* <DEDUP_REMOVED lines=8> */
[----:B------:R-:W-:Y:S02]  /*2130*/  MOV R0, 0x2170 ;  /* 0x0000217000007802 */ /* 0x000fe40000000f00 */
[----:B0-----:R-:W-:Y:S01]  /*2140*/  MOV R3, UR6 ;  /* 0x0000000600037c02 */ /* 0x001fe20008000f00 */
[----:B------:R-:W-:-:S07]  /*2150*/  IMAD.U32 R2, RZ, RZ, UR7 ;  /* 0x00000007ff027e24 */ /* 0x000fce000f8e00ff */
[----:B------:R-:W-:Y:S05]  /*2160*/  CALL.REL.NOINC `($__internal_1_$__cuda_sm20_div_rn_f64_full) ;  /* 0x0000010800207944 */ /* 0x000fea0003c00000 */
.L_x_30:
[----:B------:R-:W-:Y:S05]  /*2170*/  BSYNC.RECONVERGENT B3 ;  /* 0x0000000000037941 */ /* 0x000fea0003800200 */
.L_x_29:
[----:B------:R-:W2:Y:S01]  /*2180*/  LDG.E.64 R30, desc[UR8][R26.64] ;  /* 0x000000081a1e7981 */ /* 0x000ea2000c1e1b00 */
[----:B------:R-:W0:Y:S03]  /*2190*/  LDC.64 R16, c[0x0][0x3c8] ;  /* 0x0000f200ff107b82 */ /* 0x000e260000000a00 */
[----:B------:R-:W2:Y:S01]  /*21a0*/  LDG.E.64 R28, desc[UR8][R22.64] ;  /* 0x00000008161c7981 */ /* 0x000ea2000c1e1b00 */
[----:B------:R-:W-:-:S04]  /*21b0*/  ISETP.GT.AND P2, PT, R12, RZ, PT ;  /* 0x000000ff0c00720c */ /* 0x000fc80003f44270 */
[----:B------:R-:W1:Y:S01]  /*21c0*/  LDC.64 R8, c[0x0][0x3d0] ;  /* 0x0000f400ff087b82 */ /* 0x000e620000000a00 */
[----:B------:R-:W-:Y:S01]  /*21d0*/  VIADD R0, R12, 0x1 ;  /* 0x000000010c007836 */ /* 0x000fe20000000000 */
[----:B------:R-:W-:Y:S01]  /*21e0*/  DMUL R2, R2, R36 ;  /* 0x0000002402027228 */ /* 0x000fe20000000000 */
[----:B------:R-:W3:Y:S01]  /*21f0*/  LDCU UR6, c[0x0][0x3e4] ;  /* 0x00007c80ff0677ac */ /* 0x000ee20008000800 */
[----:B0-----:R-:W-:-:S05]  /*2200*/  IMAD.WIDE R16, R13, 0x8, R16 ;  /* 0x000000080d107825 */ /* 0x001fca00078e0210 */
[----:B------:R-:W4:Y:S01]  /*2210*/  @!P2 LDG.E.64 R6, desc[UR8][R16.64] ;  /* 0x000000081006a981 */ /* 0x000f22000c1e1b00 */
[----:B------:R-:W-:Y:S01]  /*2220*/  ISETP.GE.AND P1, PT, R0, R15, PT ;  /* 0x0000000f0000720c */ /* 0x000fe20003f26270 */
[----:B-1----:R-:W-:-:S12]  /*2230*/  IMAD.WIDE R8, R13, 0x8, R8 ;  /* 0x000000080d087825 */ /* 0x002fd800078e0208 */
[----:B------:R-:W5:Y:S01]  /*2240*/  @P1 LDG.E.64 R4, desc[UR8][R8.64] ;  /* 0x0000000808041981 */ /* 0x000f62000c1e1b00 */
[----:B------:R-:W-:Y:S01]  /*2250*/  MOV R0, RZ ;  /* 0x000000ff00007202 */ /* 0x000fe20000000f00 */
[----:B--2---:R-:W-:Y:S01]  /*2260*/  DADD R30, R30, R28 ;  /* 0x000000001e1e7229 */ /* 0x004fe2000000001c */
[----:B------:R-:W0:Y:S07]  /*2270*/  @P2 LDC.64 R28, c[0x0][0x3a0] ;  /* 0x0000e800ff1c2b82 */ /* 0x000e2e0000000a00 */
[----:B------:R-:W-:-:S02]  /*2280*/  DSETP.MAX.AND P3, P4, RZ, R30, PT ;  /* 0x0000001eff00722a */ /* 0x000fc40003c6f000 */
[----:B------:R-:W-:Y:S02]  /*2290*/  IMAD.MOV.U32 R33, RZ, RZ, R31 ;  /* 0x000000ffff217224 */ /* 0x000fe400078e001f */
[----:B------:R-:W-:Y:S02]  /*22a0*/  IMAD.MOV.U32 R19, RZ, RZ, R30 ;  /* 0x000000ffff137224 */ /* 0x000fe400078e001e */
[----:B------:R-:W-:Y:S01]  /*22b0*/  HFMA2 R30, -RZ, RZ, 0, 0 ;  /* 0x00000000ff1e7431 */ /* 0x000fe200000001ff */
[----:B------:R-:W-:-:S07]  /*22c0*/  FSEL R35, R0, R33, P3 ;  /* 0x0000002100237208 */ /* 0x000fce0001800000 */
[----:B------:R-:W-:Y:S02]  /*22d0*/  @P4 LOP3.LUT R35, R33, 0x80000, RZ, 0xfc, !PT ;  /* 0x0008000021234812 */ /* 0x000fe400078efcff */
[----:B------:R-:W-:Y:S02]  /*22e0*/  SEL R30, R30, R19, P3 ;  /* 0x000000131e1e7207 */ /* 0x000fe40001800000 */
[----:B------:R-:W-:Y:S01]  /*22f0*/  @P2 IADD3 R0, P3, PT, R12, R18, RZ ;  /* 0x000000120c002210 */ /* 0x000fe20007f7e0ff */
[----:B------:R-:W-:Y:S01]  /*2300*/  IMAD.MOV.U32 R31, RZ, RZ, R35 ;  /* 0x000000ffff1f7224 */ /* 0x000fe200078e0023 */
[----:B------:R-:W-:Y:S02]  /*2310*/  ISETP.GT.AND P4, PT, R15, -0x1, PT ;  /* 0xffffffff0f00780c */ /* 0x000fe40003f84270 */
[----:B------:R-:W-:Y:S02]  /*2320*/  @P2 LEA.HI.X.SX32 R19, R18, RZ, 0x1, P3 ;  /* 0x000000ff12132211 */ /* 0x000fe400018f0eff */
[C---:B0-----:R-:W-:Y:S01]  /*2330*/  @P2 LEA R28, P3, R0.reuse, R28, 0x3 ;  /* 0x0000001c001c2211 */ /* 0x041fe200078618ff */
[----:B------:R-:W-:Y:S01]  /*2340*/  DADD R36, R30, R36 ;  /* 0x000000001e247229 */ /* 0x000fe20000000024 */
[----:B------:R-:W0:Y:S02]  /*2350*/  @!P1 LDC.64 R30, c[0x0][0x3a0] ;  /* 0x0000e800ff1e9b82 */ /* 0x000e240000000a00 */
[----:B------:R-:W-:-:S05]  /*2360*/  @P2 LEA.HI.X R29, R0, R29, R19, 0x3, P3 ;  /* 0x0000001d001d2211 */ /* 0x000fca00018f1c13 */
[----:B------:R-:W-:Y:S01]  /*2370*/  DFMA R36, R38, R36, -R2 ;  /* 0x000000242624722b */ /* 0x000fe20000000802 */
[----:B------:R3:W4:Y:S01]  /*2380*/  @P2 LDG.E.64 R6, desc[UR8][R28.64+-0x8] ;  /* 0xfffff8081c062981 */ /* 0x000722000c1e1b00 */
[----:B------:R-:W-:Y:S01]  /*2390*/  IMAD.MOV.U32 R2, RZ, RZ, R38 ;  /* 0x000000ffff027224 */ /* 0x000fe200078e0026 */
[----:B------:R-:W-:Y:S02]  /*23a0*/  MOV R3, R39 ;  /* 0x0000002700037202 */ /* 0x000fe40000000f00 */
[----:B------:R1:W4:Y:S01]  /*23b0*/  @!P4 LDG.E.64 R38, desc[UR8][R8.64] ;  /* 0x000000080826c981 */ /* 0x000322000c1e1b00 */
[C---:B------:R-:W-:Y:S01]  /*23c0*/  ISETP.GT.AND P2, PT, R12.reuse, -0x1, PT ;  /* 0xffffffff0c00780c */ /* 0x040fe20003f44270 */
[----:B------:R-:W-:-:S04]  /*23d0*/  @!P1 IMAD.IADD R19, R12, 0x1, R18 ;  /* 0x000000010c139824 */ /* 0x000fc800078e0212 */
[----:B0-----:R-:W-:-:S08]  /*23e0*/  @!P1 IMAD.WIDE R30, R19, 0x8, R30 ;  /* 0x00000008131e9825 */ /* 0x001fd000078e021e */
[----:B------:R-:W5:Y:S01]  /*23f0*/  @!P2 LDG.E.64 R2, desc[UR8][R16.64] ;  /* 0x000000081002a981 */ /* 0x000f62000c1e1b00 */
[----:B------:R-:W1:Y:S03]  /*2400*/  LDC.64 R18, c[0x0][0x3e0] ;  /* 0x0000f800ff127b82 */ /* 0x000e660000000a00 */
[----:B------:R-:W5:Y:S01]  /*2410*/  @!P1 LDG.E.64 R4, desc[UR8][R30.64+0x8] ;  /* 0x000008081e049981 */ /* 0x000f62000c1e1b00 */
[----:B---3--:R-:W1:Y:S01]  /*2420*/  MUFU.RCP64H R29, UR6 ;  /* 0x00000006001d7d08 */ /* 0x008e620008001800 */
[----:B------:R-:W-:-:S06]  /*2430*/  IMAD.MOV.U32 R28, RZ, RZ, 0x1 ;  /* 0x00000001ff1c7424 */ /* 0x000fcc00078e00ff */
[----:B-1----:R-:W-:-:S08]  /*2440*/  DFMA R8, R28, -R18, 1 ;  /* 0x3ff000001c08742b */ /* 0x002fd00000000812 */
[----:B------:R-:W-:-:S08]  /*2450*/  DFMA R8, R8, R8, R8 ;  /* 0x000000080808722b */ /* 0x000fd00000000008 */
[----:B------:R-:W-:-:S08]  /*2460*/  DFMA R8, R28, R8, R28 ;  /* 0x000000081c08722b */ /* 0x000fd0000000001c */
[----:B------:R-:W-:-:S08]  /*2470*/  DFMA R28, R8, -R18, 1 ;  /* 0x3ff00000081c742b */ /* 0x000fd00000000812 */
        /* <DEDUP_REMOVED lines=18> */
[----:B------:R-:W-:Y:S02]  /*25a0*/  IMAD.MOV.U32 R38, RZ, RZ, R2 ;  /* 0x000000ffff267224 */ /* 0x000fe400078e0002 */
[----:B------:R-:W-:-:S07]  /*25b0*/  IMAD.MOV.U32 R39, RZ, RZ, R3 ;  /* 0x000000ffff277224 */ /* 0x000fce00078e0003 */
.L_x_32:
[----:B------:R-:W-:Y:S05]  /*25c0*/  BSYNC.RECONVERGENT B3 ;  /* 0x0000000000037941 */ /* 0x000fea0003800200 */
.L_x_31:
[----:B------:R-:W0:Y:S01]  /*25d0*/  LDCU UR6, c[0x0][0x3e4] ;  /* 0x00007c80ff0677ac */ /* 0x000e220008000800 */
[----:B------:R-:W1:Y:S01]  /*25e0*/  LDC.64 R4, c[0x0][0x3e0] ;  /* 0x0000f800ff047b82 */ /* 0x000e620000000a00 */
[----:B------:R-:W-:Y:S01]  /*25f0*/  MOV R2, 0x1 ;  /* 0x0000000100027802 */ /* 0x000fe20000000f00 */
[----:B------:R-:W-:Y:S01]  /*2600*/  BSSY.RECONVERGENT B3, `(.L_x_33) ;  /* 0x0000015000037945 */ /* 0x000fe20003800200 */
[----:B------:R-:W-:Y:S01]  /*2610*/  FSETP.GEU.AND P2, PT, |R19|, 6.5827683646048100446e-37, PT ;  /* 0x036000001300780b */ /* 0x000fe20003f4e200 */
        /* <DEDUP_REMOVED lines=19> */
.L_x_34:
[----:B------:R-:W-:Y:S05]  /*2750*/  BSYNC.RECONVERGENT B3 ;  /* 0x0000000000037941 */ /* 0x000fea0003800200 */
.L_x_33:
        /* <DEDUP_REMOVED lines=15> */
[----:B------:R-:W-:Y:S02]  /*2850*/  MOV R0, 0x2890 ;  /* 0x0000289000007802 */ /* 0x000fe40000000f00 */
[----:B0-----:R-:W-:Y:S01]  /*2860*/  MOV R2, UR6 ;  /* 0x0000000600027c02 */ /* 0x001fe20008000f00 */
[----:B------:R-:W-:-:S07]  /*2870*/  IMAD.U32 R3, RZ, RZ, UR7 ;  /* 0x00000007ff037e24 */ /* 0x000fce000f8e00ff */
[----:B------:R-:W-:Y:S05]  /*2880*/  CALL.REL.NOINC `($__internal_0_$__cuda_sm20_dblrcp_rn_slowpath_v3) ;  /* 0x000000fc00b87944 */ /* 0x000fea0003c00000 */
[----:B------:R-:W-:Y:S01]  /*2890*/  MOV R2, R4 ;  /* 0x0000000400027202 */ /* 0x000fe20000000f00 */
[----:B------:R-:W-:-:S07]  /*28a0*/  IMAD.MOV.U32 R3, RZ, RZ, R5 ;  /* 0x000000ffff037224 */ /* 0x000fce00078e0005 */
.L_x_35:
[----:B------:R-:W-:Y:S01]  /*28b0*/  DFMA R18, R18, -R2, R36 ;  /* 0x800000021212722b */ /* 0x000fe20000000024 */
[----:B------:R-:W-:Y:S10]  /*28c0*/  BRA `(.L_x_26) ;  /* 0x0000000c00147947 */ /* 0x000ff40003800000 */
.L_x_27:
[----:B------:R-:W-:-:S13]  /*28d0*/  ISETP.NE.AND P1, PT, R10, UR5, PT ;  /* 0x000000050a007c0c */ /* 0x000fda000bf25270 */
[----:B------:R-:W-:Y:S05]  /*28e0*/  @P1 BRA `(.L_x_36) ;  /* 0x0000000800f81947 */ /* 0x000fea0003800000 */
[----:B------:R-:W-:Y:S05]  /*28f0*/  @!P0 BRA `(.L_x_37) ;  /* 0x0000000800e48947 */ /* 0x000fea0003800000 */
[C---:B------:R-:W-:Y:S01]  /*2900*/  ISETP.GT.AND P2, PT, R15.reuse, -0x1, PT ;  /* 0xffffffff0f00780c */ /* 0x040fe20003f44270 */
[----:B------:R-:W0:Y:S01]  /*2910*/  LDC.64 R18, c[0x0][0x3a0] ;  /* 0x0000e800ff127b82 */ /* 0x000e220000000a00 */
[----:B------:R-:W-:Y:S01]  /*2920*/  ISETP.GT.AND P3, PT, R12, RZ, PT ;  /* 0x000000ff0c00720c */ /* 0x000fe20003f64270 */
[----:B------:R-:W-:Y:S01]  /*2930*/  IMAD R7, R15, R13, RZ ;  /* 0x0000000d0f077224 */ /* 0x000fe200078e02ff */
[----:B------:R-:W1:Y:S09]  /*2940*/  LDCU UR6, c[0x0][0x3e4] ;  /* 0x00007c80ff0677ac */ /* 0x000e720008000800 */
[----:B------:R-:W2:Y:S08]  /*2950*/  @!P2 LDC.64 R2, c[0x0][0x3d0] ;  /* 0x0000f400ff02ab82 */ /* 0x000eb00000000a00 */
[----:B------:R-:W3:Y:S08]  /*2960*/  @!P3 LDC.64 R4, c[0x0][0x3c8] ;  /* 0x0000f200ff04bb82 */ /* 0x000ef00000000a00 */
[----:B------:R-:W4:Y:S01]  /*2970*/  @P3 LDC.64 R8, c[0x0][0x3a0] ;  /* 0x0000e800ff083b82 */ /* 0x000f220000000a00 */
[----:B--2---:R-:W-:-:S06]  /*2980*/  @!P2 IMAD.WIDE R40, R13, 0x8, R2 ;  /* 0x000000080d28a825 */ /* 0x004fcc00078e0202 */
[----:B------:R-:W5:Y:S01]  /*2990*/  @!P2 LDG.E.64 R40, desc[UR8][R40.64] ;  /* 0x000000082828a981 */ /* 0x000f62000c1e1b00 */
[----:B---3--:R-:W-:-:S05]  /*29a0*/  @!P3 IMAD.WIDE R4, R13, 0x8, R4 ;  /* 0x000000080d04b825 */ /* 0x008fca00078e0204 */
[----:B------:R1:W5:Y:S01]  /*29b0*/  @!P3 LDG.E.64 R38, desc[UR8][R4.64] ;  /* 0x000000080426b981 */ /* 0x000362000c1e1b00 */
[----:B------:R-:W-:-:S04]  /*29c0*/  IMAD.IADD R3, R12, 0x1, R7 ;  /* 0x000000010c037824 */ /* 0x000fc800078e0207 */
[----:B0-----:R-:W-:Y:S01]  /*29d0*/  IMAD.WIDE R18, R3, 0x8, R18 ;  /* 0x0000000803127825 */ /* 0x001fe200078e0212 */
[----:B------:R-:W-:-:S04]  /*29e0*/  @P3 IADD3 R0, P1, PT, R12, R7, RZ ;  /* 0x000000070c003210 */ /* 0x000fc80007f3e0ff */
[----:B------:R-:W-:Y:S02]  /*29f0*/  @P3 LEA.HI.X.SX32 R6, R7, RZ, 0x1, P1 ;  /* 0x000000ff07063211 */ /* 0x000fe400008f0eff */
[----:B----4-:R-:W-:-:S04]  /*2a00*/  @P3 LEA R2, P1, R0, R8, 0x3 ;  /* 0x0000000800023211 */ /* 0x010fc800078218ff */
[----:B------:R-:W-:Y:S02]  /*2a10*/  @P3 LEA.HI.X R3, R0, R9, R6, 0x3, P1 ;  /* 0x0000000900033211 */ /* 0x000fe400008f1c06 */
[----:B------:R-:W0:Y:S01]  /*2a20*/  LDC.64 R6, c[0x0][0x3e0] ;  /* 0x0000f800ff067b82 */ /* 0x000e220000000a00 */
[----:B-1----:R-:W0:Y:S01]  /*2a30*/  MUFU.RCP64H R5, UR6 ;  /* 0x0000000600057d08 */ /* 0x002e220008001800 */
[----:B------:R-:W-:-:S06]  /*2a40*/  MOV R4, 0x1 ;  /* 0x0000000100047802 */ /* 0x000fcc0000000f00 */
[----:B0-----:R-:W-:-:S08]  /*2a50*/  DFMA R8, R4, -R6, 1 ;  /* 0x3ff000000408742b */ /* 0x001fd00000000806 */
[----:B------:R-:W-:-:S08]  /*2a60*/  DFMA R8, R8, R8, R8 ;  /* 0x000000080808722b */ /* 0x000fd00000000008 */
[----:B------:R-:W-:Y:S01]  /*2a70*/  DFMA R8, R4, R8, R4 ;  /* 0x000000080408722b */ /* 0x000fe20000000004 */
[----:B------:R-:W5:Y:S07]  /*2a80*/  @P2 LDG.E.64 R40, desc[UR8][R18.64] ;  /* 0x0000000812282981 */ /* 0x000f6e000c1e1b00 */
[C---:B------:R-:W-:Y:S01]  /*2a90*/  DFMA R4, R8.reuse, -R6, 1 ;  /* 0x3ff000000804742b */ /* 0x040fe20000000806 */
[----:B------:R0:W5:Y:S07]  /*2aa0*/  @P3 LDG.E.64 R38, desc[UR8][R2.64+-0x8] ;  /* 0xfffff80802263981 */ /* 0x00016e000c1e1b00 */
        /* <DEDUP_REMOVED lines=8> */
[----:B------:R-:W-:Y:S01]  /*2b30*/  IMAD.MOV.U32 R4, RZ, RZ, RZ ;  /* 0x000000ffff047224 */ /* 0x000fe200078e00ff */
[----:B------:R-:W-:Y:S01]  /*2b40*/  MOV R0, 0x2b90 ;  /* 0x00002b9000007802 */ /* 0x000fe20000000f00 */
[----:B------:R-:W-:Y:S02]  /*2b50*/  IMAD.MOV.U32 R5, RZ, RZ, 0x40000000 ;  /* 0x40000000ff057424 */ /* 0x000fe400078e00ff */
[----:B0-----:R-:W-:Y:S01]  /*2b60*/  IMAD.U32 R3, RZ, RZ, UR6 ;  /* 0x00000006ff037e24 */ /* 0x001fe2000f8e00ff */
[----:B------:R-:W-:-:S07]  /*2b70*/  MOV R2, UR7 ;  /* 0x0000000700027c02 */ /* 0x000fce0008000f00 */
[----:B-----5:R-:W-:Y:S05]  /*2b80*/  CALL.REL.NOINC `($__internal_1_$__cuda_sm20_div_rn_f64_full) ;  /* 0x000000fc00987944 */ /* 0x020fea0003c00000 */
[----:B------:R-:W-:Y:S01]  /*2b90*/  IMAD.MOV.U32 R36, RZ, RZ, R2 ;  /* 0x000000ffff247224 */ /* 0x000fe200078e0002 */
[----:B------:R-:W-:-:S07]  /*2ba0*/  MOV R37, R3 ;  /* 0x0000000300257202 */ /* 0x000fce0000000f00 */
.L_x_38:
[----:B------:R-:W0:Y:S01]  /*2bb0*/  LDCU UR6, c[0x0][0x3e4] ;  /* 0x00007c80ff0677ac */ /* 0x000e220008000800 */
[----:B------:R-:W1:Y:S01]  /*2bc0*/  LDC.64 R2, c[0x0][0x3e0] ;  /* 0x0000f800ff027b82 */ /* 0x000e620000000a00 */
[----:B------:R-:W-:Y:S01]  /*2bd0*/  IMAD.MOV.U32 R4, RZ, RZ, 0x1 ;  /* 0x00000001ff047424 */ /* 0x000fe200078e00ff */
        /* <DEDUP_REMOVED lines=22> */
.L_x_40:
[----:B------:R-:W-:Y:S05]  /*2d40*/  BSYNC.RECONVERGENT B3 ;  /* 0x0000000000037941 */ /* 0x000fea0003800200 */
.L_x_39:
[----:B------:R-:W2:Y:S01]  /*2d50*/  LDG.E.64 R6, desc[UR8][R24.64] ;  /* 0x0000000818067981 */ /* 0x000ea2000c1e1b00 */
[----:B------:R-:W0:Y:S03]  /*2d60*/  LDC.64 R30, c[0x0][0x3b8] ;  /* 0x0000ee00ff1e7b82 */ /* 0x000e260000000a00 */
[----:B------:R-:W2:Y:S01]  /*2d70*/  LDG.E.64 R32, desc[UR8][R20.64] ;  /* 0x0000000814207981 */ /* 0x000ea2000c1e1b00 */
[----:B------:R-:W-:Y:S01]  /*2d80*/  ISETP.GT.AND P3, PT, R13, RZ, PT ;  /* 0x000000ff0d00720c */ /* 0x000fe20003f64270 */
[----:B------:R-:W1:Y:S02]  /*2d90*/  LDCU.64 UR6, c[0x0][0x390] ;  /* 0x00007200ff0677ac */ /* 0x000e640008000a00 */
[----:B------:R3:W4:Y:S01]  /*2da0*/  LDG.E.64 R16, desc[UR8][R18.64] ;  /* 0x0000000812107981 */ /* 0x000722000c1e1b00 */
[----:B------:R-:W5:Y:S01]  /*2db0*/  LDC.64 R28, c[0x0][0x3c0] ;  /* 0x0000f000ff1c7b82 */ /* 0x000f620000000a00 */
[----:B0-----:R-:W-:-:S08]  /*2dc0*/  IMAD.WIDE R30, R12, 0x8, R30 ;  /* 0x000000080c1e7825 */ /* 0x001fd000078e021e */
[----:B------:R-:W4:Y:S01]  /*2dd0*/  @!P3 LDG.E.64 R8, desc[UR8][R30.64] ;  /* 0x000000081e08b981 */ /* 0x000f22000c1e1b00 */
[----:B-1----:R-:W-:Y:S01]  /*2de0*/  UIADD3 UR6, UPT, UPT, -UR6, UR7, URZ ;  /* 0x0000000706067290 */ /* 0x002fe2000fffe1ff */
[----:B------:R-:W-:-:S05]  /*2df0*/  IADD3 R0, PT, PT, R13, 0x1, RZ ;  /* 0x000000010d007810 */ /* 0x000fca0007ffe0ff */
[----:B------:R-:W-:Y:S01]  /*2e00*/  ISETP.GE.AND P1, PT, R0, UR6, PT ;  /* 0x0000000600007c0c */ /* 0x000fe2000bf26270 */
[----:B-----5:R-:W-:-:S12]  /*2e10*/  IMAD.WIDE R28, R12, 0x8, R28 ;  /* 0x000000080c1c7825 */ /* 0x020fd800078e021c */
[----:B------:R-:W5:Y:S01]  /*2e20*/  @P1 LDG.E.64 R4, desc[UR8][R28.64] ;  /* 0x000000081c041981 */ /* 0x000f62000c1e1b00 */
[----:B------:R-:W-:Y:S01]  /*2e30*/  IMAD.MOV.U32 R0, RZ, RZ, RZ ;  /* 0x000000ffff007224 */ /* 0x000fe200078e00ff */
[----:B------:R-:W-:Y:S01]  /*2e40*/  MOV R38, RZ ;  /* 0x000000ff00267202 */ /* 0x000fe20000000f00 */
[----:B--2---:R-:W-:Y:S01]  /*2e50*/  DADD R32, R6, R32 ;  /* 0x0000000006207229 */ /* 0x004fe20000000020 */
[----:B------:R-:W0:Y:S07]  /*2e60*/  @P3 LDC.64 R6, c[0x0][0x3a0] ;  /* 0x0000e800ff063b82 */ /* 0x000e2e0000000a00 */
[----:B------:R-:W-:-:S02]  /*2e70*/  DSETP.MAX.AND P2, P4, RZ, R32, PT ;  /* 0x00000020ff00722a */ /* 0x000fc40003c4f000 */
[----:B------:R-:W-:-:S04]  /*2e80*/  IMAD.MOV.U32 R39, RZ, RZ, R32 ;  /* 0x000000ffff277224 */ /* 0x000fc800078e0020 */
[----:B------:R-:W-:Y:S02]  /*2e90*/  FSEL R41, R0, R33, P2 ;  /* 0x0000002100297208 */ /* 0x000fe40001000000 */
[----:B------:R-:W-:-:S06]  /*2ea0*/  SEL R38, R38, R39, P2 ;  /* 0x0000002726267207 */ /* 0x000fcc0001000000 */
[----:B------:R-:W-:Y:S01]  /*2eb0*/  @P4 LOP3.LUT R41, R33, 0x80000, RZ, 0xfc, !PT ;  /* 0x0008000021294812 */ /* 0x000fe200078efcff */
[C---:B------:R-:W-:Y:S01]  /*2ec0*/  @P3 VIADD R0, R13.reuse, 0xffffffff ;  /* 0xffffffff0d003836 */ /* 0x040fe20000000000 */
[----:B------:R-:W-:Y:S01]  /*2ed0*/  ISETP.GE.AND P2, PT, R13, UR6, PT ;  /* 0x000000060d007c0c */ /* 0x000fe2000bf46270 */
[C---:B------:R-:W-:Y:S01]  /*2ee0*/  @!P1 IMAD.WIDE R32, R15.reuse, 0x8, R18 ;  /* 0x000000080f209825 */ /* 0x040fe200078e0212 */
[----:B------:R-:W1:Y:S01]  /*2ef0*/  LDCU UR6, c[0x0][0x3dc] ;  /* 0x00007b80ff0677ac */ /* 0x000e620008000800 */
[----:B---3--:R-:W2:Y:S02]  /*2f00*/  LDC.64 R18, c[0x0][0x3d8] ;  /* 0x0000f600ff127b82 */ /* 0x008ea40000000a00 */
[----:B------:R-:W-:Y:S02]  /*2f10*/  IMAD.MOV.U32 R39, RZ, RZ, R41 ;  /* 0x000000ffff277224 */ /* 0x000fe400078e0029 */
[----:B------:R-:W-:-:S04]  /*2f20*/  @P3 IMAD R35, R15, R0, R12 ;  /* 0x000000000f233224 */ /* 0x000fc800078e020c */
[----:B------:R-:W-:Y:S01]  /*2f30*/  DADD R38, R38, R36 ;  /* 0x0000000026267229 */ /* 0x000fe20000000024 */
[----:B0-----:R-:W-:Y:S01]  /*2f40*/  @P3 IMAD.WIDE R34, R35, 0x8, R6 ;  /* 0x0000000823223825 */ /* 0x001fe200078e0206 */
[----:B----4-:R-:W-:-:S03]  /*2f50*/  MOV R6, R16 ;  /* 0x0000001000067202 */ /* 0x010fc60000000f00 */
[----:B------:R-:W-:Y:S01]  /*2f60*/  IMAD.MOV.U32 R7, RZ, RZ, R17 ;  /* 0x000000ffff077224 */ /* 0x000fe200078e0011 */
[----:B------:R2:W3:Y:S02]  /*2f70*/  @P3 LDG.E.64 R8, desc[UR8][R34.64] ;  /* 0x0000000822083981 */ /* 0x0004e4000c1e1b00 */
[----:B------:R-:W-:Y:S02]  /*2f80*/  DMUL R38, R38, R16 ;  /* 0x0000001026267228 */ /* 0x000fe40000000000 */
[----:B------:R0:W3:Y:S01]  /*2f90*/  @P2 LDG.E.64 R16, desc[UR8][R28.64] ;  /* 0x000000081c102981 */ /* 0x0000e2000c1e1b00 */
[----:B------:R-:W-:-:S03]  /*2fa0*/  ISETP.GT.AND P2, PT, R13, -0x1, PT ;  /* 0xffffffff0d00780c */ /* 0x000fc60003f44270 */
[----:B------:R-:W5:Y:S10]  /*2fb0*/  @!P1 LDG.E.64 R4, desc[UR8][R32.64] ;  /* 0x0000000820049981 */ /* 0x000f74000c1e1b00 */
[----:B------:R-:W5:Y:S01]  /*2fc0*/  @!P2 LDG.E.64 R6, desc[UR8][R30.64] ;  /* 0x000000081e06a981 */ /* 0x000f62000c1e1b00 */
[----:B-1----:R-:W2:Y:S01]  /*2fd0*/  MUFU.RCP64H R41, UR6 ;  /* 0x0000000600297d08 */ /* 0x002ea20008001800 */
[----:B------:R-:W-:-:S06]  /*2fe0*/  IMAD.MOV.U32 R40, RZ, RZ, 0x1 ;  /* 0x00000001ff287424 */ /* 0x000fcc00078e00ff */
[----:B--2---:R-:W-:-:S08]  /*2ff0*/  DFMA R34, R40, -R18, 1 ;  /* 0x3ff000002822742b */ /* 0x004fd00000000812 */
[----:B------:R-:W-:-:S08]  /*3000*/  DFMA R34, R34, R34, R34 ;  /* 0x000000222222722b */ /* 0x000fd00000000022 */
[----:B------:R-:W-:-:S08]  /*3010*/  DFMA R34, R40, R34, R40 ;  /* 0x000000222822722b */ /* 0x000fd00000000028 */
[----:B0-----:R-:W-:-:S08]  /*3020*/  DFMA R28, R34, -R18, 1 ;  /* 0x3ff00000221c742b */ /* 0x001fd00000000812 */
[----:B------:R-:W-:Y:S01]  /*3030*/  DFMA R28, R34, R28, R34 ;  /* 0x0000001c221c722b */ /* 0x000fe20000000022 */
[----:B------:R-:W-:Y:S01]  /*3040*/  BSSY.RECONVERGENT B3, `(.L_x_41) ;  /* 0x0000014000037945 */ /* 0x000fe20003800200 */
[----:B------:R-:W-:Y:S02]  /*3050*/  DFMA R38, R2, R36, R38 ;  /* 0x000000240226722b */ /* 0x000fe40000000026 */
[----:B---3--:R-:W-:-:S08]  /*3060*/  DADD R8, -R8, R16 ;  /* 0x0000000008087229 */ /* 0x008fd00000000110 */
        /* <DEDUP_REMOVED lines=17> */
.L_x_42:
[----:B------:R-:W-:Y:S05]  /*3180*/  BSYNC.RECONVERGENT B3 ;  /* 0x0000000000037941 */ /* 0x000fea0003800200 */
.L_x_41:
        /* <DEDUP_REMOVED lines=24> */
.L_x_44:
[----:B------:R-:W-:Y:S05]  /*3310*/  BSYNC.RECONVERGENT B3 ;  /* 0x0000000000037941 */ /* 0x000fea0003800200 */
.L_x_43:
        /* <DEDUP_REMOVED lines=21> */
.L_x_45:
[----:B------:R-:W-:Y:S01]  /*3470*/  DFMA R18, R18, -R2, R38 ;  /* 0x800000021212722b */ /* 0x000fe20000000026 */
[----:B------:R-:W-:Y:S10]  /*3480*/  BRA `(.L_x_16) ;  /* 0x0000000c00147947 */ /* 0x000ff40003800000 */
.L_x_37:
[----:B------:R-:W-:-:S05]  /*3490*/  IMAD.MOV R5, RZ, RZ, -R4 ;  /* 0x000000ffff057224 */ /* 0x000fca00078e0a04 */
[----:B------:R-:W-:-:S13]  /*34a0*/  ISETP.NE.AND P2, PT, R12, R5, PT ;  /* 0x000000050c00720c */ /* 0x000fda0003f45270 */
[----:B------:R-:W-:Y:S05]  /*34b0*/  @!P2 BRA `(.L_x_46) ;  /* 0x00000010009ca947 */ /* 0x000fea0003800000 */
[----:B------:R-:W-:Y:S05]  /*34c0*/  BRA `(.L_x_47) ;  /* 0x0000002400847947 */ /* 0x000fea0003800000 */
.L_x_36:
[----:B------:R-:W-:-:S04]  /*34d0*/  IADD3 R5, PT, PT, -R4, RZ, RZ ;  /* 0x000000ff04057210 */ /* 0x000fc80007ffe1ff */
[----:B------:R-:W-:-:S13]  /*34e0*/  ISETP.NE.AND P2, PT, R12, R5, PT ;  /* 0x000000050c00720c */ /* 0x000fda0003f45270 */
[----:B------:R-:W-:Y:S05]  /*34f0*/  @!P2 BRA `(.L_x_48) ;  /* 0x000000000010a947 */ /* 0x000fea0003800000 */
[----:B------:R-:W-:Y:S02]  /*3500*/  IMAD.MOV.U32 R18, RZ, RZ, 0x0 ;  /* 0x00000000ff127424 */ /* 0x000fe400078e00ff */
[----:B------:R-:W-:-:S07]  /*3510*/  IMAD.MOV.U32 R19, RZ, RZ, -0x40100000 ;  /* 0xbff00000ff137424 */ /* 0x000fce00078e00ff */
.L_x_26:
[----:B------:R-:W-:Y:S05]  /*3520*/  @!P0 BRA `(.L_x_49) ;  /* 0x0000003800488947 */ /* 0x000fea0003800000 */
[----:B------:R-:W-:Y:S05]  /*3530*/  BRA `(.L_x_16) ;  /* 0x0000000800e87947 */ /* 0x000fea0003800000 */
.L_x_48:
[----:B------:R-:W-:Y:S05]  /*3540*/  @!P0 BRA `(.L_x_46) ;  /* 0x0000001000788947 */ /* 0x000fea0003800000 */
[----:B------:R-:W-:Y:S01]  /*3550*/  IADD3 R0, PT, PT, R12, 0x1, RZ ;  /* 0x000000010c007810 */ /* 0x000fe20007ffe0ff */
[----:B------:R-:W0:Y:S03]  /*3560*/  LDCU UR6, c[0x0][0x3e4] ;  /* 0x00007c80ff0677ac */ /* 0x000e260008000800 */
[----:B------:R-:W-:-:S13]  /*3570*/  ISETP.GE.AND P1, PT, R0, R15, PT ;  /* 0x0000000f0000720c */ /* 0x000fda0003f26270 */
[----:B------:R-:W1:Y:S01]  /*3580*/  @P1 LDC.64 R2, c[0x0][0x3d0] ;  /* 0x0000f400ff021b82 */ /* 0x000e620000000a00 */
[----:B------:R-:W-:-:S13]  /*3590*/  ISETP.GT.AND P2, PT, R12, -0x1, PT ;  /* 0xffffffff0c00780c */ /* 0x000fda0003f44270 */
[----:B------:R-:W2:Y:S01]  /*35a0*/  @!P2 LDC.64 R6, c[0x0][0x3c8] ;  /* 0x0000f200ff06ab82 */ /* 0x000ea20000000a00 */
[----:B-1----:R-:W-:-:S07]  /*35b0*/  @P1 IMAD.WIDE R4, R13, 0x8, R2 ;  /* 0x000000080d041825 */ /* 0x002fce00078e0202 */
[----:B------:R-:W1:Y:S01]  /*35c0*/  LDC.64 R2, c[0x0][0x3a0] ;  /* 0x0000e800ff027b82 */ /* 0x000e620000000a00 */
[----:B------:R0:W5:Y:S01]  /*35d0*/  @P1 LDG.E.64 R40, desc[UR8][R4.64] ;  /* 0x0000000804281981 */ /* 0x000162000c1e1b00 */
[----:B------:R-:W-:Y:S02]  /*35e0*/  IMAD R9, R15, R13, R0 ;  /* 0x0000000d0f097224 */ /* 0x000fe400078e0200 */
[----:B--2---:R-:W-:-:S05]  /*35f0*/  @!P2 IMAD.WIDE R6, R13, 0x8, R6 ;  /* 0x000000080d06a825 */ /* 0x004fca00078e0206 */
[----:B------:R2:W5:Y:S01]  /*3600*/  @!P2 LDG.E.64 R38, desc[UR8][R6.64] ;  /* 0x000000080626a981 */ /* 0x000562000c1e1b00 */
[----:B-1----:R-:W-:Y:S02]  /*3610*/  IMAD.WIDE R2, R9, 0x8, R2 ;  /* 0x0000000809027825 */ /* 0x002fe400078e0202 */
[----:B------:R-:W1:Y:S03]  /*3620*/  LDC.64 R8, c[0x0][0x3e0] ;  /* 0x0000f800ff087b82 */ /* 0x000e660000000a00 */
[----:B------:R-:W3:Y:S01]  /*3630*/  LDG.E.64 R36, desc[UR8][R2.64+-0x8] ;  /* 0xfffff80802247981 */ /* 0x000ee2000c1e1b00 */
[----:B0-----:R-:W1:Y:S01]  /*3640*/  MUFU.RCP64H R5, UR6 ;  /* 0x0000000600057d08 */ /* 0x001e620008001800 */
[----:B------:R-:W-:-:S06]  /*3650*/  IMAD.MOV.U32 R4, RZ, RZ, 0x1 ;  /* 0x00000001ff047424 */ /* 0x000fcc00078e00ff */
[----:B-1----:R-:W-:-:S08]  /*3660*/  DFMA R16, R4, -R8, 1 ;  /* 0x3ff000000410742b */ /* 0x002fd00000000808 */
        /* <DEDUP_REMOVED lines=9> */
[----:B------:R-:W-:Y:S01]  /*3700*/  FSETP.GT.AND P1, PT, |R0|, 1.469367938527859385e-39, PT ;  /* 0x001000000000780b */ /* 0x000fe20003f24200 */
[----:B---3--:R-:W-:Y:S01]  /*3710*/  @P2 IMAD.MOV.U32 R38, RZ, RZ, R36 ;  /* 0x000000ffff262224 */ /* 0x008fe200078e0024 */
[----:B------:R-:W-:-:S11]  /*3720*/  @P2 MOV R39, R37 ;  /* 0x0000002500272202 */ /* 0x000fd60000000f00 */
[----:B--2---:R-:W-:Y:S05]  /*3730*/  @P1 BRA `(.L_x_50) ;  /* 0x0000000000241947 */ /* 0x004fea0003800000 */
        /* <DEDUP_REMOVED lines=9> */
.L_x_50:
        /* <DEDUP_REMOVED lines=25> */
.L_x_52:
[----:B------:R-:W-:Y:S05]  /*3960*/  BSYNC.RECONVERGENT B3 ;  /* 0x0000000000037941 */ /* 0x000fea0003800200 */
.L_x_51:
[----:B------:R-:W2:Y:S01]  /*3970*/  LDG.E.64 R28, desc[UR8][R24.64] ;  /* 0x00000008181c7981 */ /* 0x000ea2000c1e1b00 */
[----:B------:R-:W0:Y:S03]  /*3980*/  LDC.64 R8, c[0x0][0x3b8] ;  /* 0x0000ee00ff087b82 */ /* 0x000e260000000a00 */
[----:B------:R-:W2:Y:S01]  /*3990*/  LDG.E.64 R30, desc[UR8][R20.64] ;  /* 0x00000008141e7981 */ /* 0x000ea2000c1e1b00 */
[----:B------:R-:W-:Y:S01]  /*39a0*/  ISETP.GT.AND P3, PT, R13, RZ, PT ;  /* 0x000000ff0d00720c */ /* 0x000fe20003f64270 */
[----:B------:R-:W1:Y:S03]  /*39b0*/  LDCU.64 UR6, c[0x0][0x390] ;  /* 0x00007200ff0677ac */ /* 0x000e660008000a00 */
[----:B------:R-:W3:Y:S01]  /*39c0*/  LDC.64 R16, c[0x0][0x3c0] ;  /* 0x0000f000ff107b82 */ /* 0x000ee20000000a00 */
[----:B0-----:R-:W-:-:S08]  /*39d0*/  IMAD.WIDE R8, R12, 0x8, R8 ;  /* 0x000000080c087825 */ /* 0x001fd000078e0208 */
[----:B------:R-:W4:Y:S01]  /*39e0*/  @!P3 LDG.E.64 R6, desc[UR8][R8.64] ;  /* 0x000000080806b981 */ /* 0x000f22000c1e1b00 */
[----:B-1----:R-:W-:Y:S01]  /*39f0*/  UIADD3 UR6, UPT, UPT, -UR6, UR7, URZ ;  /* 0x0000000706067290 */ /* 0x002fe2000fffe1ff */
[----:B------:R-:W-:Y:S01]  /*3a00*/  IADD3 R0, PT, PT, R13, 0x1, RZ ;  /* 0x000000010d007810 */ /* 0x000fe20007ffe0ff */
[----:B---3--:R-:W-:-:S04]  /*3a10*/  IMAD.WIDE R16, R12, 0x8, R16 ;  /* 0x000000080c107825 */ /* 0x008fc800078e0210 */
[----:B------:R-:W-:-:S13]  /*3a20*/  ISETP.GE.AND P1, PT, R0, UR6, PT ;  /* 0x0000000600007c0c */ /* 0x000fda000bf26270 */
[----:B------:R-:W3:Y:S01]  /*3a30*/  @P1 LDG.E.64 R4, desc[UR8][R16.64] ;  /* 0x0000000810041981 */ /* 0x000ee2000c1e1b00 */
[----:B------:R-:W-:Y:S01]  /*3a40*/  IMAD.MOV.U32 R0, RZ, RZ, RZ ;  /* 0x000000ffff007224 */ /* 0x000fe200078e00ff */
[----:B------:R-:W-:Y:S02]  /*3a50*/  DMUL R2, R2, R18 ;  /* 0x0000001202027228 */ /* 0x000fe40000000000 */
[----:B--2---:R-:W-:Y:S01]  /*3a60*/  DADD R30, R28, R30 ;  /* 0x000000001c1e7229 */ /* 0x004fe2000000001e */
[----:B------:R-:W0:Y:S07]  /*3a70*/  @P3 LDC.64 R28, c[0x0][0x3a0] ;  /* 0x0000e800ff1c3b82 */ /* 0x000e2e0000000a00 */
[----:B------:R-:W-:-:S02]  /*3a80*/  DSETP.MAX.AND P2, P4, RZ, R30, PT ;  /* 0x0000001eff00722a */ /* 0x000fc40003c4f000 */
[----:B------:R-:W-:Y:S01]  /*3a90*/  IMAD.MOV.U32 R35, RZ, RZ, R31 ;  /* 0x000000ffff237224 */ /* 0x000fe200078e001f */
[----:B------:R-:W-:Y:S01]  /*3aa0*/  MOV R33, R30 ;  /* 0x0000001e00217202 */ /* 0x000fe20000000f00 */
[----:B------:R-:W-:-:S03]  /*3ab0*/  IMAD.MOV.U32 R30, RZ, RZ, RZ ;  /* 0x000000ffff1e7224 */ /* 0x000fc600078e00ff */
[----:B------:R-:W-:Y:S01]  /*3ac0*/  FSEL R39, R0, R35, P2 ;  /* 0x0000002300277208 */ /* 0x000fe20001000000 */
[C---:B------:R-:W-:Y:S01]  /*3ad0*/  @P3 VIADD R0, R13.reuse, 0xffffffff ;  /* 0xffffffff0d003836 */ /* 0x040fe20000000000 */
[----:B------:R-:W-:Y:S02]  /*3ae0*/  SEL R30, R30, R33, P2 ;  /* 0x000000211e1e7207 */ /* 0x000fe40001000000 */
[----:B------:R-:W-:Y:S01]  /*3af0*/  ISETP.GE.AND P2, PT, R13, UR6, PT ;  /* 0x000000060d007c0c */ /* 0x000fe2000bf46270 */
[----:B------:R-:W-:Y:S01]  /*3b00*/  @P3 IMAD R33, R15, R0, R12 ;  /* 0x000000000f213224 */ /* 0x000fe200078e020c */
[----:B------:R-:W1:Y:S01]  /*3b10*/  LDCU UR6, c[0x0][0x3dc] ;  /* 0x00007b80ff0677ac */ /* 0x000e620008000800 */
[----:B------:R-:W-:-:S04]  /*3b20*/  @P4 LOP3.LUT R39, R35, 0x80000, RZ, 0xfc, !PT ;  /* 0x0008000023274812 */ /* 0x000fc800078efcff */
[----:B------:R-:W-:Y:S01]  /*3b30*/  MOV R31, R39 ;  /* 0x00000027001f7202 */ /* 0x000fe20000000f00 */
[----:B0-----:R-:W-:Y:S02]  /*3b40*/  @P3 IMAD.WIDE R32, R33, 0x8, R28 ;  /* 0x0000000821203825 */ /* 0x001fe400078e021c */
[----:B------:R-:W0:Y:S03]  /*3b50*/  @!P1 LDC.64 R28, c[0x0][0x3a0] ;  /* 0x0000e800ff1c9b82 */ /* 0x000e260000000a00 */
[----:B------:R-:W-:Y:S01]  /*3b60*/  DADD R18, R30, R18 ;  /* 0x000000001e127229 */ /* 0x000fe20000000012 */
[----:B------:R-:W4:Y:S07]  /*3b70*/  @P3 LDG.E.64 R6, desc[UR8][R32.64] ;  /* 0x0000000820063981 */ /* 0x000f2e000c1e1b00 */
[----:B------:R-:W-:Y:S01]  /*3b80*/  DFMA R18, R36, R18, -R2 ;  /* 0x000000122412722b */ /* 0x000fe20000000802 */
[----:B------:R-:W-:-:S02]  /*3b90*/  IMAD.MOV.U32 R2, RZ, RZ, R36 ;  /* 0x000000ffff027224 */ /* 0x000fc400078e0024 */
[----:B------:R-:W-:Y:S02]  /*3ba0*/  IMAD.MOV.U32 R3, RZ, RZ, R37 ;  /* 0x000000ffff037224 */ /* 0x000fe400078e0025 */
[----:B------:R1:W4:Y:S01]  /*3bb0*/  @P2 LDG.E.64 R36, desc[UR8][R16.64] ;  /* 0x0000000810242981 */ /* 0x000322000c1e1b00 */
[----:B------:R-:W-:Y:S01]  /*3bc0*/  @!P1 IMAD R0, R15, R13, R12 ;  /* 0x0000000d0f009224 */ /* 0x000fe200078e020c */
[----:B------:R-:W-:-:S04]  /*3bd0*/  ISETP.GT.AND P2, PT, R13, -0x1, PT ;  /* 0xffffffff0d00780c */ /* 0x000fc80003f44270 */
[----:B------:R-:W-:-:S05]  /*3be0*/  @!P1 IADD3 R31, PT, PT, R0, 0x1, RZ ;  /* 0x00000001001f9810 */ /* 0x000fca0007ffe0ff */
[----:B0-----:R-:W-:-:S04]  /*3bf0*/  @!P1 IMAD.WIDE R28, R31, 0x8, R28 ;  /* 0x000000081f1c9825 */ /* 0x001fc800078e021c */
[----:B------:R-:W3:Y:S01]  /*3c00*/  @!P2 LDG.E.64 R2, desc[UR8][R8.64] ;  /* 0x000000080802a981 */ /* 0x000ee2000c1e1b00 */
[----:B------:R-:W-:Y:S02]  /*3c10*/  @!P1 IMAD.WIDE R30, R15, 0x8, R28 ;  /* 0x000000080f1e9825 */ /* 0x000fe400078e021c */
[----:B------:R-:W0:Y:S03]  /*3c20*/  LDC.64 R28, c[0x0][0x3d8] ;  /* 0x0000f600ff1c7b82 */ /* 0x000e260000000a00 */
[----:B------:R-:W3:Y:S01]  /*3c30*/  @!P1 LDG.E.64 R4, desc[UR8][R30.64+-0x8] ;  /* 0xfffff8081e049981 */ /* 0x000ee2000c1e1b00 */
[----:B-1----:R-:W0:Y:S01]  /*3c40*/  MUFU.RCP64H R17, UR6 ;  /* 0x0000000600117d08 */ /* 0x002e220008001800 */
[----:B------:R-:W-:-:S06]  /*3c50*/  IMAD.MOV.U32 R16, RZ, RZ, 0x1 ;  /* 0x00000001ff107424 */ /* 0x000fcc00078e00ff */
[----:B0-----:R-:W-:-:S08]  /*3c60*/  DFMA R32, R16, -R28, 1 ;  /* 0x3ff000001020742b */ /* 0x001fd0000000081c */
        /* <DEDUP_REMOVED lines=23> */
.L_x_54:
[----:B------:R-:W-:Y:S05]  /*3de0*/  BSYNC.RECONVERGENT B3 ;  /* 0x0000000000037941 */ /* 0x000fea0003800200 */
.L_x_53:
        /* <DEDUP_REMOVED lines=24> */
.L_x_56:
[----:B------:R-:W-:Y:S05]  /*3f70*/  BSYNC.RECONVERGENT B3 ;  /* 0x0000000000037941 */ /* 0x000fea0003800200 */
.L_x_55:
        /* <DEDUP_REMOVED lines=21> */
.L_x_57:
[----:B------:R-:W-:-:S11]  /*40d0*/  DFMA R18, R38, -R2, R18 ;  /* 0x800000022612722b */ /* 0x000fd60000000012 */
.L_x_16:
[----:B------:R-:W0:Y:S02]  /*40e0*/  LDCU UR6, c[0x0][0x3ec] ;  /* 0x00007d80ff0677ac */ /* 0x000e240008000800 */
[----:B0-----:R-:W-:-:S06]  /*40f0*/  UIADD3 UR6, UPT, UPT, UR6, -0x2, URZ ;  /* 0xfffffffe06067890 */ /* 0x001fcc000fffe0ff */
[----:B------:R-:W-:-:S04]  /*4100*/  ISETP.GT.AND P1, PT, R10, UR6, PT ;  /* 0x000000060a007c0c */ /* 0x000fc8000bf24270 */
[----:B------:R-:W-:-:S13]  /*4110*/  ISETP.LT.OR P1, PT, R10, 0x1, P1 ;  /* 0x000000010a00780c */ /* 0x000fda0000f21670 */
[----:B------:R-:W-:Y:S05]  /*4120*/  @!P1 BREAK.RELIABLE B0 ;  /* 0x0000000000009942 */ /* 0x000fea0003800100 */
[----:B------:R-:W-:Y:S05]  /*4130*/  @P1 BRA `(.L_x_49) ;  /* 0x0000002c00441947 */ /* 0x000fea0003800000 */
[----:B------:R-:W2:Y:S04]  /*4140*/  LDG.E.64 R24, desc[UR8][R24.64] ;  /* 0x0000000818187981 */ /* 0x000ea8000c1e1b00 */
[----:B------:R-:W2:Y:S01]  /*4150*/  LDG.E.64 R22, desc[UR8][R22.64] ;  /* 0x0000000816167981 */ /* 0x000ea2000c1e1b00 */
[----:B------:R-:W-:Y:S01]  /*4160*/  IMAD.MOV.U32 R4, RZ, RZ, 0x0 ;  /* 0x00000000ff047424 */ /* 0x000fe200078e00ff */
[----:B------:R-:W-:Y:S01]  /*4170*/  MOV R5, 0x3fd80000 ;  /* 0x3fd8000000057802 */ /* 0x000fe20000000f00 */
[----:B------:R-:W-:Y:S01]  /*4180*/  BSSY.RECONVERGENT B3, `(.L_x_58) ;  /* 0x000001d000037945 */ /* 0x000fe20003800200 */
[----:B--2---:R-:W-:-:S08]  /*4190*/  DFMA R20, R24, R22, 4 ;  /* 0x401000001814742b */ /* 0x004fd00000000016 */
[----:B------:R-:W-:-:S08]  /*41a0*/  DMUL R8, R20, R20 ;  /* 0x0000001414087228 */ /* 0x000fd00000000000 */
[----:B------:R-:W-:-:S06]  /*41b0*/  DMUL R8, R20, R8 ;  /* 0x0000000814087228 */ /* 0x000fcc0000000000 */
[----:B------:R-:W0:Y:S04]  /*41c0*/  MUFU.RSQ64H R17, R9 ;  /* 0x0000000900117308 */ /* 0x000e280000001c00 */
[----:B------:R-:W-:-:S05]  /*41d0*/  VIADD R16, R9, 0xfcb00000 ;  /* 0xfcb0000009107836 */ /* 0x000fca0000000000 */
[----:B------:R-:W-:Y:S01]  /*41e0*/  ISETP.GE.U32.AND P0, PT, R16, 0x7ca00000, PT ;  /* 0x7ca000001000780c */ /* 0x000fe20003f06070 */
[----:B0-----:R-:W-:-:S08]  /*41f0*/  DMUL R2, R16, R16 ;  /* 0x0000001010027228 */ /* 0x001fd00000000000 */
[----:B------:R-:W-:-:S08]  /*4200*/  DFMA R2, R8, -R2, 1 ;  /* 0x3ff000000802742b */ /* 0x000fd00000000802 */
[----:B------:R-:W-:Y:S02]  /*4210*/  DFMA R4, R2, R4, 0.5 ;  /* 0x3fe000000204742b */ /* 0x000fe40000000004 */
[----:B------:R-:W-:-:S08]  /*4220*/  DMUL R2, R16, R2 ;  /* 0x0000000210027228 */ /* 0x000fd00000000000 */
[----:B------:R-:W-:Y:S02]  /*4230*/  DFMA R30, R4, R2, R16 ;  /* 0x00000002041e722b */ /* 0x000fe40000000010 */
[----:B------:R-:W-:-:S06]  /*4240*/  DMUL R2, R22, R22 ;  /* 0x0000001616027228 */ /* 0x000fcc0000000000 */
[----:B------:R-:W-:Y:S02]  /*4250*/  DMUL R4, R8, R30 ;  /* 0x0000001e08047228 */ /* 0x000fe40000000000 */
[----:B------:R-:W-:Y:S01]  /*4260*/  DFMA R26, R24, R24, R2 ;  /* 0x00000018181a722b */ /* 0x000fe20000000002 */
[----:B------:R-:W-:Y:S02]  /*4270*/  VIADD R3, R31, 0xfff00000 ;  /* 0xfff000001f037836 */ /* 0x000fe40000000000 */
[----:B------:R-:W-:-:S03]  /*4280*/  IMAD.MOV.U32 R2, RZ, RZ, R30 ;  /* 0x000000ffff027224 */ /* 0x000fc600078e001e */
[----:B------:R-:W-:Y:S02]  /*4290*/  DFMA R28, R4, -R4, R8 ;  /* 0x80000004041c722b */ /* 0x000fe40000000008 */
[----:B------:R-:W-:-:S06]  /*42a0*/  DMUL R26, R26, 0.25 ;  /* 0x3fd000001a1a7828 */ /* 0x000fcc0000000000 */
[----:B------:R-:W-:Y:S01]  /*42b0*/  DFMA R6, R28, R2, R4 ;  /* 0x000000021c06722b */ /* 0x000fe20000000004 */
[----:B------:R-:W-:Y:S10]  /*42c0*/  @!P0 BRA `(.L_x_59) ;  /* 0x0000000000208947 */ /* 0x000ff40003800000 */
[----:B------:R-:W-:Y:S01]  /*42d0*/  MOV R0, R16 ;  /* 0x0000001000007202 */ /* 0x000fe20000000f00 */
[----:B------:R-:W-:Y:S01]  /*42e0*/  IMAD.MOV.U32 R6, RZ, RZ, R28 ;  /* 0x000000ffff067224 */ /* 0x000fe200078e001c */
[----:B------:R-:W-:Y:S01]  /*42f0*/  MOV R2, R30 ;  /* 0x0000001e00027202 */ /* 0x000fe20000000f00 */
[----:B------:R-:W-:Y:S01]  /*4300*/  IMAD.MOV.U32 R7, RZ, RZ, R29 ;  /* 0x000000ffff077224 */ /* 0x000fe200078e001d */
[----:B------:R-:W-:-:S07]  /*4310*/  MOV R16, 0x4330 ;  /* 0x0000433000107802 */ /* 0x000fce0000000f00 */
[----:B------:R-:W-:Y:S05]  /*4320*/  CALL.REL.NOINC `($__internal_2_$__cuda_sm20_dsqrt_rn_f64_mediumpath_v1) ;  /* 0x000000ec00487944 */ /* 0x000fea0003c00000 */
[----:B------:R-:W-:Y:S02]  /*4330*/  IMAD.MOV.U32 R6, RZ, RZ, R2 ;  /* 0x000000ffff067224 */ /* 0x000fe400078e0002 */
[----:B------:R-:W-:-:S07]  /*4340*/  IMAD.MOV.U32 R7, RZ, RZ, R3 ;  /* 0x000000ffff077224 */ /* 0x000fce00078e0003 */
.L_x_59:
[----:B------:R-:W-:Y:S05]  /*4350*/  BSYNC.RECONVERGENT B3 ;  /* 0x0000000000037941 */ /* 0x000fea0003800200 */
.L_x_58:
[----:B------:R-:W0:Y:S01]  /*4360*/  MUFU.RCP64H R3, R7 ;  /* 0x0000000700037308 */ /* 0x000e220000001800 */
[----:B------:R-:W-:Y:S01]  /*4370*/  MOV R2, 0x1 ;  /* 0x0000000100027802 */ /* 0x000fe20000000f00 */
[----:B------:R-:W-:Y:S01]  /*4380*/  BSSY.RECONVERGENT B3, `(.L_x_60) ;  /* 0x0000015000037945 */ /* 0x000fe20003800200 */
[----:B------:R-:W-:-:S04]  /*4390*/  FSETP.GEU.AND P1, PT, |R27|, 6.5827683646048100446e-37, PT ;  /* 0x036000001b00780b */ /* 0x000fc80003f2e200 */
[----:B0-----:R-:W-:-:S08]  /*43a0*/  DFMA R4, R2, -R6, 1 ;  /* 0x3ff000000204742b */ /* 0x001fd00000000806 */
[----:B------:R-:W-:-:S08]  /*43b0*/  DFMA R4, R4, R4, R4 ;  /* 0x000000040404722b */ /* 0x000fd00000000004 */
[----:B------:R-:W-:-:S08]  /*43c0*/  DFMA R4, R2, R4, R2 ;  /* 0x000000040204722b */ /* 0x000fd00000000002 */
[----:B------:R-:W-:-:S08]  /*43d0*/  DFMA R2, R4, -R6, 1 ;  /* 0x3ff000000402742b */ /* 0x000fd00000000806 */
[----:B------:R-:W-:-:S08]  /*43e0*/  DFMA R2, R4, R2, R4 ;  /* 0x000000020402722b */ /* 0x000fd00000000004 */
[----:B------:R-:W-:-:S08]  /*43f0*/  DMUL R28, R26, R2 ;  /* 0x000000021a1c7228 */ /* 0x000fd00000000000 */
[----:B------:R-:W-:-:S08]  /*4400*/  DFMA R4, R28, -R6, R26 ;  /* 0x800000061c04722b */ /* 0x000fd0000000001a */
[----:B------:R-:W-:-:S10]  /*4410*/  DFMA R28, R2, R4, R28 ;  /* 0x00000004021c722b */ /* 0x000fd4000000001c */
[----:B------:R-:W-:-:S05]  /*4420*/  FFMA R0, RZ, R7, R29 ;  /* 0x00000007ff007223 */ /* 0x000fca000000001d */
[----:B------:R-:W-:-:S13]  /*4430*/  FSETP.GT.AND P0, PT, |R0|, 1.469367938527859385e-39, PT ;  /* 0x001000000000780b */ /* 0x000fda0003f04200 */
[----:B------:R-:W-:Y:S05]  /*4440*/  @P0 BRA P1, `(.L_x_61) ;  /* 0x0000000000200947 */ /* 0x000fea0000800000 */
[----:B------:R-:W-:Y:S01]  /*4450*/  IMAD.MOV.U32 R4, RZ, RZ, R26 ;  /* 0x000000ffff047224 */ /* 0x000fe200078e001a */
[----:B------:R-:W-:Y:S01]  /*4460*/  MOV R3, R6 ;  /* 0x0000000600037202 */ /* 0x000fe20000000f00 */
[----:B------:R-:W-:Y:S01]  /*4470*/  IMAD.MOV.U32 R5, RZ, RZ, R27 ;  /* 0x000000ffff057224 */ /* 0x000fe200078e001b */
[----:B------:R-:W-:Y:S01]  /*4480*/  MOV R0, 0x44b0 ;  /* 0x000044b000007802 */ /* 0x000fe20000000f00 */
[----:B------:R-:W-:-:S07]  /*4490*/  IMAD.MOV.U32 R2, RZ, RZ, R7 ;  /* 0x000000ffff027224 */ /* 0x000fce00078e0007 */
[----:B------:R-:W-:Y:S05]  /*44a0*/  CALL.REL.NOINC `($__internal_1_$__cuda_sm20_div_rn_f64_full) ;  /* 0x000000e400507944 */ /* 0x000fea0003c00000 */
[----:B------:R-:W-:Y:S01]  /*44b0*/  IMAD.MOV.U32 R28, RZ, RZ, R2 ;  /* 0x000000ffff1c7224 */ /* 0x000fe200078e0002 */
[----:B------:R-:W-:-:S07]  /*44c0*/  MOV R29, R3 ;  /* 0x00000003001d7202 */ /* 0x000fce0000000f00 */
.L_x_61:
[----:B------:R-:W-:Y:S05]  /*44d0*/  BSYNC.RECONVERGENT B3 ;  /* 0x0000000000037941 */ /* 0x000fea0003800200 */
.L_x_60:
[----:B------:R-:W0:Y:S01]  /*44e0*/  MUFU.RSQ64H R17, R21 ;  /* 0x0000001500117308 */ /* 0x000e220000001c00 */
[----:B------:R-:W-:Y:S01]  /*44f0*/  VIADD R16, R21, 0xfcb00000 ;  /* 0xfcb0000015107836 */ /* 0x000fe20000000000 */
[----:B------:R-:W-:Y:S01]  /*4500*/  MOV R9, 0x3fd80000 ;  /* 0x3fd8000000097802 */ /* 0x000fe20000000f00 */
[----:B------:R-:W-:Y:S01]  /*4510*/  IMAD.MOV.U32 R8, RZ, RZ, 0x0 ;  /* 0x00000000ff087424 */ /* 0x000fe200078e00ff */
[----:B------:R-:W-:Y:S01]  /*4520*/  DADD R22, R24, R22 ;  /* 0x0000000018167229 */ /* 0x000fe20000000016 */
[----:B------:R-:W-:Y:S01]  /*4530*/  IMAD.MOV.U32 R0, RZ, RZ, RZ ;  /* 0x000000ffff007224 */ /* 0x000fe200078e00ff */
[----:B------:R-:W-:Y:S06]  /*4540*/  BSSY.RECONVERGENT B3, `(.L_x_62) ;  /* 0x000001c000037945 */ /* 0x000fec0003800200 */
[----:B------:R-:W-:-:S02]  /*4550*/  DSETP.MAX.AND P0, P1, RZ, R22, PT ;  /* 0x00000016ff00722a */ /* 0x000fc4000390f000 */
[----:B------:R-:W-:Y:S02]  /*4560*/  IMAD.MOV.U32 R25, RZ, RZ, R22 ;  /* 0x000000ffff197224 */ /* 0x000fe400078e0016 */
[----:B------:R-:W-:Y:S01]  /*4570*/  IMAD.MOV.U32 R22, RZ, RZ, RZ ;  /* 0x000000ffff167224 */ /* 0x000fe200078e00ff */
[----:B0-----:R-:W-:Y:S01]  /*4580*/  DMUL R2, R16, R16 ;  /* 0x0000001010027228 */ /* 0x001fe20000000000 */
[----:B------:R-:W-:-:S03]  /*4590*/  FSEL R27, R0, R23, P0 ;  /* 0x00000017001b7208 */ /* 0x000fc60000000000 */
[----:B------:R-:W-:Y:S02]  /*45a0*/  SEL R22, R22, R25, P0 ;  /* 0x0000001916167207 */ /* 0x000fe40000000000 */
[----:B------:R-:W-:Y:S02]  /*45b0*/  ISETP.GE.U32.AND P0, PT, R16, 0x7ca00000, PT ;  /* 0x7ca000001000780c */ /* 0x000fe40003f06070 */
[----:B------:R-:W-:Y:S01]  /*45c0*/  DFMA R2, R20, -R2, 1 ;  /* 0x3ff000001402742b */ /* 0x000fe20000000802 */
[----:B------:R-:W-:-:S04]  /*45d0*/  @P1 LOP3.LUT R27, R23, 0x80000, RZ, 0xfc, !PT ;  /* 0x00080000171b1812 */ /* 0x000fc800078efcff */
[----:B------:R-:W-:-:S03]  /*45e0*/  MOV R23, R27 ;  /* 0x0000001b00177202 */ /* 0x000fc60000000f00 */
[----:B------:R-:W-:Y:S02]  /*45f0*/  DFMA R8, R2, R8, 0.5 ;  /* 0x3fe000000208742b */ /* 0x000fe40000000008 */
[----:B------:R-:W-:-:S08]  /*4600*/  DMUL R2, R16, R2 ;  /* 0x0000000210027228 */ /* 0x000fd00000000000 */
[----:B------:R-:W-:-:S08]  /*4610*/  DFMA R8, R8, R2, R16 ;  /* 0x000000020808722b */ /* 0x000fd00000000010 */
[----:B------:R-:W-:Y:S02]  /*4620*/  DMUL R4, R20, R8 ;  /* 0x0000000814047228 */ /* 0x000fe40000000000 */
[----:B------:R-:W-:Y:S01]  /*4630*/  IADD3 R3, PT, PT, R9, -0x100000, RZ ;  /* 0xfff0000009037810 */ /* 0x000fe20007ffe0ff */
[----:B------:R-:W-:-:S05]  /*4640*/  IMAD.MOV.U32 R2, RZ, RZ, R8 ;  /* 0x000000ffff027224 */ /* 0x000fca00078e0008 */
[----:B------:R-:W-:-:S08]  /*4650*/  DFMA R6, R4, -R4, R20 ;  /* 0x800000040406722b */ /* 0x000fd00000000014 */
[----:B------:R-:W-:Y:S01]  /*4660*/  DFMA R24, R6, R2, R4 ;  /* 0x000000020618722b */ /* 0x000fe20000000004 */
[----:B------:R-:W-:Y:S10]  /*4670*/  @!P0 BRA `(.L_x_63) ;  /* 0x0000000000208947 */ /* 0x000ff40003800000 */
[----:B------:R-:W-:Y:S01]  /*4680*/  IMAD.MOV.U32 R2, RZ, RZ, R8 ;  /* 0x000000ffff027224 */ /* 0x000fe200078e0008 */
[----:B------:R-:W-:Y:S01]  /*4690*/  MOV R9, R21 ;  /* 0x0000001500097202 */ /* 0x000fe20000000f00 */
[----:B------:R-:W-:Y:S01]  /*46a0*/  IMAD.MOV.U32 R0, RZ, RZ, R16 ;  /* 0x000000ffff007224 */ /* 0x000fe200078e0010 */
[----:B------:R-:W-:Y:S01]  /*46b0*/  MOV R16, 0x46e0 ;  /* 0x000046e000107802 */ /* 0x000fe20000000f00 */
[----:B------:R-:W-:-:S07]  /*46c0*/  IMAD.MOV.U32 R8, RZ, RZ, R20 ;  /* 0x000000ffff087224 */ /* 0x000fce00078e0014 */
[----:B------:R-:W-:Y:S05]  /*46d0*/  CALL.REL.NOINC `($__internal_2_$__cuda_sm20_dsqrt_rn_f64_mediumpath_v1) ;  /* 0x000000e8005c7944 */ /* 0x000fea0003c00000 */
[----:B------:R-:W-:Y:S01]  /*46e0*/  IMAD.MOV.U32 R24, RZ, RZ, R2 ;  /* 0x000000ffff187224 */ /* 0x000fe200078e0002 */
[----:B------:R-:W-:-:S07]  /*46f0*/  MOV R25, R3 ;  /* 0x0000000300197202 */ /* 0x000fce0000000f00 */
.L_x_63:
[----:B------:R-:W-:Y:S05]  /*4700*/  BSYNC.RECONVERGENT B3 ;  /* 0x0000000000037941 */ /* 0x000fea0003800200 */
.L_x_62:
[----:B------:R-:W-:Y:S01]  /*4710*/  DFMA R2, R22, R24, R28 ;  /* 0x000000181602722b */ /* 0x000fe2000000001c */
[----:B------:R-:W-:Y:S10]  /*4720*/  BRA `(.L_x_64) ;  /* 0x000000dc008c7947 */ /* 0x000ff40003800000 */
.L_x_46:
[----:B------:R-:W-:-:S04]  /*4730*/  ISETP.NE.AND P2, PT, R12, R5, PT ;  /* 0x000000050c00720c */ /* 0x000fc80003f45270 */
[----:B------:R-:W-:-:S13]  /*4740*/  ISETP.NE.OR P3, PT, R13, R0, P2 ;  /* 0x000000000d00720c */ /* 0x000fda0001765670 */
[----:B------:R-:W-:Y:S05]  /*4750*/  @P3 BRA `(.L_x_65) ;  /* 0x0000000800983947 */ /* 0x000fea0003800000 */
[----:B------:R-:W-:Y:S01]  /*4760*/  IMAD.IADD R2, R3, 0x1, -R2 ;  /* 0x0000000103027824 */ /* 0x000fe200078e0a02 */
[C---:B------:R-:W-:Y:S01]  /*4770*/  ISETP.GT.AND P2, PT, R13.reuse, -0x1, PT ;  /* 0xffffffff0d00780c */ /* 0x040fe20003f44270 */
[----:B------:R-:W-:Y:S01]  /*4780*/  VIADD R29, R13, 0x1 ;  /* 0x000000010d1d7836 */ /* 0x000fe20000000000 */
[----:B------:R-:W0:Y:S01]  /*4790*/  LDC.64 R6, c[0x0][0x3a0] ;  /* 0x0000e800ff067b82 */ /* 0x000e220000000a00 */
[----:B------:R-:W-:Y:S01]  /*47a0*/  IMAD R19, R15, R13, R12 ;  /* 0x0000000d0f137224 */ /* 0x000fe200078e020c */
[----:B------:R-:W1:Y:S02]  /*47b0*/  LDCU UR6, c[0x0][0x3dc] ;  /* 0x00007b80ff0677ac */ /* 0x000e640008000800 */
[----:B------:R-:W-:-:S07]  /*47c0*/  ISETP.GE.AND P1, PT, R29, R2, PT ;  /* 0x000000021d00720c */ /* 0x000fce0003f26270 */
[----:B------:R-:W2:Y:S08]  /*47d0*/  @!P2 LDC.64 R4, c[0x0][0x3b8] ;  /* 0x0000ee00ff04ab82 */ /* 0x000eb00000000a00 */
[----:B------:R-:W3:Y:S01]  /*47e0*/  @P1 LDC.64 R2, c[0x0][0x3c0] ;  /* 0x0000f000ff021b82 */ /* 0x000ee20000000a00 */
[----:B--2---:R-:W-:-:S04]  /*47f0*/  @!P2 IMAD.WIDE R16, R12, 0x8, R4 ;  /* 0x000000080c10a825 */ /* 0x004fc800078e0204 */
[----:B---3--:R-:W-:Y:S02]  /*4800*/  @P1 IMAD.WIDE R8, R12, 0x8, R2 ;  /* 0x000000080c081825 */ /* 0x008fe400078e0202 */
[----:B------:R1:W2:Y:S04]  /*4810*/  @!P2 LDG.E.64 R2, desc[UR8][R16.64] ;  /* 0x000000081002a981 */ /* 0x0002a8000c1e1b00 */
[----:B------:R3:W2:Y:S01]  /*4820*/  @P1 LDG.E.64 R4, desc[UR8][R8.64] ;  /* 0x0000000808041981 */ /* 0x0006a2000c1e1b00 */
[----:B------:R-:W-:Y:S02]  /*4830*/  @!P1 IMAD R29, R15, R29, R12 ;  /* 0x0000001d0f1d9224 */ /* 0x000fe400078e020c */
[----:B0-----:R-:W-:-:S04]  /*4840*/  IMAD.WIDE R18, R19, 0x8, R6 ;  /* 0x0000000813127825 */ /* 0x001fc800078e0206 */
[----:B------:R-:W-:Y:S02]  /*4850*/  @!P1 IMAD.WIDE R6, R29, 0x8, R6 ;  /* 0x000000081d069825 */ /* 0x000fe400078e0206 */
[----:B------:R-:W3:Y:S01]  /*4860*/  LDC.64 R28, c[0x0][0x3d8] ;  /* 0x0000f600ff1c7b82 */ /* 0x000ee20000000a00 */
[----:B-1----:R-:W3:Y:S01]  /*4870*/  MUFU.RCP64H R17, UR6 ;  /* 0x0000000600117d08 */ /* 0x002ee20008001800 */
[----:B------:R-:W-:Y:S01]  /*4880*/  MOV R16, 0x1 ;  /* 0x0000000100107802 */ /* 0x000fe20000000f00 */
[----:B------:R-:W2:Y:S04]  /*4890*/  @P2 LDG.E.64 R2, desc[UR8][R18.64] ;  /* 0x0000000812022981 */ /* 0x000ea8000c1e1b00 */
[----:B------:R-:W2:Y:S01]  /*48a0*/  @!P1 LDG.E.64 R4, desc[UR8][R6.64] ;  /* 0x0000000806049981 */ /* 0x000ea2000c1e1b00 */
[----:B---3--:R-:W-:Y:S01]  /*48b0*/  DFMA R8, R16, -R28, 1 ;  /* 0x3ff000001008742b */ /* 0x008fe2000000081c */
[----:B------:R-:W-:Y:S07]  /*48c0*/  BSSY.RECONVERGENT B3, `(.L_x_66) ;  /* 0x0000014000037945 */ /* 0x000fee0003800200 */
[----:B------:R-:W-:-:S08]  /*48d0*/  DFMA R8, R8, R8, R8 ;  /* 0x000000080808722b */ /* 0x000fd00000000008 */
[----:B------:R-:W-:-:S08]  /*48e0*/  DFMA R8, R16, R8, R16 ;  /* 0x000000081008722b */ /* 0x000fd00000000010 */
[----:B------:R-:W-:-:S08]  /*48f0*/  DFMA R16, R8, -R28, 1 ;  /* 0x3ff000000810742b */ /* 0x000fd0000000081c */
[----:B------:R-:W-:Y:S02]  /*4900*/  DFMA R16, R8, R16, R8 ;  /* 0x000000100810722b */ /* 0x000fe40000000008 */
[----:B--2---:R-:W-:-:S08]  /*4910*/  DADD R4, -R2, R4 ;  /* 0x0000000002047229 */ /* 0x004fd00000000104 */
[----:B------:R-:W-:Y:S02]  /*4920*/  DMUL R42, R16, R4 ;  /* 0x00000004102a7228 */ /* 0x000fe40000000000 */
[----:B------:R-:W-:-:S06]  /*4930*/  FSETP.GEU.AND P2, PT, |R5|, 6.5827683646048100446e-37, PT ;  /* 0x036000000500780b */ /* 0x000fcc0003f4e200 */
[----:B------:R-:W-:-:S08]  /*4940*/  DFMA R2, R42, -R28, R4 ;  /* 0x8000001c2a02722b */ /* 0x000fd00000000004 */
[----:B------:R-:W-:-:S10]  /*4950*/  DFMA R42, R16, R2, R42 ;  /* 0x00000002102a722b */ /* 0x000fd4000000002a */
[----:B------:R-:W-:-:S05]  /*4960*/  FFMA R0, RZ, UR6, R43 ;  /* 0x00000006ff007c23 */ /* 0x000fca000800002b */
[----:B------:R-:W-:-:S13]  /*4970*/  FSETP.GT.AND P1, PT, |R0|, 1.469367938527859385e-39, PT ;  /* 0x001000000000780b */ /* 0x000fda0003f24200 */
[----:B------:R-:W-:Y:S05]  /*4980*/  @P1 BRA P2, `(.L_x_67) ;  /* 0x00000000001c1947 */ /* 0x000fea0001000000 */
[----:B------:R-:W0:Y:S01]  /*4990*/  LDCU.64 UR6, c[0x0][0x3d8] ;  /* 0x00007b00ff0677ac */ /* 0x000e220008000a00 */
[----:B------:R-:W-:Y:S01]  /*49a0*/  MOV R0, 0x49e0 ;  /* 0x000049e000007802 */ /* 0x000fe20000000f00 */
[----:B0-----:R-:W-:Y:S02]  /*49b0*/  IMAD.U32 R3, RZ, RZ, UR6 ;  /* 0x00000006ff037e24 */ /* 0x001fe4000f8e00ff */
[----:B------:R-:W-:-:S07]  /*49c0*/  IMAD.U32 R2, RZ, RZ, UR7 ;  /* 0x00000007ff027e24 */ /* 0x000fce000f8e00ff */
[----:B------:R-:W-:Y:S05]  /*49d0*/  CALL.REL.NOINC `($__internal_1_$__cuda_sm20_div_rn_f64_full) ;  /* 0x000000e000047944 */ /* 0x000fea0003c00000 */
[----:B------:R-:W-:Y:S01]  /*49e0*/  MOV R42, R2 ;  /* 0x00000002002a7202 */ /* 0x000fe20000000f00 */
[----:B------:R-:W-:-:S07]  /*49f0*/  IMAD.MOV.U32 R43, RZ, RZ, R3 ;  /* 0x000000ffff2b7224 */ /* 0x000fce00078e0003 */
.L_x_67:
[----:B------:R-:W-:Y:S05]  /*4a00*/  BSYNC.RECONVERGENT B3 ;  /* 0x0000000000037941 */ /* 0x000fea0003800200 */
.L_x_66:
[C---:B------:R-:W-:Y:S01]  /*4a10*/  VIADD R0, R12.reuse, 0x1 ;  /* 0x000000010c007836 */ /* 0x040fe20000000000 */
[----:B------:R-:W-:Y:S01]  /*4a20*/  ISETP.GT.AND P2, PT, R12, -0x1, PT ;  /* 0xffffffff0c00780c */ /* 0x000fe20003f44270 */
[----:B------:R-:W2:Y:S01]  /*4a30*/  LDG.E.64 R36, desc[UR8][R18.64] ;  /* 0x0000000812247981 */ /* 0x000ea2000c1e1b00 */
[----:B------:R-:W0:Y:S01]  /*4a40*/  LDCU UR6, c[0x0][0x3e4] ;  /* 0x00007c80ff0677ac */ /* 0x000e220008000800 */
[----:B------:R-:W1:Y:S01]  /*4a50*/  LDC.64 R8, c[0x0][0x3e0] ;  /* 0x0000f800ff087b82 */ /* 0x000e620000000a00 */
[----:B------:R-:W-:-:S09]  /*4a60*/  ISETP.GE.AND P1, PT, R0, R15, PT ;  /* 0x0000000f0000720c */ /* 0x000fd20003f26270 */
[----:B------:R-:W3:Y:S08]  /*4a70*/  @!P2 LDC.64 R4, c[0x0][0x3c8] ;  /* 0x0000f200ff04ab82 */ /* 0x000ef00000000a00 */
[----:B------:R-:W4:Y:S02]  /*4a80*/  @P1 LDC.64 R2, c[0x0][0x3d0] ;  /* 0x0000f400ff021b82 */ /* 0x000f240000000a00 */
[----:B----4-:R-:W-:-:S05]  /*4a90*/  @P1 IMAD.WIDE R2, R13, 0x8, R2 ;  /* 0x000000080d021825 */ /* 0x010fca00078e0202 */
[----:B------:R1:W5:Y:S01]  /*4aa0*/  @P1 LDG.E.64 R40, desc[UR8][R2.64] ;  /* 0x0000000802281981 */ /* 0x000362000c1e1b00 */
[----:B---3--:R-:W-:-:S05]  /*4ab0*/  @!P2 IMAD.WIDE R4, R13, 0x8, R4 ;  /* 0x000000080d04a825 */ /* 0x008fca00078e0204 */
[----:B------:R-:W5:Y:S01]  /*4ac0*/  @!P2 LDG.E.64 R38, desc[UR8][R4.64] ;  /* 0x000000080426a981 */ /* 0x000f62000c1e1b00 */
[----:B0-----:R-:W1:Y:S01]  /*4ad0*/  MUFU.RCP64H R7, UR6 ;  /* 0x0000000600077d08 */ /* 0x001e620008001800 */
[----:B------:R-:W-:-:S06]  /*4ae0*/  HFMA2 R6, -RZ, RZ, 0, 5.9604644775390625e-08 ;  /* 0x00000001ff067431 */ /* 0x000fcc00000001ff */
[----:B-1----:R-:W-:-:S08]  /*4af0*/  DFMA R2, R6, -R8, 1 ;  /* 0x3ff000000602742b */ /* 0x002fd00000000808 */
[----:B------:R-:W-:-:S08]  /*4b00*/  DFMA R2, R2, R2, R2 ;  /* 0x000000020202722b */ /* 0x000fd00000000002 */
[----:B------:R-:W-:-:S08]  /*4b10*/  DFMA R2, R6, R2, R6 ;  /* 0x000000020602722b */ /* 0x000fd00000000006 */
[----:B------:R-:W-:-:S08]  /*4b20*/  DFMA R6, R2, -R8, 1 ;  /* 0x3ff000000206742b */ /* 0x000fd00000000808 */
[----:B------:R-:W-:-:S08]  /*4b30*/  DFMA R6, R2, R6, R2 ;  /* 0x000000060206722b */ /* 0x000fd00000000002 */
[----:B------:R-:W-:-:S08]  /*4b40*/  DMUL R2, R6, 2 ;  /* 0x4000000006027828 */ /* 0x000fd00000000000 */
[----:B------:R-:W-:Y:S01]  /*4b50*/  DFMA R8, R2, -R8, 2 ;  /* 0x400000000208742b */ /* 0x000fe20000000808 */
[----:B------:R0:W5:Y:S07]  /*4b60*/  @!P1 LDG.E.64 R40, desc[UR8][R18.64+0x8] ;  /* 0x0000080812289981 */ /* 0x00016e000c1e1b00 */
[----:B0-----:R-:W-:-:S10]  /*4b70*/  DFMA R18, R6, R8, R2 ;  /* 0x000000080612722b */ /* 0x001fd40000000002 */
[----:B------:R-:W-:-:S05]  /*4b80*/  FFMA R0, RZ, UR6, R19 ;  /* 0x00000006ff007c23 */ /* 0x000fca0008000013 */
[----:B------:R-:W-:Y:S01]  /*4b90*/  FSETP.GT.AND P1, PT, |R0|, 1.469367938527859385e-39, PT ;  /* 0x001000000000780b */ /* 0x000fe20003f24200 */
[----:B--2---:R-:W-:Y:S02]  /*4ba0*/  @P2 IMAD.MOV.U32 R38, RZ, RZ, R36 ;  /* 0x000000ffff262224 */ /* 0x004fe400078e0024 */
[----:B------:R-:W-:-:S10]  /*4bb0*/  @P2 IMAD.MOV.U32 R39, RZ, RZ, R37 ;  /* 0x000000ffff272224 */ /* 0x000fd400078e0025 */
        /* <DEDUP_REMOVED lines=10> */
.L_x_68:
[----:B------:R-:W0:Y:S01]  /*4c60*/  LDCU UR6, c[0x0][0x3e4] ;  /* 0x00007c80ff0677ac */ /* 0x000e220008000800 */
[----:B------:R-:W1:Y:S01]  /*4c70*/  LDC.64 R2, c[0x0][0x3e0] ;  /* 0x0000f800ff027b82 */ /* 0x000e620000000a00 */
[----:B------:R-:W-:Y:S01]  /*4c80*/  MOV R4, 0x1 ;  /* 0x0000000100047802 */ /* 0x000fe20000000f00 */
        /* <DEDUP_REMOVED lines=20> */
.L_x_70:
[----:B------:R-:W-:Y:S05]  /*4dd0*/  BSYNC.RECONVERGENT B3 ;  /* 0x0000000000037941 */ /* 0x000fea0003800200 */
.L_x_69:
[----:B------:R-:W0:Y:S01]  /*4de0*/  LDCU UR6, c[0x0][0x3dc] ;  /* 0x00007b80ff0677ac */ /* 0x000e220008000800 */
[----:B------:R-:W1:Y:S01]  /*4df0*/  LDC.64 R6, c[0x0][0x3d8] ;  /* 0x0000f600ff067b82 */ /* 0x000e620000000a00 */
[----:B------:R-:W-:Y:S01]  /*4e00*/  MOV R4, 0x1 ;  /* 0x0000000100047802 */ /* 0x000fe20000000f00 */
[----:B------:R-:W-:Y:S01]  /*4e10*/  DMUL R38, R2, R18 ;  /* 0x0000001202267228 */ /* 0x000fe20000000000 */
[----:B0-----:R-:W1:Y:S04]  /*4e20*/  MUFU.RCP64H R5, UR6 ;  /* 0x0000000600057d08 */ /* 0x001e680008001800 */
[----:B-1----:R-:W-:-:S08]  /*4e30*/  DFMA R8, R4, -R6, 1 ;  /* 0x3ff000000408742b */ /* 0x002fd00000000806 */
[----:B------:R-:W-:-:S08]  /*4e40*/  DFMA R8, R8, R8, R8 ;  /* 0x000000080808722b */ /* 0x000fd00000000008 */
[----:B------:R-:W-:-:S08]  /*4e50*/  DFMA R8, R4, R8, R4 ;  /* 0x000000080408722b */ /* 0x000fd00000000004 */
[----:B------:R-:W-:-:S08]  /*4e60*/  DFMA R4, R8, -R6, 1 ;  /* 0x3ff000000804742b */ /* 0x000fd00000000806 */
[----:B------:R-:W-:-:S08]  /*4e70*/  DFMA R8, R8, R4, R8 ;  /* 0x000000040808722b */ /* 0x000fd00000000008 */
[----:B------:R-:W-:-:S08]  /*4e80*/  DMUL R4, R8, -2 ;  /* 0xc000000008047828 */ /* 0x000fd00000000000 */
[----:B------:R-:W-:-:S08]  /*4e90*/  DFMA R6, R4, -R6, -2 ;  /* 0xc00000000406742b */ /* 0x000fd00000000806 */
[----:B------:R-:W-:-:S10]  /*4ea0*/  DFMA R4, R8, R6, R4 ;  /* 0x000000060804722b */ /* 0x000fd40000000004 */
[----:B------:R-:W-:-:S05]  /*4eb0*/  FFMA R0, RZ, UR6, R5 ;  /* 0x00000006ff007c23 */ /* 0x000fca0008000005 */
[----:B------:R-:W-:-:S13]  /*4ec0*/  FSETP.GT.AND P1, PT, |R0|, 1.469367938527859385e-39, PT ;  /* 0x001000000000780b */ /* 0x000fda0003f24200 */
[----:B------:R-:W-:Y:S05]  /*4ed0*/  @P1 BRA `(.L_x_71) ;  /* 0x0000000000241947 */ /* 0x000fea0003800000 */
[----:B------:R-:W0:Y:S01]  /*4ee0*/  LDCU.64 UR6, c[0x0][0x3d8] ;  /* 0x00007b00ff0677ac */ /* 0x000e220008000a00 */
[----:B------:R-:W-:Y:S01]  /*4ef0*/  IMAD.MOV.U32 R4, RZ, RZ, RZ ;  /* 0x000000ffff047224 */ /* 0x000fe200078e00ff */
[----:B------:R-:W-:Y:S01]  /*4f00*/  MOV R0, 0x4f50 ;  /* 0x00004f5000007802 */ /* 0x000fe20000000f00 */
[----:B------:R-:W-:Y:S02]  /*4f10*/  IMAD.MOV.U32 R5, RZ, RZ, -0x40000000 ;  /* 0xc0000000ff057424 */ /* 0x000fe400078e00ff */
[----:B0-----:R-:W-:Y:S01]  /*4f20*/  IMAD.U32 R3, RZ, RZ, UR6 ;  /* 0x00000006ff037e24 */ /* 0x001fe2000f8e00ff */
[----:B------:R-:W-:-:S07]  /*4f30*/  MOV R2, UR7 ;  /* 0x0000000700027c02 */ /* 0x000fce0008000f00 */
[----:B------:R-:W-:Y:S05]  /*4f40*/  CALL.REL.NOINC `($__internal_1_$__cuda_sm20_div_rn_f64_full) ;  /* 0x000000d800a87944 */ /* 0x000fea0003c00000 */
[----:B------:R-:W-:Y:S01]  /*4f50*/  IMAD.MOV.U32 R4, RZ, RZ, R2 ;  /* 0x000000ffff047224 */ /* 0x000fe200078e0002 */
[----:B------:R-:W-:-:S07]  /*4f60*/  MOV R5, R3 ;  /* 0x0000000300057202 */ /* 0x000fce0000000f00 */
.L_x_71:
[----:B------:R-:W2:Y:S01]  /*4f70*/  LDG.E.64 R6, desc[UR8][R26.64] ;  /* 0x000000081a067981 */ /* 0x000ea2000c1e1b00 */
[----:B------:R-:W0:Y:S01]  /*4f80*/  LDCU UR6, c[0x0][0x3dc] ;  /* 0x00007b80ff0677ac */ /* 0x000e220008000800 */
[----:B------:R-:W1:Y:S02]  /*4f90*/  LDC.64 R2, c[0x0][0x3d8] ;  /* 0x0000f600ff027b82 */ /* 0x000e640000000a00 */
[----:B------:R-:W2:Y:S01]  /*4fa0*/  LDG.E.64 R8, desc[UR8][R20.64] ;  /* 0x0000000814087981 */ /* 0x000ea2000c1e1b00 */
[----:B------:R-:W-:Y:S01]  /*4fb0*/  IMAD.MOV.U32 R16, RZ, RZ, 0x1 ;  /* 0x00000001ff107424 */ /* 0x000fe200078e00ff */
[----:B------:R-:W-:Y:S01]  /*4fc0*/  DFMA R42, R4, R42, -R38 ;  /* 0x0000002a042a722b */ /* 0x000fe20000000826 */
[----:B------:R-:W-:Y:S02]  /*4fd0*/  IMAD.MOV.U32 R0, RZ, RZ, RZ ;  /* 0x000000ffff007224 */ /* 0x000fe400078e00ff */
[----:B------:R-:W-:Y:S01]  /*4fe0*/  IMAD.MOV.U32 R38, RZ, RZ, RZ ;  /* 0x000000ffff267224 */ /* 0x000fe200078e00ff */
[----:B0-----:R-:W1:Y:S02]  /*4ff0*/  MUFU.RCP64H R17, UR6 ;  /* 0x0000000600117d08 */ /* 0x001e640008001800 */
[----:B-1----:R-:W-:-:S08]  /*5000*/  DFMA R28, R16, -R2, 1 ;  /* 0x3ff00000101c742b */ /* 0x002fd00000000802 */
[----:B------:R-:W-:-:S08]  /*5010*/  DFMA R28, R28, R28, R28 ;  /* 0x0000001c1c1c722b */ /* 0x000fd0000000001c */
[----:B------:R-:W-:-:S08]  /*5020*/  DFMA R28, R16, R28, R16 ;  /* 0x0000001c101c722b */ /* 0x000fd00000000010 */
[----:B------:R-:W-:-:S08]  /*5030*/  DFMA R16, R28, -R2, 1 ;  /* 0x3ff000001c10742b */ /* 0x000fd00000000802 */
[----:B------:R-:W-:-:S08]  /*5040*/  DFMA R16, R28, R16, R28 ;  /* 0x000000101c10722b */ /* 0x000fd0000000001c */
[----:B------:R-:W-:-:S08]  /*5050*/  DMUL R28, R16, 2 ;  /* 0x40000000101c7828 */ /* 0x000fd00000000000 */
[----:B------:R-:W-:-:S08]  /*5060*/  DFMA R2, R28, -R2, 2 ;  /* 0x400000001c02742b */ /* 0x000fd00000000802 */
[----:B------:R-:W-:Y:S02]  /*5070*/  DFMA R2, R16, R2, R28 ;  /* 0x000000021002722b */ /* 0x000fe4000000001c */
[----:B--2---:R-:W-:-:S08]  /*5080*/  DADD R6, R6, R8 ;  /* 0x0000000006067229 */ /* 0x004fd00000000008 */
[----:B------:R-:W-:-:S05]  /*5090*/  FFMA R8, RZ, UR6, R3 ;  /* 0x00000006ff087c23 */ /* 0x000fca0008000003 */
[----:B------:R-:W-:Y:S01]  /*50a0*/  FSETP.GT.AND P1, PT, |R8|, 1.469367938527859385e-39, PT ;  /* 0x001000000800780b */ /* 0x000fe20003f24200 */
[----:B------:R-:W-:Y:S01]  /*50b0*/  DSETP.MAX.AND P2, P3, RZ, R6, PT ;  /* 0x00000006ff00722a */ /* 0x000fe20003b4f000 */
[----:B------:R-:W-:-:S05]  /*50c0*/  MOV R5, R7 ;  /* 0x0000000700057202 */ /* 0x000fca0000000f00 */
[----:B------:R-:W-:Y:S02]  /*50d0*/  FSEL R39, R0, R5, P2 ;  /* 0x0000000500277208 */ /* 0x000fe40001000000 */
[----:B------:R-:W-:-:S06]  /*50e0*/  SEL R38, R38, R6, P2 ;  /* 0x0000000626267207 */ /* 0x000fcc0001000000 */
[----:B------:R-:W-:Y:S01]  /*50f0*/  @P3 LOP3.LUT R39, R5, 0x80000, RZ, 0xfc, !PT ;  /* 0x0008000005273812 */ /* 0x000fe200078efcff */
[----:B------:R-:W-:Y:S06]  /*5100*/  @P1 BRA `(.L_x_72) ;  /* 0x00000000001c1947 */ /* 0x000fec0003800000 */
[----:B------:R-:W0:Y:S01]  /*5110*/  LDCU.64 UR6, c[0x0][0x3d8] ;  /* 0x00007b00ff0677ac */ /* 0x000e220008000a00 */
[----:B------:R-:W-:Y:S01]  /*5120*/  IMAD.MOV.U32 R4, RZ, RZ, RZ ;  /* 0x000000ffff047224 */ /* 0x000fe200078e00ff */
[----:B------:R-:W-:Y:S01]  /*5130*/  MOV R0, 0x5180 ;  /* 0x0000518000007802 */ /* 0x000fe20000000f00 */
[----:B------:R-:W-:Y:S01]  /*5140*/  IMAD.MOV.U32 R5, RZ, RZ, 0x40000000 ;  /* 0x40000000ff057424 */ /* 0x000fe200078e00ff */
[----:B0-----:R-:W-:Y:S01]  /*5150*/  MOV R3, UR6 ;  /* 0x0000000600037c02 */ /* 0x001fe20008000f00 */
[----:B------:R-:W-:-:S07]  /*5160*/  IMAD.U32 R2, RZ, RZ, UR7 ;  /* 0x00000007ff027e24 */ /* 0x000fce000f8e00ff */
[----:B------:R-:W-:Y:S05]  /*5170*/  CALL.REL.NOINC `($__internal_1_$__cuda_sm20_div_rn_f64_full) ;  /* 0x000000d8001c7944 */ /* 0x000fea0003c00000 */
.L_x_72:
[----:B------:R-:W-:-:S08]  /*5180*/  DADD R2, R38, R2 ;  /* 0x0000000026027229 */ /* 0x000fd00000000002 */
[----:B------:R-:W-:-:S08]  /*5190*/  DADD R2, R2, R18 ;  /* 0x0000000002027229 */ /* 0x000fd00000000012 */
[----:B------:R-:W-:Y:S01]  /*51a0*/  DFMA R18, R2, R36, R42 ;  /* 0x000000240212722b */ /* 0x000fe2000000002a */
[----:B------:R-:W-:Y:S10]  /*51b0*/  BRA `(.L_x_49) ;  /* 0x0000001c00247947 */ /* 0x000ff40003800000 */
.L_x_65:
[----:B------:R-:W-:-:S13]  /*51c0*/  ISETP.NE.OR P2, PT, R11, UR4, P2 ;  /* 0x000000040b007c0c */ /* 0x000fda0009745670 */
[----:B------:R-:W-:Y:S05]  /*51d0*/  @P2 BRA `(.L_x_47) ;  /* 0x0000000800402947 */ /* 0x000fea0003800000 */
[----:B------:R-:W-:Y:S01]  /*51e0*/  IADD3 R2, PT, PT, -R2, R3, RZ ;  /* 0x0000000302027210 */ /* 0x000fe20007ffe1ff */
[----:B------:R-:W0:Y:S01]  /*51f0*/  LDC.64 R18, c[0x0][0x3a0] ;  /* 0x0000e800ff127b82 */ /* 0x000e220000000a00 */
[----:B------:R-:W-:Y:S01]  /*5200*/  ISETP.GT.AND P2, PT, R13, RZ, PT ;  /* 0x000000ff0d00720c */ /* 0x000fe20003f44270 */
[----:B------:R-:W-:Y:S01]  /*5210*/  IMAD R29, R15, R13, R12 ;  /* 0x0000000d0f1d7224 */ /* 0x000fe200078e020c */
[----:B------:R-:W-:Y:S01]  /*5220*/  ISETP.GE.AND P1, PT, R13, R2, PT ;  /* 0x000000020d00720c */ /* 0x000fe20003f26270 */
[----:B------:R-:W1:Y:S10]  /*5230*/  LDCU UR6, c[0x0][0x3dc] ;  /* 0x00007b80ff0677ac */ /* 0x000e740008000800 */
[----:B------:R-:W2:Y:S08]  /*5240*/  @!P2 LDC.64 R4, c[0x0][0x3b8] ;  /* 0x0000ee00ff04ab82 */ /* 0x000eb00000000a00 */
[----:B------:R-:W3:Y:S01]  /*5250*/  @P1 LDC.64 R2, c[0x0][0x3c0] ;  /* 0x0000f000ff021b82 */ /* 0x000ee20000000a00 */
[----:B--2---:R-:W-:-:S04]  /*5260*/  @!P2 IMAD.WIDE R8, R12, 0x8, R4 ;  /* 0x000000080c08a825 */ /* 0x004fc800078e0204 */
[----:B---3--:R-:W-:Y:S02]  /*5270*/  @P1 IMAD.WIDE R6, R12, 0x8, R2 ;  /* 0x000000080c061825 */ /* 0x008fe400078e0202 */
[----:B------:R2:W3:Y:S04]  /*5280*/  @!P2 LDG.E.64 R2, desc[UR8][R8.64] ;  /* 0x000000080802a981 */ /* 0x0004e8000c1e1b00 */
[----:B------:R1:W3:Y:S01]  /*5290*/  @P1 LDG.E.64 R4, desc[UR8][R6.64] ;  /* 0x0000000806041981 */ /* 0x0002e2000c1e1b00 */
[----:B------:R-:W-:-:S04]  /*52a0*/  @P2 VIADD R0, R13, 0xffffffff ;  /* 0xffffffff0d002836 */ /* 0x000fc80000000000 */
[----:B------:R-:W-:Y:S01]  /*52b0*/  @P2 IMAD R17, R15, R0, R12 ;  /* 0x000000000f112224 */ /* 0x000fe200078e020c */
[----:B--2---:R-:W2:Y:S03]  /*52c0*/  LDC.64 R8, c[0x0][0x3d8] ;  /* 0x0000f600ff087b82 */ /* 0x004ea60000000a00 */
[----:B0-----:R-:W-:-:S04]  /*52d0*/  @P2 IMAD.WIDE R16, R17, 0x8, R18 ;  /* 0x0000000811102825 */ /* 0x001fc800078e0212 */
[----:B------:R-:W-:Y:S01]  /*52e0*/  IMAD.WIDE R18, R29, 0x8, R18 ;  /* 0x000000081d127825 */ /* 0x000fe200078e0212 */
[----:B-1----:R-:W2:Y:S03]  /*52f0*/  MUFU.RCP64H R7, UR6 ;  /* 0x0000000600077d08 */ /* 0x002ea60008001800 */
[----:B------:R-:W-:Y:S01]  /*5300*/  IMAD.MOV.U32 R6, RZ, RZ, 0x1 ;  /* 0x00000001ff067424 */ /* 0x000fe200078e00ff */
[----:B------:R-:W3:Y:S04]  /*5310*/  @P2 LDG.E.64 R2, desc[UR8][R16.64] ;  /* 0x0000000810022981 */ /* 0x000ee8000c1e1b00 */
[----:B------:R-:W3:Y:S01]  /*5320*/  @!P1 LDG.E.64 R4, desc[UR8][R18.64] ;  /* 0x0000000812049981 */ /* 0x000ee2000c1e1b00 */
[----:B--2---:R-:W-:Y:S01]  /*5330*/  DFMA R28, R6, -R8, 1 ;  /* 0x3ff00000061c742b */ /* 0x004fe20000000808 */
[----:B------:R-:W-:Y:S07]  /*5340*/  BSSY.RECONVERGENT B3, `(.L_x_73) ;  /* 0x0000014000037945 */ /* 0x000fee0003800200 */
[----:B------:R-:W-:-:S08]  /*5350*/  DFMA R28, R28, R28, R28 ;  /* 0x0000001c1c1c722b */ /* 0x000fd0000000001c */
[----:B------:R-:W-:-:S08]  /*5360*/  DFMA R28, R6, R28, R6 ;  /* 0x0000001c061c722b */ /* 0x000fd00000000006 */
[----:B------:R-:W-:-:S08]  /*5370*/  DFMA R6, R28, -R8, 1 ;  /* 0x3ff000001c06742b */ /* 0x000fd00000000808 */
[----:B------:R-:W-:Y:S02]  /*5380*/  DFMA R6, R28, R6, R28 ;  /* 0x000000061c06722b */ /* 0x000fe4000000001c */
[----:B---3--:R-:W-:-:S08]  /*5390*/  DADD R4, -R2, R4 ;  /* 0x0000000002047229 */ /* 0x008fd00000000104 */
        /* <DEDUP_REMOVED lines=14> */
.L_x_74:
[----:B------:R-:W-:Y:S05]  /*5480*/  BSYNC.RECONVERGENT B3 ;  /* 0x0000000000037941 */ /* 0x000fea0003800200 */
.L_x_73:
        /* <DEDUP_REMOVED lines=11> */
[----:B------:R3:W5:Y:S01]  /*5540*/  @!P2 LDG.E.64 R40, desc[UR8][R4.64] ;  /* 0x000000080428a981 */ /* 0x000762000c1e1b00 */
        /* <DEDUP_REMOVED lines=13> */
[----:B--2---:R-:W-:Y:S01]  /*5620*/  @P2 MOV R40, R38 ;  /* 0x0000002600282202 */ /* 0x004fe20000000f00 */
[----:B------:R-:W-:-:S10]  /*5630*/  @P2 IMAD.MOV.U32 R41, RZ, RZ, R39 ;  /* 0x000000ffff292224 */ /* 0x000fd400078e0027 */
[----:B---3--:R-:W-:Y:S05]  /*5640*/  @P1 BRA `(.L_x_75) ;  /* 0x0000000000241947 */ /* 0x008fea0003800000 */
        /* <DEDUP_REMOVED lines=9> */
.L_x_75:
[----:B------:R-:W0:Y:S01]  /*56e0*/  LDCU UR6, c[0x0][0x3e4] ;  /* 0x00007c80ff0677ac */ /* 0x000e220008000800 */
[----:B------:R-:W1:Y:S01]  /*56f0*/  LDC.64 R2, c[0x0][0x3e0] ;  /* 0x0000f800ff027b82 */ /* 0x000e620000000a00 */
[----:B------:R-:W-:Y:S01]  /*5700*/  IMAD.MOV.U32 R4, RZ, RZ, 0x1 ;  /* 0x00000001ff047424 */ /* 0x000fe200078e00ff */
[----:B0-----:R-:W1:Y:S05]  /*5710*/  MUFU.RCP64H R5, UR6 ;  /* 0x0000000600057d08 */ /* 0x001e6a0008001800 */
        /* <DEDUP_REMOVED lines=20> */
.L_x_76:
        /* <DEDUP_REMOVED lines=23> */
.L_x_78:
[----:B------:R-:W-:Y:S05]  /*59d0*/  BSYNC.RECONVERGENT B3 ;  /* 0x0000000000037941 */ /* 0x000fea0003800200 */
.L_x_77:
[----:B------:R-:W2:Y:S04]  /*59e0*/  LDG.E.64 R4, desc[UR8][R26.64] ;  /* 0x000000081a047981 */ /* 0x000ea8000c1e1b00 */
[----:B------:R-:W2:Y:S01]  /*59f0*/  LDG.E.64 R6, desc[UR8][R20.64] ;  /* 0x0000000814067981 */ /* 0x000ea2000c1e1b00 */
[----:B------:R-:W-:Y:S01]  /*5a00*/  MOV R0, RZ ;  /* 0x000000ff00007202 */ /* 0x000fe20000000f00 */
[----:B------:R-:W-:-:S08]  /*5a10*/  DMUL R2, R2, R18 ;  /* 0x0000001202027228 */ /* 0x000fd00000000000 */
[----:B------:R-:W-:Y:S02]  /*5a20*/  DFMA R2, R36, R44, -R2 ;  /* 0x0000002c2402722b */ /* 0x000fe40000000802 */
[----:B--2---:R-:W-:-:S08]  /*5a30*/  DADD R4, R4, R6 ;  /* 0x0000000004047229 */ /* 0x004fd00000000006 */
[----:B------:R-:W-:Y:S02]  /*5a40*/  DSETP.MAX.AND P1, P2, RZ, R4, PT ;  /* 0x00000004ff00722a */ /* 0x000fe40003a2f000 */
[----:B------:R-:W-:-:S04]  /*5a50*/  IMAD.MOV.U32 R7, RZ, RZ, R5 ;  /* 0x000000ffff077224 */ /* 0x000fc800078e0005 */
[C---:B------:R-:W-:Y:S02]  /*5a60*/  SEL R4, R0.reuse, R4, P1 ;  /* 0x0000000400047207 */ /* 0x040fe40000800000 */
[----:B------:R-:W-:-:S06]  /*5a70*/  FSEL R9, R0, R7, P1 ;  /* 0x0000000700097208 */ /* 0x000fcc0000800000 */
[----:B------:R-:W-:-:S05]  /*5a80*/  @P2 LOP3.LUT R9, R7, 0x80000, RZ, 0xfc, !PT ;  /* 0x0008000007092812 */ /* 0x000fca00078efcff */
[----:B------:R-:W-:-:S06]  /*5a90*/  IMAD.MOV.U32 R5, RZ, RZ, R9 ;  /* 0x000000ffff057224 */ /* 0x000fcc00078e0009 */
[----:B------:R-:W-:-:S08]  /*5aa0*/  DADD R4, R4, R36 ;  /* 0x0000000004047229 */ /* 0x000fd00000000024 */
[----:B------:R-:W-:-:S08]  /*5ab0*/  DADD R4, R4, R18 ;  /* 0x0000000004047229 */ /* 0x000fd00000000012 */
[----:B------:R-:W-:Y:S01]  /*5ac0*/  DFMA R18, R4, R38, R2 ;  /* 0x000000260412722b */ /* 0x000fe20000000002 */
[----:B------:R-:W-:Y:S10]  /*5ad0*/  BRA `(.L_x_49) ;  /* 0x0000001000dc7947 */ /* 0x000ff40003800000 */
.L_x_47:
[----:B------:R-:W-:Y:S01]  /*5ae0*/  ISETP.NE.OR P2, PT, R11, UR4, P1 ;  /* 0x000000040b007c0c */ /* 0x000fe20008f45670 */
[----:B------:R-:W-:-:S12]  /*5af0*/  BSSY.RECONVERGENT B3, `(.L_x_49) ;  /* 0x0000135000037945 */ /* 0x000fd80003800200 */
[----:B------:R-:W-:Y:S05]  /*5b00*/  @P2 BRA `(.L_x_79) ;  /* 0x0000000800602947 */ /* 0x000fea0003800000 */
[----:B------:R-:W-:Y:S01]  /*5b10*/  IADD3 R2, PT, PT, -R2, R3, RZ ;  /* 0x0000000302027210 */ /* 0x000fe20007ffe1ff */
[----:B------:R-:W0:Y:S01]  /*5b20*/  LDC.64 R36, c[0x0][0x3a0] ;  /* 0x0000e800ff247b82 */ /* 0x000e220000000a00 */
[----:B------:R-:W-:Y:S01]  /*5b30*/  ISETP.GT.AND P2, PT, R13, RZ, PT ;  /* 0x000000ff0d00720c */ /* 0x000fe20003f44270 */
[----:B------:R-:W-:Y:S01]  /*5b40*/  IMAD R18, R15, R13, RZ ;  /* 0x0000000d0f127224 */ /* 0x000fe200078e02ff */
[----:B------:R-:W-:Y:S01]  /*5b50*/  ISETP.GE.AND P1, PT, R13, R2, PT ;  /* 0x000000020d00720c */ /* 0x000fe20003f26270 */
[----:B------:R-:W1:Y:S10]  /*5b60*/  LDCU UR6, c[0x0][0x3dc] ;  /* 0x00007b80ff0677ac */ /* 0x000e740008000800 */
[----:B------:R-:W2:Y:S08]  /*5b70*/  @!P2 LDC.64 R4, c[0x0][0x3b8] ;  /* 0x0000ee00ff04ab82 */ /* 0x000eb00000000a00 */
[----:B------:R-:W3:Y:S01]  /*5b80*/  @P1 LDC.64 R2, c[0x0][0x3c0] ;  /* 0x0000f000ff021b82 */ /* 0x000ee20000000a00 */
[----:B--2---:R-:W-:-:S04]  /*5b90*/  @!P2 IMAD.WIDE R8, R12, 0x8, R4 ;  /* 0x000000080c08a825 */ /* 0x004fc800078e0204 */
[C---:B---3--:R-:W-:Y:S02]  /*5ba0*/  @P1 IMAD.WIDE R4, R12.reuse, 0x8, R2 ;  /* 0x000000080c041825 */ /* 0x048fe400078e0202 */
[----:B------:R-:W2:Y:S04]  /*5bb0*/  @!P2 LDG.E.64 R2, desc[UR8][R8.64] ;  /* 0x000000080802a981 */ /* 0x000ea8000c1e1b00 */
[----:B------:R3:W2:Y:S01]  /*5bc0*/  @P1 LDG.E.64 R6, desc[UR8][R4.64] ;  /* 0x0000000804061981 */ /* 0x0006a2000c1e1b00 */
[----:B------:R-:W-:Y:S02]  /*5bd0*/  @P2 VIADD R0, R13, 0xffffffff ;  /* 0xffffffff0d002836 */ /* 0x000fe40000000000 */
[----:B------:R-:W-:Y:S02]  /*5be0*/  IMAD.IADD R19, R12, 0x1, R18 ;  /* 0x000000010c137824 */ /* 0x000fe400078e0212 */
[----:B------:R-:W-:-:S04]  /*5bf0*/  @P2 IMAD R17, R15, R0, R12 ;  /* 0x000000000f112224 */ /* 0x000fc800078e020c */
[--C-:B0-----:R-:W-:Y:S01]  /*5c00*/  @P2 IMAD.WIDE R16, R17, 0x8, R36.reuse ;  /* 0x0000000811102825 */ /* 0x101fe200078e0224 */
[----:B---3--:R-:W0:Y:S03]  /*5c10*/  LDC.64 R4, c[0x0][0x3d8] ;  /* 0x0000f600ff047b82 */ /* 0x008e260000000a00 */
[----:B------:R-:W-:Y:S01]  /*5c20*/  IMAD.WIDE R36, R19, 0x8, R36 ;  /* 0x0000000813247825 */ /* 0x000fe200078e0224 */
[----:B-1----:R-:W0:Y:S01]  /*5c30*/  MUFU.RCP64H R9, UR6 ;  /* 0x0000000600097d08 */ /* 0x002e220008001800 */
[----:B------:R-:W-:Y:S01]  /*5c40*/  MOV R8, 0x1 ;  /* 0x0000000100087802 */ /* 0x000fe20000000f00 */
[----:B------:R-:W2:Y:S04]  /*5c50*/  @P2 LDG.E.64 R2, desc[UR8][R16.64] ;  /* 0x0000000810022981 */ /* 0x000ea8000c1e1b00 */
[----:B------:R-:W2:Y:S01]  /*5c60*/  @!P1 LDG.E.64 R6, desc[UR8][R36.64] ;  /* 0x0000000824069981 */ /* 0x000ea2000c1e1b00 */
[----:B0-----:R-:W-:Y:S01]  /*5c70*/  DFMA R28, R8, -R4, 1 ;  /* 0x3ff00000081c742b */ /* 0x001fe20000000804 */
        /* <DEDUP_REMOVED lines=20> */
[----:B------:R-:W-:Y:S01]  /*5dc0*/  IMAD.MOV.U32 R42, RZ, RZ, R2 ;  /* 0x000000ffff2a7224 */ /* 0x000fe200078e0002 */
[----:B------:R-:W-:-:S07]  /*5dd0*/  MOV R43, R3 ;  /* 0x00000003002b7202 */ /* 0x000fce0000000f00 */
.L_x_81:
[----:B------:R-:W-:Y:S05]  /*5de0*/  BSYNC.RECONVERGENT B4 ;  /* 0x0000000000047941 */ /* 0x000fea0003800200 */
.L_x_80:
[----:B------:R-:W-:Y:S01]  /*5df0*/  ISETP.GT.AND P2, PT, R15, -0x1, PT ;  /* 0xffffffff0f00780c */ /* 0x000fe20003f44270 */
[----:B------:R-:W0:Y:S01]  /*5e00*/  LDCU UR6, c[0x0][0x3dc] ;  /* 0x00007b80ff0677ac */ /* 0x000e220008000800 */
[----:B------:R-:W-:Y:S01]  /*5e10*/  ISETP.GT.AND P3, PT, R12, RZ, PT ;  /* 0x000000ff0c00720c */ /* 0x000fe20003f64270 */
[----:B------:R-:W1:Y:S10]  /*5e20*/  LDC.64 R8, c[0x0][0x3d8] ;  /* 0x0000f600ff087b82 */ /* 0x000e740000000a00 */
[----:B------:R-:W2:Y:S08]  /*5e30*/  @!P2 LDC.64 R2, c[0x0][0x3d0] ;  /* 0x0000f400ff02ab82 */ /* 0x000eb00000000a00 */
[----:B------:R-:W3:Y:S01]  /*5e40*/  @!P3 LDC.64 R6, c[0x0][0x3c8] ;  /* 0x0000f200ff06bb82 */ /* 0x000ee20000000a00 */
[----:B--2---:R-:W-:-:S07]  /*5e50*/  @!P2 IMAD.WIDE R4, R13, 0x8, R2 ;  /* 0x000000080d04a825 */ /* 0x004fce00078e0202 */
[----:B------:R-:W2:Y:S01]  /*5e60*/  @P3 LDC.64 R2, c[0x0][0x3a0] ;  /* 0x0000e800ff023b82 */ /* 0x000ea20000000a00 */
[----:B------:R0:W5:Y:S01]  /*5e70*/  @!P2 LDG.E.64 R40, desc[UR8][R4.64] ;  /* 0x000000080428a981 */ /* 0x000162000c1e1b00 */
[----:B---3--:R-:W-:-:S05]  /*5e80*/  @!P3 IMAD.WIDE R6, R13, 0x8, R6 ;  /* 0x000000080d06b825 */ /* 0x008fca00078e0206 */
[----:B------:R1:W5:Y:S01]  /*5e90*/  @!P3 LDG.E.64 R38, desc[UR8][R6.64] ;  /* 0x000000080626b981 */ /* 0x000362000c1e1b00 */
[----:B------:R-:W-:-:S04]  /*5ea0*/  @P3 IADD3 R0, P1, PT, R12, R18, RZ ;  /* 0x000000120c003210 */ /* 0x000fc80007f3e0ff */
[----:B------:R-:W-:Y:S02]  /*5eb0*/  @P3 LEA.HI.X.SX32 R18, R18, RZ, 0x1, P1 ;  /* 0x000000ff12123211 */ /* 0x000fe400008f0eff */
[----:B--2---:R-:W-:-:S04]  /*5ec0*/  @P3 LEA R2, P1, R0, R2, 0x3 ;  /* 0x0000000200023211 */ /* 0x004fc800078218ff */
[----:B------:R-:W-:Y:S01]  /*5ed0*/  @P3 LEA.HI.X R3, R0, R3, R18, 0x3, P1 ;  /* 0x0000000300033211 */ /* 0x000fe200008f1c12 */
[----:B0-----:R-:W1:Y:S01]  /*5ee0*/  MUFU.RCP64H R5, UR6 ;  /* 0x0000000600057d08 */ /* 0x001e620008001800 */
[----:B------:R-:W-:-:S06]  /*5ef0*/  IMAD.MOV.U32 R4, RZ, RZ, 0x1 ;  /* 0x00000001ff047424 */ /* 0x000fcc00078e00ff */
[----:B-1----:R-:W-:-:S08]  /*5f00*/  DFMA R6, R4, -R8, 1 ;  /* 0x3ff000000406742b */ /* 0x002fd00000000808 */
[----:B------:R-:W-:-:S08]  /*5f10*/  DFMA R6, R6, R6, R6 ;  /* 0x000000060606722b */ /* 0x000fd00000000006 */
[----:B------:R-:W-:Y:S01]  /*5f20*/  DFMA R6, R4, R6, R4 ;  /* 0x000000060406722b */ /* 0x000fe20000000004 */
[----:B------:R0:W5:Y:S04]  /*5f30*/  @P2 LDG.E.64 R40, desc[UR8][R36.64] ;  /* 0x0000000824282981 */ /* 0x000168000c1e1b00 */
[----:B------:R0:W5:Y:S03]  /*5f40*/  @P3 LDG.E.64 R38, desc[UR8][R2.64+-0x8] ;  /* 0xfffff80802263981 */ /* 0x000166000c1e1b00 */
[----:B------:R-:W-:-:S08]  /*5f50*/  DFMA R4, R6, -R8, 1 ;  /* 0x3ff000000604742b */ /* 0x000fd00000000808 */
[----:B------:R-:W-:-:S08]  /*5f60*/  DFMA R4, R6, R4, R6 ;  /* 0x000000040604722b */ /* 0x000fd00000000006 */
[----:B------:R-:W-:-:S08]  /*5f70*/  DMUL R44, R4, 2 ;  /* 0x40000000042c7828 */ /* 0x000fd00000000000 */
[----:B------:R-:W-:-:S08]  /*5f80*/  DFMA R8, R44, -R8, 2 ;  /* 0x400000002c08742b */ /* 0x000fd00000000808 */
[----:B------:R-:W-:-:S10]  /*5f90*/  DFMA R44, R4, R8, R44 ;  /* 0x00000008042c722b */ /* 0x000fd4000000002c */
[----:B------:R-:W-:-:S05]  /*5fa0*/  FFMA R0, RZ, UR6, R45 ;  /* 0x00000006ff007c23 */ /* 0x000fca000800002d */
[----:B------:R-:W-:-:S13]  /*5fb0*/  FSETP.GT.AND P1, PT, |R0|, 1.469367938527859385e-39, PT ;  /* 0x001000000000780b */ /* 0x000fda0003f24200 */
        /* <DEDUP_REMOVED lines=10> */
.L_x_82:
        /* <DEDUP_REMOVED lines=24> */
.L_x_83:
        /* <DEDUP_REMOVED lines=23> */
.L_x_85:
[----:B------:R-:W-:Y:S05]  /*6350*/  BSYNC.RECONVERGENT B4 ;  /* 0x0000000000047941 */ /* 0x000fea0003800200 */
.L_x_84:
[----:B------:R-:W2:Y:S04]  /*6360*/  LDG.E.64 R4, desc[UR8][R26.64] ;  /* 0x000000081a047981 */ /* 0x000ea8000c1e1b00 */
[----:B------:R-:W2:Y:S04]  /*6370*/  LDG.E.64 R6, desc[UR8][R20.64] ;  /* 0x0000000814067981 */ /* 0x000ea8000c1e1b00 */
[----:B------:R-:W3:Y:S01]  /*6380*/  LDG.E.64 R36, desc[UR8][R36.64] ;  /* 0x0000000824247981 */ /* 0x000ee2000c1e1b00 */
[----:B------:R-:W-:Y:S01]  /*6390*/  MOV R0, RZ ;  /* 0x000000ff00007202 */ /* 0x000fe20000000f00 */
[----:B------:R-:W-:-:S08]  /*63a0*/  DMUL R2, R2, R18 ;  /* 0x0000001202027228 */ /* 0x000fd00000000000 */
[----:B------:R-:W-:Y:S02]  /*63b0*/  DFMA R2, R44, R42, R2 ;  /* 0x0000002a2c02722b */ /* 0x000fe40000000002 */
[----:B--2---:R-:W-:-:S08]  /*63c0*/  DADD R4, R4, R6 ;  /* 0x0000000004047229 */ /* 0x004fd00000000006 */
[----:B------:R-:W-:Y:S02]  /*63d0*/  DSETP.MAX.AND P1, P2, RZ, R4, PT ;  /* 0x00000004ff00722a */ /* 0x000fe40003a2f000 */
[----:B------:R-:W-:Y:S02]  /*63e0*/  IMAD.MOV.U32 R9, RZ, RZ, R5 ;  /* 0x000000ffff097224 */ /* 0x000fe400078e0005 */
[----:B------:R-:W-:Y:S02]  /*63f0*/  IMAD.MOV.U32 R7, RZ, RZ, R4 ;  /* 0x000000ffff077224 */ /* 0x000fe400078e0004 */
[----:B------:R-:W-:Y:S01]  /*6400*/  HFMA2 R4, -RZ, RZ, 0, 0 ;  /* 0x00000000ff047431 */ /* 0x000fe200000001ff */
[----:B------:R-:W-:-:S07]  /*6410*/  FSEL R17, R0, R9, P1 ;  /* 0x0000000900117208 */ /* 0x000fce0000800000 */
[----:B------:R-:W-:Y:S02]  /*6420*/  @P2 LOP3.LUT R17, R9, 0x80000, RZ, 0xfc, !PT ;  /* 0x0008000009112812 */ /* 0x000fe400078efcff */
[----:B------:R-:W-:-:S03]  /*6430*/  SEL R4, R4, R7, P1 ;  /* 0x0000000704047207 */ /* 0x000fc60000800000 */
[----:B------:R-:W-:-:S06]  /*6440*/  IMAD.MOV.U32 R5, RZ, RZ, R17 ;  /* 0x000000ffff057224 */ /* 0x000fcc00078e0011 */
[----:B------:R-:W-:-:S08]  /*6450*/  DADD R4, R4, R44 ;  /* 0x0000000004047229 */ /* 0x000fd0000000002c */
[----:B------:R-:W-:-:S08]  /*6460*/  DADD R4, R4, R18 ;  /* 0x0000000004047229 */ /* 0x000fd00000000012 */
[----:B---3--:R-:W-:Y:S01]  /*6470*/  DFMA R18, R4, R36, R2 ;  /* 0x000000240412722b */ /* 0x008fe20000000002 */
[----:B------:R-:W-:Y:S10]  /*6480*/  BRA `(.L_x_86) ;  /* 0x00000008006c7947 */ /* 0x000ff40003800000 */
.L_x_79:
[----:B------:R-:W-:Y:S01]  /*6490*/  ISETP.NE.OR P1, PT, R13, R0, P1 ;  /* 0x000000000d00720c */ /* 0x000fe20000f25670 */
[----:B------:R-:W-:Y:S01]  /*64a0*/  IMAD.MOV.U32 R18, RZ, RZ, 0x0 ;  /* 0x00000000ff127424 */ /* 0x000fe200078e00ff */
[----:B------:R-:W-:-:S11]  /*64b0*/  MOV R19, 0xbff00000 ;  /* 0xbff0000000137802 */ /* 0x000fd60000000f00 */
[----:B------:R-:W-:Y:S05]  /*64c0*/  @P1 BRA `(.L_x_86) ;  /* 0x00000008005c1947 */ /* 0x000fea0003800000 */
[----:B------:R-:W-:Y:S01]  /*64d0*/  IMAD.IADD R2, R3, 0x1, -R2 ;  /* 0x0000000103027824 */ /* 0x000fe200078e0a02 */
[C---:B------:R-:W-:Y:S01]  /*64e0*/  ISETP.GT.AND P2, PT, R13.reuse, -0x1, PT ;  /* 0xffffffff0d00780c */ /* 0x040fe20003f44270 */
[----:B------:R-:W-:Y:S01]  /*64f0*/  VIADD R19, R13, 0x1 ;  /* 0x000000010d137836 */ /* 0x000fe20000000000 */
[----:B------:R-:W0:Y:S01]  /*6500*/  LDC.64 R8, c[0x0][0x3a0] ;  /* 0x0000e800ff087b82 */ /* 0x000e220000000a00 */
[----:B------:R-:W-:Y:S01]  /*6510*/  IMAD R18, R15, R13, RZ ;  /* 0x0000000d0f127224 */ /* 0x000fe200078e02ff */
[----:B------:R-:W1:Y:S02]  /*6520*/  LDCU UR6, c[0x0][0x3dc] ;  /* 0x00007b80ff0677ac */ /* 0x000e640008000800 */
[----:B------:R-:W-:-:S07]  /*6530*/  ISETP.GE.AND P1, PT, R19, R2, PT ;  /* 0x000000021300720c */ /* 0x000fce0003f26270 */
[----:B------:R-:W2:Y:S08]  /*6540*/  @!P2 LDC.64 R4, c[0x0][0x3b8] ;  /* 0x0000ee00ff04ab82 */ /* 0x000eb00000000a00 */
[----:B------:R-:W3:Y:S01]  /*6550*/  @P1 LDC.64 R2, c[0x0][0x3c0] ;  /* 0x0000f000ff021b82 */ /* 0x000ee20000000a00 */
[----:B--2---:R-:W-:-:S04]  /*6560*/  @!P2 IMAD.WIDE R4, R12, 0x8, R4 ;  /* 0x000000080c04a825 */ /* 0x004fc800078e0204 */
[C---:B---3--:R-:W-:Y:S02]  /*6570*/  @P1 IMAD.WIDE R16, R12.reuse, 0x8, R2 ;  /* 0x000000080c101825 */ /* 0x048fe400078e0202 */
[----:B------:R2:W3:Y:S04]  /*6580*/  @!P2 LDG.E.64 R2, desc[UR8][R4.64] ;  /* 0x000000080402a981 */ /* 0x0004e8000c1e1b00 */
[----:B------:R1:W3:Y:S01]  /*6590*/  @P1 LDG.E.64 R6, desc[UR8][R16.64] ;  /* 0x0000000810061981 */ /* 0x0002e2000c1e1b00 */
[----:B------:R-:W-:Y:S01]  /*65a0*/  IADD3 R37, PT, PT, R12, R18, RZ ;  /* 0x000000120c257210 */ /* 0x000fe20007ffe0ff */
[----:B------:R-:W-:-:S04]  /*65b0*/  @!P1 IMAD R19, R15, R19, R12 ;  /* 0x000000130f139224 */ /* 0x000fc800078e020c */
[--C-:B0-----:R-:W-:Y:S01]  /*65c0*/  IMAD.WIDE R36, R37, 0x8, R8.reuse ;  /* 0x0000000825247825 */ /* 0x101fe200078e0208 */
[----:B--2---:R-:W0:Y:S03]  /*65d0*/  LDC.64 R4, c[0x0][0x3d8] ;  /* 0x0000f600ff047b82 */ /* 0x004e260000000a00 */
[----:B------:R-:W-:Y:S01]  /*65e0*/  @!P1 IMAD.WIDE R8, R19, 0x8, R8 ;  /* 0x0000000813089825 */ /* 0x000fe200078e0208 */
[----:B-1----:R-:W0:Y:S03]  /*65f0*/  MUFU.RCP64H R17, UR6 ;  /* 0x0000000600117d08 */ /* 0x002e260008001800 */
[----:B------:R-:W-:Y:S01]  /*6600*/  IMAD.MOV.U32 R16, RZ, RZ, 0x1 ;  /* 0x00000001ff107424 */ /* 0x000fe200078e00ff */
[----:B------:R-:W3:Y:S04]  /*6610*/  @P2 LDG.E.64 R2, desc[UR8][R36.64] ;  /* 0x0000000824022981 */ /* 0x000ee8000c1e1b00 */
[----:B------:R-:W3:Y:S01]  /*6620*/  @!P1 LDG.E.64 R6, desc[UR8][R8.64] ;  /* 0x0000000808069981 */ /* 0x000ee2000c1e1b00 */
[----:B0-----:R-:W-:Y:S01]  /*6630*/  DFMA R28, R16, -R4, 1 ;  /* 0x3ff00000101c742b */ /* 0x001fe20000000804 */
        /* <DEDUP_REMOVED lines=22> */
.L_x_88:
[----:B------:R-:W-:Y:S05]  /*67a0*/  BSYNC.RECONVERGENT B4 ;  /* 0x0000000000047941 */ /* 0x000fea0003800200 */
.L_x_87:
        /* <DEDUP_REMOVED lines=39> */
.L_x_89:
[----:B------:R-:W0:Y:S01]  /*6a20*/  LDCU UR6, c[0x0][0x3e4] ;  /* 0x00007c80ff0677ac */ /* 0x000e220008000800 */
[----:B------:R-:W1:Y:S01]  /*6a30*/  LDC.64 R2, c[0x0][0x3e0] ;  /* 0x0000f800ff027b82 */ /* 0x000e620000000a00 */
[----:B------:R-:W-:Y:S01]  /*6a40*/  MOV R4, 0x1 ;  /* 0x0000000100047802 */ /* 0x000fe20000000f00 */
        /* <DEDUP_REMOVED lines=21> */
.L_x_90:
        /* <DEDUP_REMOVED lines=20> */
[----:B0-----:R-:W-:Y:S01]  /*6ce0*/  IMAD.U32 R3, RZ, RZ, UR6 ;  /* 0x00000006ff037e24 */ /* 0x001fe2000f8e00ff */
[----:B------:R-:W-:-:S07]  /*6cf0*/  MOV R2, UR7 ;  /* 0x0000000700027c02 */ /* 0x000fce0008000f00 */
[----:B------:R-:W-:Y:S05]  /*6d00*/  CALL.REL.NOINC `($__internal_1_$__cuda_sm20_div_rn_f64_full) ;  /* 0x000000bc00387944 */ /* 0x000fea0003c00000 */
.L_x_92:
[----:B------:R-:W-:Y:S05]  /*6d10*/  BSYNC.RECONVERGENT B4 ;  /* 0x0000000000047941 */ /* 0x000fea0003800200 */
.L_x_91:
[----:B------:R-:W2:Y:S04]  /*6d20*/  LDG.E.64 R4, desc[UR8][R26.64] ;  /* 0x000000081a047981 */ /* 0x000ea8000c1e1b00 */
[----:B------:R-:W2:Y:S04]  /*6d30*/  LDG.E.64 R6, desc[UR8][R20.64] ;  /* 0x0000000814067981 */ /* 0x000ea8000c1e1b00 */
[----:B------:R-:W3:Y:S01]  /*6d40*/  LDG.E.64 R36, desc[UR8][R36.64] ;  /* 0x0000000824247981 */ /* 0x000ee2000c1e1b00 */
[----:B------:R-:W-:Y:S01]  /*6d50*/  IMAD.MOV.U32 R0, RZ, RZ, RZ ;  /* 0x000000ffff007224 */ /* 0x000fe200078e00ff */
[----:B------:R-:W-:-:S08]  /*6d60*/  DMUL R42, R44, R42 ;  /* 0x0000002a2c2a7228 */ /* 0x000fd00000000000 */
[----:B------:R-:W-:Y:S02]  /*6d70*/  DFMA R42, R2, R18, -R42 ;  /* 0x00000012022a722b */ /* 0x000fe4000000082a */
[----:B--2---:R-:W-:-:S08]  /*6d80*/  DADD R4, R4, R6 ;  /* 0x0000000004047229 */ /* 0x004fd00000000006 */
[----:B------:R-:W-:Y:S02]  /*6d90*/  DSETP.MAX.AND P1, P2, RZ, R4, PT ;  /* 0x00000004ff00722a */ /* 0x000fe40003a2f000 */
[----:B------:R-:W-:Y:S01]  /*6da0*/  IMAD.MOV.U32 R9, RZ, RZ, R5 ;  /* 0x000000ffff097224 */ /* 0x000fe200078e0005 */
[----:B------:R-:W-:Y:S01]  /*6db0*/  MOV R7, R4 ;  /* 0x0000000400077202 */ /* 0x000fe20000000f00 */
[----:B------:R-:W-:-:S03]  /*6dc0*/  IMAD.MOV.U32 R4, RZ, RZ, RZ ;  /* 0x000000ffff047224 */ /* 0x000fc600078e00ff */
[----:B------:R-:W-:Y:S02]  /*6dd0*/  FSEL R17, R0, R9, P1 ;  /* 0x0000000900117208 */ /* 0x000fe40000800000 */
[----:B------:R-:W-:-:S05]  /*6de0*/  SEL R4, R4, R7, P1 ;  /* 0x0000000704047207 */ /* 0x000fca0000800000 */
[----:B------:R-:W-:-:S05]  /*6df0*/  @P2 LOP3.LUT R17, R9, 0x80000, RZ, 0xfc, !PT ;  /* 0x0008000009112812 */ /* 0x000fca00078efcff */
[----:B------:R-:W-:-:S06]  /*6e00*/  IMAD.MOV.U32 R5, RZ, RZ, R17 ;  /* 0x000000ffff057224 */ /* 0x000fcc00078e0011 */
[----:B------:R-:W-:-:S08]  /*6e10*/  DADD R4, R4, R44 ;  /* 0x0000000004047229 */ /* 0x000fd0000000002c */
[----:B------:R-:W-:-:S08]  /*6e20*/  DADD R4, R4, R18 ;  /* 0x0000000004047229 */ /* 0x000fd00000000012 */
[----:B---3--:R-:W-:-:S11]  /*6e30*/  DFMA R18, R4, R36, R42 ;  /* 0x000000240412722b */ /* 0x008fd6000000002a */
.L_x_86:
[----:B------:R-:W-:Y:S05]  /*6e40*/  BSYNC.RECONVERGENT B3 ;  /* 0x0000000000037941 */ /* 0x000fea0003800200 */
.L_x_49:
[----:B------:R-:W-:Y:S05]  /*6e50*/  BSYNC.RELIABLE B0 ;  /* 0x0000000000007941 */ /* 0x000fea0003800100 */
.L_x_4:
[----:B------:R-:W0:Y:S02]  /*6e60*/  LDCU UR6, c[0x0][0x3ec] ;  /* 0x00007d80ff0677ac */ /* 0x000e240008000800 */
[----:B0-----:R-:W-:-:S06]  /*6e70*/  UIADD3 UR6, UPT, UPT, UR6, -0x2, URZ ;  /* 0xfffffffe06067890 */ /* 0x001fcc000fffe0ff */
[----:B------:R-:W-:-:S04]  /*6e80*/  ISETP.GT.AND P1, PT, R10, UR6, PT ;  /* 0x000000060a007c0c */ /* 0x000fc8000bf24270 */
[----:B------:R-:W-:-:S04]  /*6e90*/  ISETP.LT.OR P1, PT, R10, 0x1, P1 ;  /* 0x000000010a00780c */ /* 0x000fc80000f21670 */
[----:B------:R-:W-:-:S13]  /*6ea0*/  ISETP.NE.OR P2, PT, R11, UR4, P1 ;  /* 0x000000040b007c0c */ /* 0x000fda0008f45670 */
[----:B------:R-:W-:Y:S05]  /*6eb0*/  @P2 BRA `(.L_x_93) ;  /* 0x0000000c00f02947 */ /* 0x000fea0003800000 */
[----:B------:R-:W2:Y:S04]  /*6ec0*/  LDG.E.64 R26, desc[UR8][R26.64] ;  /* 0x000000081a1a7981 */ /* 0x000ea8000c1e1b00 */
[----:B------:R-:W2:Y:S01]  /*6ed0*/  LDG.E.64 R22, desc[UR8][R22.64] ;  /* 0x0000000816167981 */ /* 0x000ea2000c1e1b00 */
[----:B------:R-:W-:Y:S01]  /*6ee0*/  IMAD.MOV.U32 R4, RZ, RZ, 0x0 ;  /* 0x00000000ff047424 */ /* 0x000fe200078e00ff */
[----:B------:R-:W-:Y:S01]  /*6ef0*/  BSSY.RECONVERGENT B3, `(.L_x_94) ;  /* 0x000001e000037945 */ /* 0x000fe20003800200 */
[----:B------:R-:W-:Y:S01]  /*6f00*/  IMAD.MOV.U32 R5, RZ, RZ, 0x3fd80000 ;  /* 0x3fd80000ff057424 */ /* 0x000fe200078e00ff */
[----:B--2---:R-:W-:-:S08]  /*6f10*/  DFMA R20, R26, R22, 4 ;  /* 0x401000001a14742b */ /* 0x004fd00000000016 */
[----:B------:R-:W-:-:S08]  /*6f20*/  DMUL R8, R20, R20 ;  /* 0x0000001414087228 */ /* 0x000fd00000000000 */
[----:B------:R-:W-:-:S06]  /*6f30*/  DMUL R8, R20, R8 ;  /* 0x0000000814087228 */ /* 0x000fcc0000000000 */
[----:B------:R-:W0:Y:S04]  /*6f40*/  MUFU.RSQ64H R17, R9 ;  /* 0x0000000900117308 */ /* 0x000e280000001c00 */
[----:B------:R-:W-:-:S04]  /*6f50*/  IADD3 R16, PT, PT, R9, -0x3500000, RZ ;  /* 0xfcb0000009107810 */ /* 0x000fc80007ffe0ff */
[----:B------:R-:W-:Y:S02]  /*6f60*/  ISETP.GE.U32.AND P0, PT, R16, 0x7ca00000, PT ;  /* 0x7ca000001000780c */ /* 0x000fe40003f06070 */
        /* <DEDUP_REMOVED lines=8> */
[----:B------:R-:W-:Y:S01]  /*6ff0*/  IADD3 R3, PT, PT, R31, -0x100000, RZ ;  /* 0xfff000001f037810 */ /* 0x000fe20007ffe0ff */
[----:B------:R-:W-:-:S04]  /*7000*/  IMAD.MOV.U32 R2, RZ, RZ, R30 ;  /* 0x000000ffff027224 */ /* 0x000fc800078e001e */
[----:B------:R-:W-:Y:S02]  /*7010*/  DFMA R28, R4, -R4, R8 ;  /* 0x80000004041c722b */ /* 0x000fe40000000008 */
[----:B------:R-:W-:-:S06]  /*7020*/  DMUL R24, R24, 0.25 ;  /* 0x3fd0000018187828 */ /* 0x000fcc0000000000 */
        /* <DEDUP_REMOVED lines=8> */
[----:B------:R-:W-:Y:S01]  /*70b0*/  MOV R6, R2 ;  /* 0x0000000200067202 */ /* 0x000fe20000000f00 */
[----:B------:R-:W-:-:S07]  /*70c0*/  IMAD.MOV.U32 R7, RZ, RZ, R3 ;  /* 0x000000ffff077224 */ /* 0x000fce00078e0003 */
.L_x_95:
[----:B------:R-:W-:Y:S05]  /*70d0*/  BSYNC.RECONVERGENT B3 ;  /* 0x0000000000037941 */ /* 0x000fea0003800200 */
.L_x_94:
[----:B------:R-:W0:Y:S01]  /*70e0*/  MUFU.RCP64H R3, R7 ;  /* 0x0000000700037308 */ /* 0x000e220000001800 */
[----:B------:R-:W-:Y:S01]  /*70f0*/  IMAD.MOV.U32 R2, RZ, RZ, 0x1 ;  /* 0x00000001ff027424 */ /* 0x000fe200078e00ff */
[----:B------:R-:W-:Y:S01]  /*7100*/  FSETP.GEU.AND P1, PT, |R25|, 6.5827683646048100446e-37, PT ;  /* 0x036000001900780b */ /* 0x000fe20003f2e200 */
[----:B------:R-:W-:Y:S04]  /*7110*/  BSSY.RECONVERGENT B3, `(.L_x_96) ;  /* 0x0000014000037945 */ /* 0x000fe80003800200 */
        /* <DEDUP_REMOVED lines=11> */
[----:B------:R-:W-:Y:S01]  /*71d0*/  MOV R4, R24 ;  /* 0x0000001800047202 */ /* 0x000fe20000000f00 */
[----:B------:R-:W-:Y:S01]  /*71e0*/  IMAD.MOV.U32 R5, RZ, RZ, R25 ;  /* 0x000000ffff057224 */ /* 0x000fe200078e0019 */
[----:B------:R-:W-:Y:S01]  /*71f0*/  MOV R2, R7 ;  /* 0x0000000700027202 */ /* 0x000fe20000000f00 */
[----:B------:R-:W-:Y:S01]  /*7200*/  IMAD.MOV.U32 R3, RZ, RZ, R6 ;  /* 0x000000ffff037224 */ /* 0x000fe200078e0006 */
[----:B------:R-:W-:-:S07]  /*7210*/  MOV R0, 0x7230 ;  /* 0x0000723000007802 */ /* 0x000fce0000000f00 */
[----:B------:R-:W-:Y:S05]  /*7220*/  CALL.REL.NOINC `($__internal_1_$__cuda_sm20_div_rn_f64_full) ;  /* 0x000000b400f07944 */ /* 0x000fea0003c00000 */
[----:B------:R-:W-:Y:S02]  /*7230*/  IMAD.MOV.U32 R30, RZ, RZ, R2 ;  /* 0x000000ffff1e7224 */ /* 0x000fe400078e0002 */
[----:B------:R-:W-:-:S07]  /*7240*/  IMAD.MOV.U32 R31, RZ, RZ, R3 ;  /* 0x000000ffff1f7224 */ /* 0x000fce00078e0003 */
.L_x_97:
[----:B------:R-:W-:Y:S05]  /*7250*/  BSYNC.RECONVERGENT B3 ;  /* 0x0000000000037941 */ /* 0x000fea0003800200 */
.L_x_96:
[----:B------:R-:W0:Y:S01]  /*7260*/  MUFU.RSQ64H R17, R21 ;  /* 0x0000001500117308 */ /* 0x000e220000001c00 */
[----:B------:R-:W-:Y:S01]  /*7270*/  IADD3 R16, PT, PT, R21, -0x3500000, RZ ;  /* 0xfcb0000015107810 */ /* 0x000fe20007ffe0ff */
[----:B------:R-:W-:Y:S01]  /*7280*/  IMAD.MOV.U32 R8, RZ, RZ, 0x0 ;  /* 0x00000000ff087424 */ /* 0x000fe200078e00ff */
[----:B------:R-:W-:Y:S01]  /*7290*/  BSSY.RECONVERGENT B3, `(.L_x_98) ;  /* 0x000001f000037945 */ /* 0x000fe20003800200 */
[----:B------:R-:W-:Y:S02]  /*72a0*/  IMAD.MOV.U32 R9, RZ, RZ, 0x3fd80000 ;  /* 0x3fd80000ff097424 */ /* 0x000fe400078e00ff */
[----:B------:R-:W-:Y:S02]  /*72b0*/  IMAD.MOV.U32 R28, RZ, RZ, RZ ;  /* 0x000000ffff1c7224 */ /* 0x000fe400078e00ff */
[----:B------:R-:W-:Y:S01]  /*72c0*/  IMAD.MOV.U32 R0, RZ, RZ, RZ ;  /* 0x000000ffff007224 */ /* 0x000fe200078e00ff */
[----:B0-----:R-:W-:-:S08]  /*72d0*/  DMUL R2, R16, R16 ;  /* 0x0000001010027228 */ /* 0x001fd00000000000 */
[----:B------:R-:W-:-:S08]  /*72e0*/  DFMA R2, R20, -R2, 1 ;  /* 0x3ff000001402742b */ /* 0x000fd00000000802 */
[----:B------:R-:W-:Y:S02]  /*72f0*/  DFMA R8, R2, R8, 0.5 ;  /* 0x3fe000000208742b */ /* 0x000fe40000000008 */
[----:B------:R-:W-:-:S08]  /*7300*/  DMUL R2, R16, R2 ;  /* 0x0000000210027228 */ /* 0x000fd00000000000 */
[----:B------:R-:W-:Y:S02]  /*7310*/  DFMA R8, R8, R2, R16 ;  /* 0x000000020808722b */ /* 0x000fe40000000010 */
[----:B------:R-:W-:-:S06]  /*7320*/  DADD R2, R26, R22 ;  /* 0x000000001a027229 */ /* 0x000fcc0000000016 */
[----:B------:R-:W-:Y:S02]  /*7330*/  DMUL R4, R20, R8 ;  /* 0x0000000814047228 */ /* 0x000fe40000000000 */
[----:B------:R-:W-:Y:S02]  /*7340*/  DSETP.MAX.AND P0, P1, RZ, R2, PT ;  /* 0x00000002ff00722a */ /* 0x000fe4000390f000 */
[----:B------:R-:W-:Y:S01]  /*7350*/  MOV R29, R2 ;  /* 0x00000002001d7202 */ /* 0x000fe20000000f00 */
[----:B------:R-:W-:Y:S01]  /*7360*/  IMAD.MOV.U32 R33, RZ, RZ, R3 ;  /* 0x000000ffff217224 */ /* 0x000fe200078e0003 */
[----:B------:R-:W-:Y:S01]  /*7370*/  IADD3 R3, PT, PT, R9, -0x100000, RZ ;  /* 0xfff0000009037810 */ /* 0x000fe20007ffe0ff */
[----:B------:R-:W-:Y:S01]  /*7380*/  IMAD.MOV.U32 R2, RZ, RZ, R8 ;  /* 0x000000ffff027224 */ /* 0x000fe200078e0008 */
[----:B------:R-:W-:Y:S01]  /*7390*/  SEL R28, R28, R29, P0 ;  /* 0x0000001d1c1c7207 */ /* 0x000fe20000000000 */
[----:B------:R-:W-:Y:S01]  /*73a0*/  DFMA R6, R4, -R4, R20 ;  /* 0x800000040406722b */ /* 0x000fe20000000014 */
[----:B------:R-:W-:-:S02]  /*73b0*/  FSEL R29, R0, R33, P0 ;  /* 0x00000021001d7208 */ /* 0x000fc40000000000 */
[----:B------:R-:W-:-:S04]  /*73c0*/  ISETP.GE.U32.AND P0, PT, R16, 0x7ca00000, PT ;  /* 0x7ca000001000780c */ /* 0x000fc80003f06070 */
[----:B------:R-:W-:Y:S01]  /*73d0*/  @P1 LOP3.LUT R29, R33, 0x80000, RZ, 0xfc, !PT ;  /* 0x00080000211d1812 */ /* 0x000fe200078efcff */
[----:B------:R-:W-:-:S08]  /*73e0*/  DFMA R24, R6, R2, R4 ;  /* 0x000000020618722b */ /* 0x000fd00000000004 */
[----:B------:R-:W-:Y:S05]  /*73f0*/  @!P0 BRA `(.L_x_99) ;  /* 0x0000000000208947 */ /* 0x000fea0003800000 */
        /* <DEDUP_REMOVED lines=8> */
.L_x_99:
[----:B------:R-:W-:Y:S05]  /*7480*/  BSYNC.RECONVERGENT B3 ;  /* 0x0000000000037941 */ /* 0x000fea0003800200 */
.L_x_98:
[----:B------:R-:W-:Y:S01]  /*7490*/  UMOV UR6, 0x79c842fa ;  /* 0x79c842fa00067882 */ /* 0x000fe20000000000 */
[----:B------:R-:W-:Y:S01]  /*74a0*/  UMOV UR7, 0x4007ffff ;  /* 0x4007ffff00077882 */ /* 0x000fe20000000000 */
[----:B------:R-:W-:Y:S02]  /*74b0*/  HFMA2 R4, -RZ, RZ, -0.00919342041015625, -5684 ;  /* 0xa0b5ed8dff047431 */ /* 0x000fe400000001ff */
[----:B------:R-:W-:Y:S01]  /*74c0*/  IMAD.MOV.U32 R5, RZ, RZ, 0x3eb0c6f7 ;  /* 0x3eb0c6f7ff057424 */ /* 0x000fe200078e00ff */
[----:B------:R-:W-:Y:S01]  /*74d0*/  DSETP.GEU.AND P0, PT, R22, UR6, PT ;  /* 0x0000000616007e2a */ /* 0x000fe2000bf0e000 */
[----:B------:R-:W-:Y:S01]  /*74e0*/  BSSY.RECONVERGENT B3, `(.L_x_100) ;  /* 0x0000081000037945 */ /* 0x000fe20003800200 */
[----:B------:R-:W-:-:S04]  /*74f0*/  DFMA R20, R28, R24, R30 ;  /* 0x000000181c14722b */ /* 0x000fc8000000001e */
[----:B------:R-:W-:-:S06]  /*7500*/  DSETP.LEU.OR P0, PT, R22, R4, P0 ;  /* 0x000000041600722a */ /* 0x000fcc000070b400 */
[----:B------:R-:W-:-:S14]  /*7510*/  DSETP.GEU.OR P1, PT, |R26|, R4, P0 ;  /* 0x000000041a00722a */ /* 0x000fdc000072e600 */
[----:B------:R-:W-:Y:S01]  /*7520*/  @!P1 IMAD.MOV.U32 R2, RZ, RZ, 0x0 ;  /* 0x00000000ff029424 */ /* 0x000fe200078e00ff */
[----:B------:R-:W-:-:S06]  /*7530*/  @!P1 MOV R3, 0x3fd00000 ;  /* 0x3fd0000000039802 */ /* 0x000fcc0000000f00 */
[----:B------:R-:W-:Y:S01]  /*7540*/  @!P1 DFMA R24, R22, -R2, 2 ;  /* 0x400000001618942b */ /* 0x000fe20000000802 */
[----:B------:R-:W-:Y:S10]  /*7550*/  @!P1 BRA `(.L_x_101) ;  /* 0x0000000400e49947 */ /* 0x000ff40003800000 */
[----:B------:R-:W-:-:S08]  /*7560*/  DADD R2, R26, -4 ;  /* 0xc01000001a027429 */ /* 0x000fd00000000000 */
[----:B------:R-:W-:-:S14]  /*7570*/  DSETP.GEU.OR P0, PT, |R2|, R4, P0 ;  /* 0x000000040200722a */ /* 0x000fdc000070e600 */
[----:B------:R-:W-:Y:S05]  /*7580*/  @P0 BRA `(.L_x_102) ;  /* 0x0000000000d00947 */ /* 0x000fea0003800000 */
[----:B------:R-:W-:Y:S01]  /*7590*/  DADD R8, R22, 1 ;  /* 0x3ff0000016087429 */ /* 0x000fe20000000000 */
[----:B------:R-:W-:Y:S01]  /*75a0*/  IMAD.MOV.U32 R4, RZ, RZ, 0x0 ;  /* 0x00000000ff047424 */ /* 0x000fe200078e00ff */
[----:B------:R-:W-:Y:S01]  /*75b0*/  MOV R5, 0x3fd80000 ;  /* 0x3fd8000000057802 */ /* 0x000fe20000000f00 */
[----:B------:R-:W-:Y:S03]  /*75c0*/  BSSY.RECONVERGENT B4, `(.L_x_103) ;  /* 0x0000017000047945 */ /* 0x000fe60003800200 */
[----:B------:R-:W0:Y:S04]  /*75d0*/  MUFU.RSQ64H R17, R9 ;  /* 0x0000000900117308 */ /* 0x000e280000001c00 */
[----:B------:R-:W-:-:S05]  /*75e0*/  VIADD R16, R9, 0xfcb00000 ;  /* 0xfcb0000009107836 */ /* 0x000fca0000000000 */
[----:B------:R-:W-:Y:S01]  /*75f0*/  ISETP.GE.U32.AND P0, PT, R16, 0x7ca00000, PT ;  /* 0x7ca000001000780c */ /* 0x000fe20003f06070 */
[----:B0-----:R-:W-:-:S08]  /*7600*/  DMUL R2, R16, R16 ;  /* 0x0000001010027228 */ /* 0x001fd00000000000 */
[----:B------:R-:W-:-:S08]  /*7610*/  DFMA R2, R8, -R2, 1 ;  /* 0x3ff000000802742b */ /* 0x000fd00000000802 */
[----:B------:R-:W-:Y:S02]  /*7620*/  DFMA R4, R2, R4, 0.5 ;  /* 0x3fe000000204742b */ /* 0x000fe40000000004 */
[----:B------:R-:W-:-:S08]  /*7630*/  DMUL R2, R16, R2 ;  /* 0x0000000210027228 */ /* 0x000fd00000000000 */
[----:B------:R-:W-:-:S08]  /*7640*/  DFMA R4, R4, R2, R16 ;  /* 0x000000020404722b */ /* 0x000fd00000000010 */
[----:B------:R-:W-:Y:S02]  /*7650*/  DMUL R26, R8, R4 ;  /* 0x00000004081a7228 */ /* 0x000fe40000000000 */
[----:B------:R-:W-:Y:S02]  /*7660*/  VIADD R3, R5, 0xfff00000 ;  /* 0xfff0000005037836 */ /* 0x000fe40000000000 */
[----:B------:R-:W-:-:S04]  /*7670*/  IMAD.MOV.U32 R2, RZ, RZ, R4 ;  /* 0x000000ffff027224 */ /* 0x000fc800078e0004 */
[----:B------:R-:W-:-:S08]  /*7680*/  DFMA R6, R26, -R26, R8 ;  /* 0x8000001a1a06722b */ /* 0x000fd00000000008 */
        /* <DEDUP_REMOVED lines=10> */
.L_x_104:
[----:B------:R-:W-:Y:S05]  /*7730*/  BSYNC.RECONVERGENT B4 ;  /* 0x0000000000047941 */ /* 0x000fea0003800200 */
.L_x_103:
[----:B------:R-:W-:Y:S01]  /*7740*/  DMUL R6, R24, 4 ;  /* 0x4010000018067828 */ /* 0x000fe20000000000 */
[----:B------:R-:W-:Y:S01]  /*7750*/  MOV R2, 0x1 ;  /* 0x0000000100027802 */ /* 0x000fe20000000f00 */
[----:B------:R-:W-:Y:S01]  /*7760*/  BSSY.RECONVERGENT B4, `(.L_x_105) ;  /* 0x0000014000047945 */ /* 0x000fe20003800200 */
[----:B------:R-:W-:-:S03]  /*7770*/  FSETP.GEU.AND P1, PT, |R23|, 6.5827683646048100446e-37, PT ;  /* 0x036000001700780b */ /* 0x000fc60003f2e200 */
[----:B------:R-:W0:Y:S02]  /*7780*/  MUFU.RCP64H R3, R7 ;  /* 0x0000000700037308 */ /* 0x000e240000001800 */
[----:B0-----:R-:W-:-:S08]  /*7790*/  DFMA R4, -R6, R2, 1 ;  /* 0x3ff000000604742b */ /* 0x001fd00000000102 */
[----:B------:R-:W-:-:S08]  /*77a0*/  DFMA R4, R4, R4, R4 ;  /* 0x000000040404722b */ /* 0x000fd00000000004 */
[----:B------:R-:W-:-:S08]  /*77b0*/  DFMA R4, R2, R4, R2 ;  /* 0x000000040204722b */ /* 0x000fd00000000002 */
[----:B------:R-:W-:-:S08]  /*77c0*/  DFMA R2, -R6, R4, 1 ;  /* 0x3ff000000602742b */ /* 0x000fd00000000104 */
[----:B------:R-:W-:-:S08]  /*77d0*/  DFMA R2, R4, R2, R4 ;  /* 0x000000020402722b */ /* 0x000fd00000000004 */
[----:B------:R-:W-:-:S08]  /*77e0*/  DMUL R4, R22, R2 ;  /* 0x0000000216047228 */ /* 0x000fd00000000000 */
[----:B------:R-:W-:-:S08]  /*77f0*/  DFMA R8, -R6, R4, R22 ;  /* 0x000000040608722b */ /* 0x000fd00000000116 */
        /* <DEDUP_REMOVED lines=10> */
.L_x_106:
[----:B------:R-:W-:Y:S05]  /*78a0*/  BSYNC.RECONVERGENT B4 ;  /* 0x0000000000047941 */ /* 0x000fea0003800200 */
.L_x_105:
[----:B------:R-:W-:Y:S01]  /*78b0*/  DFMA R24, R24, 2, R2 ;  /* 0x400000001818782b */ /* 0x000fe20000000002 */
[----:B------:R-:W-:Y:S10]  /*78c0*/  BRA `(.L_x_101) ;  /* 0x0000000400087947 */ /* 0x000ff40003800000 */
.L_x_102:
[----:B------:R-:W-:Y:S01]  /*78d0*/  UMOV UR6, 0x79c842fa ;  /* 0x79c842fa00067882 */ /* 0x000fe20000000000 */
[----:B------:R-:W-:Y:S02]  /*78e0*/  UMOV UR7, 0x400fffff ;  /* 0x400fffff00077882 */ /* 0x000fe40000000000 */
[----:B------:R-:W-:-:S06]  /*78f0*/  DSETP.GEU.AND P0, PT, R26, UR6, PT ;  /* 0x000000061a007e2a */ /* 0x000fcc000bf0e000 */
[----:B------:R-:W-:-:S14]  /*7900*/  DSETP.LEU.OR P0, PT, R26, R4, P0 ;  /* 0x000000041a00722a */ /* 0x000fdc000070b400 */
[----:B------:R-:W-:Y:S05]  /*7910*/  @P0 BRA `(.L_x_101) ;  /* 0x0000000000f40947 */ /* 0x000fea0003800000 */
[----:B------:R-:W-:-:S14]  /*7920*/  DSETP.GEU.AND P0, PT, |R22|, R4, PT ;  /* 0x000000041600722a */ /* 0x000fdc0003f0e200 */
[----:B------:R-:W-:Y:S01]  /*7930*/  @!P0 IMAD.MOV.U32 R2, RZ, RZ, 0x0 ;  /* 0x00000000ff028424 */ /* 0x000fe200078e00ff */
[----:B------:R-:W-:-:S06]  /*7940*/  @!P0 MOV R3, 0x3fd00000 ;  /* 0x3fd0000000038802 */ /* 0x000fcc0000000f00 */
[----:B------:R-:W-:Y:S01]  /*7950*/  @!P0 DFMA R24, R26, -R2, 2 ;  /* 0x400000001a18842b */ /* 0x000fe20000000802 */
[----:B------:R-:W-:Y:S10]  /*7960*/  @!P0 BRA `(.L_x_101) ;  /* 0x0000000000e08947 */ /* 0x000ff40003800000 */
[----:B------:R-:W-:-:S08]  /*7970*/  DADD R22, R22, -3 ;  /* 0xc008000016167429 */ /* 0x000fd00000000000 */
[----:B------:R-:W-:-:S14]  /*7980*/  DSETP.GEU.AND P0, PT, |R22|, R4, PT ;  /* 0x000000041600722a */ /* 0x000fdc0003f0e200 */
[----:B------:R-:W-:Y:S05]  /*7990*/  @P0 BRA `(.L_x_101) ;  /* 0x0000000000d40947 */ /* 0x000fea0003800000 */
[----:B------:R-:W-:Y:S01]  /*79a0*/  IMAD.MOV.U32 R8, RZ, RZ, 0x0 ;  /* 0x00000000ff087424 */ /* 0x000fe200078e00ff */
[----:B------:R-:W-:Y:S01]  /*79b0*/  BSSY.RECONVERGENT B4, `(.L_x_107) ;  /* 0x000001b000047945 */ /* 0x000fe20003800200 */
[----:B------:R-:W-:Y:S02]  /*79c0*/  IMAD.MOV.U32 R9, RZ, RZ, 0x40080000 ;  /* 0x40080000ff097424 */ /* 0x000fe400078e00ff */
[----:B------:R-:W-:Y:S02]  /*79d0*/  IMAD.MOV.U32 R4, RZ, RZ, 0x0 ;  /* 0x00000000ff047424 */ /* 0x000fe400078e00ff */
[----:B------:R-:W-:Y:S02]  /*79e0*/  IMAD.MOV.U32 R5, RZ, RZ, 0x3fd80000 ;  /* 0x3fd80000ff057424 */ /* 0x000fe400078e00ff */
[----:B------:R-:W-:-:S06]  /*79f0*/  DFMA R8, R26, R8, 4 ;  /* 0x401000001a08742b */ /* 0x000fcc0000000008 */
[----:B------:R-:W0:Y:S04]  /*7a00*/  MUFU.RSQ64H R17, R9 ;  /* 0x0000000900117308 */ /* 0x000e280000001c00 */
[----:B------:R-:W-:-:S04]  /*7a10*/  IADD3 R16, PT, PT, R9, -0x3500000, RZ ;  /* 0xfcb0000009107810 */ /* 0x000fc80007ffe0ff */
[----:B------:R-:W-:Y:S02]  /*7a20*/  ISETP.GE.U32.AND P0, PT, R16, 0x7ca00000, PT ;  /* 0x7ca000001000780c */ /* 0x000fe40003f06070 */
[----:B0-----:R-:W-:-:S08]  /*7a30*/  DMUL R2, R16, R16 ;  /* 0x0000001010027228 */ /* 0x001fd00000000000 */
[----:B------:R-:W-:-:S08]  /*7a40*/  DFMA R2, R8, -R2, 1 ;  /* 0x3ff000000802742b */ /* 0x000fd00000000802 */
        /* <DEDUP_REMOVED lines=17> */
.L_x_108:
[----:B------:R-:W-:Y:S05]  /*7b60*/  BSYNC.RECONVERGENT B4 ;  /* 0x0000000000047941 */ /* 0x000fea0003800200 */
.L_x_107:
[----:B------:R-:W-:Y:S01]  /*7b70*/  DADD R6, R24, R24 ;  /* 0x0000000018067229 */ /* 0x000fe20000000018 */
[----:B------:R-:W-:Y:S01]  /*7b80*/  IMAD.MOV.U32 R2, RZ, RZ, 0x1 ;  /* 0x00000001ff027424 */ /* 0x000fe200078e00ff */
[----:B------:R-:W-:Y:S01]  /*7b90*/  FSETP.GEU.AND P1, PT, |R27|, 6.5827683646048100446e-37, PT ;  /* 0x036000001b00780b */ /* 0x000fe20003f2e200 */
[----:B------:R-:W-:Y:S03]  /*7ba0*/  BSSY.RECONVERGENT B4, `(.L_x_109) ;  /* 0x0000013000047945 */ /* 0x000fe60003800200 */
        /* <DEDUP_REMOVED lines=18> */
.L_x_110:
[----:B------:R-:W-:Y:S05]  /*7cd0*/  BSYNC.RECONVERGENT B4 ;  /* 0x0000000000047941 */ /* 0x000fea0003800200 */
.L_x_109:
[----:B------:R-:W-:-:S11]  /*7ce0*/  DADD R24, R2, R24 ;  /* 0x0000000002187229 */ /* 0x000fd60000000018 */
.L_x_101:
[----:B------:R-:W-:Y:S05]  /*7cf0*/  BSYNC.RECONVERGENT B3 ;  /* 0x0000000000037941 */ /* 0x000fea0003800200 */
.L_x_100:
        /* <DEDUP_REMOVED lines=18> */
[----:B------:R-:W-:Y:S01]  /*7e20*/  IMAD.MOV.U32 R5, RZ, RZ, 0x40000000 ;  /* 0x40000000ff057424 */ /* 0x000fe200078e00ff */
[----:B0-----:R-:W-:Y:S01]  /*7e30*/  MOV R3, UR6 ;  /* 0x0000000600037c02 */ /* 0x001fe20008000f00 */
[----:B------:R-:W-:-:S07]  /*7e40*/  IMAD.U32 R2, RZ, RZ, UR7 ;  /* 0x00000007ff027e24 */ /* 0x000fce000f8e00ff */
[----:B------:R-:W-:Y:S05]  /*7e50*/  CALL.REL.NOINC `($__internal_1_$__cuda_sm20_div_rn_f64_full) ;  /* 0x000000a800e47944 */ /* 0x000fea0003c00000 */
.L_x_111:
[----:B------:R-:W-:Y:S01]  /*7e60*/  DFMA R2, R2, R24, R20 ;  /* 0x000000180202722b */ /* 0x000fe20000000014 */
[----:B------:R-:W-:Y:S10]  /*7e70*/  BRA `(.L_x_64) ;  /* 0x000000a400b87947 */ /* 0x000ff40003800000 */
.L_x_93:
[C---:B------:R-:W-:Y:S02]  /*7e80*/  ISETP.NE.OR P1, PT, R11.reuse, RZ, P1 ;  /* 0x000000ff0b00720c */ /* 0x040fe40000f25670 */
[----:B------:R-:W-:-:S11]  /*7e90*/  ISETP.NE.AND P2, PT, R11, RZ, PT ;  /* 0x000000ff0b00720c */ /* 0x000fd60003f45270 */
[----:B------:R-:W-:Y:S05]  /*7ea0*/  @P1 BRA `(.L_x_112) ;  /* 0x0000000c00ec1947 */ /* 0x000fea0003800000 */
[----:B------:R-:W0:Y:S01]  /*7eb0*/  LDC.64 R24, c[0x0][0x3a8] ;  /* 0x0000ea00ff187b82 */ /* 0x000e220000000a00 */
[----:B------:R-:W2:Y:S04]  /*7ec0*/  LDG.E.64 R22, desc[UR8][R22.64] ;  /* 0x0000000816167981 */ /* 0x000ea8000c1e1b00 */
[----:B0-----:R-:W2:Y:S01]  /*7ed0*/  LDG.E.64 R24, desc[UR8][R24.64] ;  /* 0x0000000818187981 */ /* 0x001ea2000c1e1b00 */
        /* <DEDUP_REMOVED lines=31> */
.L_x_114:
[----:B------:R-:W-:Y:S05]  /*80d0*/  BSYNC.RECONVERGENT B3 ;  /* 0x0000000000037941 */ /* 0x000fea0003800200 */
.L_x_113:
        /* <DEDUP_REMOVED lines=23> */
.L_x_116:
[----:B------:R-:W-:Y:S05]  /*8250*/  BSYNC.RECONVERGENT B3 ;  /* 0x0000000000037941 */ /* 0x000fea0003800200 */
.L_x_115:
        /* <DEDUP_REMOVED lines=34> */
.L_x_118:
[----:B------:R-:W-:Y:S05]  /*8480*/  BSYNC.RECONVERGENT B3 ;  /* 0x0000000000037941 */ /* 0x000fea0003800200 */
.L_x_117:
        /* <DEDUP_REMOVED lines=42> */
.L_x_123:
[----:B------:R-:W-:Y:S05]  /*8730*/  BSYNC.RECONVERGENT B4 ;  /* 0x0000000000047941 */ /* 0x000fea0003800200 */
.L_x_122:
        /* <DEDUP_REMOVED lines=22> */
.L_x_125:
[----:B------:R-:W-:Y:S05]  /*88a0*/  BSYNC.RECONVERGENT B4 ;  /* 0x0000000000047941 */ /* 0x000fea0003800200 */
.L_x_124:
[----:B------:R-:W-:Y:S01]  /*88b0*/  DFMA R26, R26, 2, R2 ;  /* 0x400000001a1a782b */ /* 0x000fe20000000002 */
[----:B------:R-:W-:Y:S10]  /*88c0*/  BRA `(.L_x_120) ;  /* 0x0000000400007947 */ /* 0x000ff40003800000 */
.L_x_121:
        /* <DEDUP_REMOVED lines=13> */
[----:B------:R-:W-:Y:S02]  /*89a0*/  IMAD.MOV.U32 R8, RZ, RZ, 0x0 ;  /* 0x00000000ff087424 */ /* 0x000fe400078e00ff */
        /* <DEDUP_REMOVED lines=26> */
.L_x_126:
        /* <DEDUP_REMOVED lines=22> */
.L_x_128:
[----:B------:R-:W-:Y:S05]  /*8cb0*/  BSYNC.RECONVERGENT B4 ;  /* 0x0000000000047941 */ /* 0x000fea0003800200 */
.L_x_127:
[----:B------:R-:W-:-:S11]  /*8cc0*/  DADD R26, R2, R26 ;  /* 0x00000000021a7229 */ /* 0x000fd6000000001a */
.L_x_120:
[----:B------:R-:W-:Y:S05]  /*8cd0*/  BSYNC.RECONVERGENT B3 ;  /* 0x0000000000037941 */ /* 0x000fea0003800200 */
.L_x_119:
        /* <DEDUP_REMOVED lines=22> */
.L_x_129:
[----:B------:R-:W-:Y:S01]  /*8e40*/  DFMA R2, R2, R26, R20 ;  /* 0x0000001a0202722b */ /* 0x000fe20000000014 */
[----:B------:R-:W-:Y:S10]  /*8e50*/  BRA `(.L_x_64) ;  /* 0x0000009400c07947 */ /* 0x000ff40003800000 */
.L_x_112:
[----:B------:R-:W-:Y:S01]  /*8e60*/  ISETP.NE.AND P1, PT, R10, UR5, PT ;  /* 0x000000050a007c0c */ /* 0x000fe2000bf25270 */
[----:B------:R-:W-:Y:S01]  /*8e70*/  BSSY.RELIABLE B3, `(.L_x_130) ;  /* 0x0000209000037945 */ /* 0x000fe20003800100 */
[----:B------:R-:W-:-:S11]  /*8e80*/  CS2R R2, SRZ ;  /* 0x0000000000027805 */ /* 0x000fd6000001ff00 */
[----:B------:R-:W-:Y:S05]  /*8e90*/  @P1 BRA `(.L_x_131) ;  /* 0x00000010000c1947 */ /* 0x000fea0003800000 */
[----:B------:R-:W-:Y:S05]  /*8ea0*/  @P0 BREAK.RELIABLE B3 ;  /* 0x0000000000030942 */ /* 0x000fea0003800100 */
[----:B------:R-:W-:Y:S05]  /*8eb0*/  @!P0 BRA `(.L_x_132) ;  /* 0x0000000c00f08947 */ /* 0x000fea0003800000 */
        /* <DEDUP_REMOVED lines=33> */
.L_x_134:
[----:B------:R-:W-:Y:S05]  /*90d0*/  BSYNC.RECONVERGENT B4 ;  /* 0x0000000000047941 */ /* 0x000fea0003800200 */
.L_x_133:
        /* <DEDUP_REMOVED lines=23> */
.L_x_136:
[----:B------:R-:W-:Y:S05]  /*9250*/  BSYNC.RECONVERGENT B4 ;  /* 0x0000000000047941 */ /* 0x000fea0003800200 */
.L_x_135:
        /* <DEDUP_REMOVED lines=34> */
.L_x_138:
[----:B------:R-:W-:Y:S05]  /*9480*/  BSYNC.RECONVERGENT B4 ;  /* 0x0000000000047941 */ /* 0x000fea0003800200 */
.L_x_137:
        /* <DEDUP_REMOVED lines=42> */
.L_x_143:
[----:B------:R-:W-:Y:S05]  /*9730*/  BSYNC.RECONVERGENT B5 ;  /* 0x0000000000057941 */ /* 0x000fea0003800200 */
.L_x_142:
        /* <DEDUP_REMOVED lines=22> */
.L_x_145:
[----:B------:R-:W-:Y:S05]  /*98a0*/  BSYNC.RECONVERGENT B5 ;  /* 0x0000000000057941 */ /* 0x000fea0003800200 */
.L_x_144:
[----:B------:R-:W-:Y:S01]  /*98b0*/  DFMA R26, R26, 2, R2 ;  /* 0x400000001a1a782b */ /* 0x000fe20000000002 */
[----:B------:R-:W-:Y:S10]  /*98c0*/  BRA `(.L_x_140) ;  /* 0x0000000400087947 */ /* 0x000ff40003800000 */
.L_x_141:
        /* <DEDUP_REMOVED lines=41> */
.L_x_147:
[----:B------:R-:W-:Y:S05]  /*9b60*/  BSYNC.RECONVERGENT B5 ;  /* 0x0000000000057941 */ /* 0x000fea0003800200 */
.L_x_146:
        /* <DEDUP_REMOVED lines=22> */
.L_x_149:
[----:B------:R-:W-:Y:S05]  /*9cd0*/  BSYNC.RECONVERGENT B5 ;  /* 0x0000000000057941 */ /* 0x000fea0003800200 */
.L_x_148:
[----:B------:R-:W-:-:S11]  /*9ce0*/  DADD R26, R2, R26 ;  /* 0x00000000021a7229 */ /* 0x000fd6000000001a */
.L_x_140:
[----:B------:R-:W-:Y:S05]  /*9cf0*/  BSYNC.RECONVERGENT B4 ;  /* 0x0000000000047941 */ /* 0x000fea0003800200 */
.L_x_139:
        /* <DEDUP_REMOVED lines=22> */
.L_x_150:
[----:B------:R-:W-:Y:S01]  /*9e60*/  DFMA R2, R2, R26, R20 ;  /* 0x0000001a0202722b */ /* 0x000fe20000000014 */
[----:B------:R-:W-:Y:S10]  /*9e70*/  BRA `(.L_x_64) ;  /* 0x0000008400b87947 */ /* 0x000ff40003800000 */
.L_x_132:
[----:B------:R-:W-:-:S13]  /*9e80*/  LOP3.LUT P0, RZ, R10, R11, RZ, 0xfc, !PT ;  /* 0x0000000b0aff7212 */ /* 0x000fda000780fcff */
[----:B------:R-:W-:Y:S05]  /*9e90*/  @P0 BREAK.RELIABLE B3 ;  /* 0x0000000000030942 */ /* 0x000fea0003800100 */
[----:B------:R-:W-:Y:S05]  /*9ea0*/  @!P0 BRA `(.L_x_151) ;  /* 0x0000001000148947 */ /* 0x000fea0003800000 */
[----:B------:R-:W-:Y:S01]  /*9eb0*/  ISETP.EQ.AND P0, PT, R10, RZ, PT ;  /* 0x000000ff0a00720c */ /* 0x000fe20003f02270 */
[----:B------:R-:W-:-:S12]  /*9ec0*/  BRA `(.L_x_152) ;  /* 0x0000002c00447947 */ /* 0x000fd80003800000 */
.L_x_131:
[----:B------:R-:W-:-:S13]  /*9ed0*/  ISETP.NE.AND P3, PT, R10, RZ, PT ;  /* 0x000000ff0a00720c */ /* 0x000fda0003f65270 */
[----:B------:R-:W-:Y:S05]  /*9ee0*/  @P3 BREAK.RELIABLE B3 ;  /* 0x0000000000033942 */ /* 0x000fea0003800100 */
[----:B------:R-:W-:Y:S05]  /*9ef0*/  @P3 BRA `(.L_x_64) ;  /* 0x0000008400983947 */ /* 0x000fea0003800000 */
[----:B------:R-:W-:Y:S05]  /*9f00*/  @P0 BREAK.RELIABLE B3 ;  /* 0x0000000000030942 */ /* 0x000fea0003800100 */
[----:B------:R-:W-:Y:S05]  /*9f10*/  @!P0 BRA `(.L_x_153) ;  /* 0x0000000c00ec8947 */ /* 0x000fea0003800000 */
[----:B------:R-:W0:Y:S01]  /*9f20*/  LDC.64 R2, c[0x0][0x3b0] ;  /* 0x0000ec00ff027b82 */ /* 0x000e220000000a00 */
[----:B------:R-:W2:Y:S04]  /*9f30*/  LDG.E.64 R22, desc[UR8][R24.64] ;  /* 0x0000000818167981 */ /* 0x000ea8000c1e1b00 */
[----:B0-----:R-:W2:Y:S01]  /*9f40*/  LDG.E.64 R24, desc[UR8][R2.64] ;  /* 0x0000000802187981 */ /* 0x001ea2000c1e1b00 */
[----:B------:R-:W-:Y:S01]  /*9f50*/  IMAD.MOV.U32 R6, RZ, RZ, 0x0 ;  /* 0x00000000ff067424 */ /* 0x000fe200078e00ff */
[----:B------:R-:W-:Y:S01]  /*9f60*/  BSSY.RECONVERGENT B4, `(.L_x_154) ;  /* 0x000001e000047945 */ /* 0x000fe20003800200 */
[----:B------:R-:W-:Y:S01]  /*9f70*/  IMAD.MOV.U32 R7, RZ, RZ, 0x3fd80000 ;  /* 0x3fd80000ff077424 */ /* 0x000fe200078e00ff */
[-C--:B--2---:R-:W-:Y:S02]  /*9f80*/  DFMA R20, R22, R24.reuse, 4 ;  /* 0x401000001614742b */ /* 0x084fe40000000018 */
[----:B------:R-:W-:-:S06]  /*9f90*/  DMUL R2, R24, R24 ;  /* 0x0000001818027228 */ /* 0x000fcc0000000000 */
[----:B------:R-:W-:Y:S02]  /*9fa0*/  DMUL R8, R20, R20 ;  /* 0x0000001414087228 */ /* 0x000fe40000000000 */
[----:B------:R-:W-:-:S06]  /*9fb0*/  DFMA R26, R22, R22, R2 ;  /* 0x00000016161a722b */ /* 0x000fcc0000000002 */
[----:B------:R-:W-:Y:S02]  /*9fc0*/  DMUL R8, R20, R8 ;  /* 0x0000000814087228 */ /* 0x000fe40000000000 */
[----:B------:R-:W-:-:S04]  /*9fd0*/  DMUL R26, R26, 0.25 ;  /* 0x3fd000001a1a7828 */ /* 0x000fc80000000000 */
        /* <DEDUP_REMOVED lines=22> */
.L_x_155:
[----:B------:R-:W-:Y:S05]  /*a140*/  BSYNC.RECONVERGENT B4 ;  /* 0x0000000000047941 */ /* 0x000fea0003800200 */
.L_x_154:
        /* <DEDUP_REMOVED lines=23> */
.L_x_157:
[----:B------:R-:W-:Y:S05]  /*a2c0*/  BSYNC.RECONVERGENT B4 ;  /* 0x0000000000047941 */ /* 0x000fea0003800200 */
.L_x_156:
        /* <DEDUP_REMOVED lines=34> */
.L_x_159:
[----:B------:R-:W-:Y:S05]  /*a4f0*/  BSYNC.RECONVERGENT B4 ;  /* 0x0000000000047941 */ /* 0x000fea0003800200 */
.L_x_158:
        /* <DEDUP_REMOVED lines=18> */
[----:B------:R-:W-:-:S04]  /*a620*/  MOV R5, 0x3fd80000 ;  /* 0x3fd8000000057802 */ /* 0x000fc80000000f00 */
        /* <DEDUP_REMOVED lines=22> */
.L_x_163:
        /* <DEDUP_REMOVED lines=22> */
.L_x_165:
[----:B------:R-:W-:Y:S05]  /*a8f0*/  BSYNC.RECONVERGENT B5 ;  /* 0x0000000000057941 */ /* 0x000fea0003800200 */
.L_x_164:
[----:B------:R-:W-:Y:S01]  /*a900*/  DFMA R26, R26, 2, R2 ;  /* 0x400000001a1a782b */ /* 0x000fe20000000002 */
[----:B------:R-:W-:Y:S10]  /*a910*/  BRA `(.L_x_161) ;  /* 0x0000000400087947 */ /* 0x000ff40003800000 */
.L_x_162:
        /* <DEDUP_REMOVED lines=41> */
.L_x_167:
[----:B------:R-:W-:Y:S05]  /*abb0*/  BSYNC.RECONVERGENT B5 ;  /* 0x0000000000057941 */ /* 0x000fea0003800200 */
.L_x_166:
        /* <DEDUP_REMOVED lines=22> */
.L_x_169:
[----:B------:R-:W-:Y:S05]  /*ad20*/  BSYNC.RECONVERGENT B5 ;  /* 0x0000000000057941 */ /* 0x000fea0003800200 */
.L_x_168:
[----:B------:R-:W-:-:S11]  /*ad30*/  DADD R26, R2, R26 ;  /* 0x00000000021a7229 */ /* 0x000fd6000000001a */
.L_x_161:
[----:B------:R-:W-:Y:S05]  /*ad40*/  BSYNC.RECONVERGENT B4 ;  /* 0x0000000000047941 */ /* 0x000fea0003800200 */
.L_x_160:
        /* <DEDUP_REMOVED lines=22> */
.L_x_170:
[----:B------:R-:W-:Y:S01]  /*aeb0*/  DFMA R2, R2, R26, R20 ;  /* 0x0000001a0202722b */ /* 0x000fe20000000014 */
[----:B------:R-:W-:Y:S10]  /*aec0*/  BRA `(.L_x_64) ;  /* 0x0000007400a47947 */ /* 0x000ff40003800000 */
.L_x_153:
[----:B------:R-:W-:Y:S05]  /*aed0*/  @P2 BREAK.RELIABLE B3 ;  /* 0x0000000000032942 */ /* 0x000fea0003800100 */
[----:B------:R-:W-:Y:S01]  /*aee0*/  PLOP3.LUT P0, PT, PT, PT, PT, 0x80, 0x8 ;  /* 0x000000000008781c */ /* 0x000fe20003f0f070 */
[----:B------:R-:W-:-:S12]  /*aef0*/  @P2 BRA `(.L_x_152) ;  /* 0x0000001c00382947 */ /* 0x000fd80003800000 */
.L_x_151:
[----:B------:R-:W-:Y:S05]  /*af00*/  BSYNC.RELIABLE B3 ;  /* 0x0000000000037941 */ /* 0x000fea0003800100 */
.L_x_130:
[----:B------:R-:W0:Y:S08]  /*af10*/  LDC.64 R26, c[0x0][0x3b0] ;  /* 0x0000ec00ff1a7b82 */ /* 0x000e300000000a00 */
[----:B------:R-:W1:Y:S01]  /*af20*/  LDC.64 R22, c[0x0][0x3a8] ;  /* 0x0000ea00ff167b82 */ /* 0x000e620000000a00 */
[----:B0-----:R-:W2:Y:S04]  /*af30*/  LDG.E.64 R26, desc[UR8][R26.64] ;  /* 0x000000081a1a7981 */ /* 0x001ea8000c1e1b00 */
[----:B-1----:R-:W3:Y:S01]  /*af40*/  LDG.E.64 R22, desc[UR8][R22.64+0x8] ;  /* 0x0000080816167981 */ /* 0x002ee2000c1e1b00 */
[----:B------:R-:W-:Y:S01]  /*af50*/  UMOV UR6, 0x79c842fa ;  /* 0x79c842fa00067882 */ /* 0x000fe20000000000 */
[----:B------:R-:W-:-:S02]  /*af60*/  UMOV UR7, 0x4007ffff ;  /* 0x4007ffff00077882 */ /* 0x000fc40000000000 */
[----:B--2---:R-:W-:Y:S01]  /*af70*/  DSETP.GEU.AND P0, PT, R26, UR6, PT ;  /* 0x000000061a007e2a */ /* 0x004fe2000bf0e000 */
[----:B------:R-:W-:Y:S01]  /*af80*/  UMOV UR6, 0xa0b5ed8d ;  /* 0xa0b5ed8d00067882 */ /* 0x000fe20000000000 */
[----:B------:R-:W-:-:S04]  /*af90*/  UMOV UR7, 0x3eb0c6f7 ;  /* 0x3eb0c6f700077882 */ /* 0x000fc80000000000 */
[----:B------:R-:W-:-:S06]  /*afa0*/  DSETP.LEU.OR P0, PT, R26, UR6, P0 ;  /* 0x000000061a007e2a */ /* 0x000fcc000870b400 */
[----:B---3--:R-:W-:-:S14]  /*afb0*/  DSETP.GEU.OR P1, PT, |R22|, UR6, P0 ;  /* 0x0000000616007e2a */ /* 0x008fdc000872e600 */
[----:B------:R-:W-:Y:S01]  /*afc0*/  @!P1 MOV R20, 0x0 ;  /* 0x0000000000149802 */ /* 0x000fe20000000f00 */
[----:B------:R-:W-:-:S06]  /*afd0*/  @!P1 IMAD.MOV.U32 R21, RZ, RZ, 0x3fd00000 ;  /* 0x3fd00000ff159424 */ /* 0x000fcc00078e00ff */
[----:B------:R-:W-:Y:S01]  /*afe0*/  @!P1 DFMA R20, R26, -R20, 2 ;  /* 0x400000001a14942b */ /* 0x000fe20000000814 */
[----:B------:R-:W-:Y:S10]  /*aff0*/  @!P1 BRA `(.L_x_171) ;  /* 0x0000000800449947 */ /* 0x000ff40003800000 */
[----:B------:R-:W-:-:S08]  /*b000*/  DADD R2, R22, -4 ;  /* 0xc010000016027429 */ /* 0x000fd00000000000 */
[----:B------:R-:W-:-:S14]  /*b010*/  DSETP.GEU.OR P0, PT, |R2|, UR6, P0 ;  /* 0x0000000602007e2a */ /* 0x000fdc000870e600 */
[----:B------:R-:W-:Y:S05]  /*b020*/  @P0 BRA `(.L_x_172) ;  /* 0x0000000000c80947 */ /* 0x000fea0003800000 */
[----:B------:R-:W-:Y:S01]  /*b030*/  DADD R8, R26, 1 ;  /* 0x3ff000001a087429 */ /* 0x000fe20000000000 */
[----:B------:R-:W-:Y:S01]  /*b040*/  MOV R4, 0x0 ;  /* 0x0000000000047802 */ /* 0x000fe20000000f00 */
[----:B------:R-:W-:-:S04]  /*b050*/  IMAD.MOV.U32 R5, RZ, RZ, 0x3fd80000 ;  /* 0x3fd80000ff057424 */ /* 0x000fc800078e00ff */
        /* <DEDUP_REMOVED lines=9> */
[----:B------:R-:W-:Y:S01]  /*b0f0*/  VIADD R3, R5, 0xfff00000 ;  /* 0xfff0000005037836 */ /* 0x000fe20000000000 */
[----:B------:R-:W-:-:S05]  /*b100*/  MOV R2, R4 ;  /* 0x0000000400027202 */ /* 0x000fca0000000f00 */
        /* <DEDUP_REMOVED lines=11> */
.L_x_173:
[----:B------:R-:W-:Y:S01]  /*b1c0*/  DMUL R8, R20, 4 ;  /* 0x4010000014087828 */ /* 0x000fe20000000000 */
        /* <DEDUP_REMOVED lines=21> */
.L_x_175:
[----:B------:R-:W-:Y:S05]  /*b320*/  BSYNC.RECONVERGENT B3 ;  /* 0x0000000000037941 */ /* 0x000fea0003800200 */
.L_x_174:
[----:B------:R-:W-:Y:S01]  /*b330*/  DFMA R20, R20, 2, R2 ;  /* 0x400000001414782b */ /* 0x000fe20000000002 */
[----:B------:R-:W-:Y:S10]  /*b340*/  BRA `(.L_x_171) ;  /* 0x0000000400707947 */ /* 0x000ff40003800000 */
.L_x_172:
[----:B------:R-:W-:Y:S01]  /*b350*/  UMOV UR10, 0x79c842fa ;  /* 0x79c842fa000a7882 */ /* 0x000fe20000000000 */
[----:B------:R-:W-:Y:S02]  /*b360*/  UMOV UR11, 0x400fffff ;  /* 0x400fffff000b7882 */ /* 0x000fe40000000000 */
[----:B------:R-:W-:-:S06]  /*b370*/  DSETP.GEU.AND P0, PT, R22, UR10, PT ;  /* 0x0000000a16007e2a */ /* 0x000fcc000bf0e000 */
[----:B------:R-:W-:-:S14]  /*b380*/  DSETP.LEU.OR P0, PT, R22, UR6, P0 ;  /* 0x0000000616007e2a */ /* 0x000fdc000870b400 */
[----:B------:R-:W-:Y:S05]  /*b390*/  @P0 BRA `(.L_x_176) ;  /* 0x0000000000f00947 */ /* 0x000fea0003800000 */
[----:B------:R-:W-:-:S14]  /*b3a0*/  DSETP.GEU.AND P0, PT, |R26|, UR6, PT ;  /* 0x000000061a007e2a */ /* 0x000fdc000bf0e200 */
[----:B------:R-:W-:Y:S01]  /*b3b0*/  @!P0 MOV R20, 0x0 ;  /* 0x0000000000148802 */ /* 0x000fe20000000f00 */
[----:B------:R-:W-:-:S06]  /*b3c0*/  @!P0 IMAD.MOV.U32 R21, RZ, RZ, 0x3fd00000 ;  /* 0x3fd00000ff158424 */ /* 0x000fcc00078e00ff */
[----:B------:R-:W-:Y:S01]  /*b3d0*/  @!P0 DFMA R20, R22, -R20, 2 ;  /* 0x400000001614842b */ /* 0x000fe20000000814 */
[----:B------:R-:W-:Y:S10]  /*b3e0*/  @!P0 BRA `(.L_x_171) ;  /* 0x0000000400488947 */ /* 0x000ff40003800000 */
[----:B------:R-:W-:-:S08]  /*b3f0*/  DADD R2, R26, -3 ;  /* 0xc00800001a027429 */ /* 0x000fd00000000000 */
[----:B------:R-:W-:-:S14]  /*b400*/  DSETP.GEU.AND P0, PT, |R2|, UR6, PT ;  /* 0x0000000602007e2a */ /* 0x000fdc000bf0e200 */
[----:B------:R-:W-:Y:S05]  /*b410*/  @P0 BRA `(.L_x_176) ;  /* 0x0000000000d00947 */ /* 0x000fea0003800000 */
[----:B------:R-:W-:Y:S01]  /*b420*/  IMAD.MOV.U32 R8, RZ, RZ, 0x0 ;  /* 0x00000000ff087424 */ /* 0x000fe200078e00ff */
[----:B------:R-:W-:Y:S01]  /*b430*/  MOV R9, 0x40080000 ;  /* 0x4008000000097802 */ /* 0x000fe20000000f00 */
[----:B------:R-:W-:Y:S01]  /*b440*/  IMAD.MOV.U32 R4, RZ, RZ, 0x0 ;  /* 0x00000000ff047424 */ /* 0x000fe200078e00ff */
[----:B------:R-:W-:-:S04]  /*b450*/  MOV R5, 0x3fd80000 ;  /* 0x3fd8000000057802 */ /* 0x000fc80000000f00 */
[----:B------:R-:W-:-:S06]  /*b460*/  DFMA R8, R22, R8, 4 ;  /* 0x401000001608742b */ /* 0x000fcc0000000008 */
        /* <DEDUP_REMOVED lines=22> */
.L_x_177:
[----:B------:R-:W-:Y:S01]  /*b5d0*/  DADD R6, R20, R20 ;  /* 0x0000000014067229 */ /* 0x000fe20000000014 */
        /* <DEDUP_REMOVED lines=21> */
.L_x_179:
[----:B------:R-:W-:Y:S05]  /*b730*/  BSYNC.RECONVERGENT B3 ;  /* 0x0000000000037941 */ /* 0x000fea0003800200 */
.L_x_178:
[----:B------:R-:W-:Y:S01]  /*b740*/  DADD R20, R2, R20 ;  /* 0x0000000002147229 */ /* 0x000fe20000000014 */
[----:B------:R-:W-:Y:S10]  /*b750*/  BRA `(.L_x_171) ;  /* 0x00000000006c7947 */ /* 0x000ff40003800000 */
.L_x_176:
[----:B------:R-:W-:Y:S01]  /*b760*/  DFMA R8, R22, R26, 4 ;  /* 0x401000001608742b */ /* 0x000fe2000000001a */
        /* <DEDUP_REMOVED lines=24> */
.L_x_180:
[----:B------:R-:W-:Y:S02]  /*b8f0*/  IMAD.MOV.U32 R20, RZ, RZ, R22 ;  /* 0x000000ffff147224 */ /* 0x000fe400078e0016 */
[----:B------:R-:W-:-:S07]  /*b900*/  IMAD.MOV.U32 R21, RZ, RZ, R23 ;  /* 0x000000ffff157224 */ /* 0x000fce00078e0017 */
.L_x_171:
        /* <DEDUP_REMOVED lines=43> */
.L_x_183:
        /* <DEDUP_REMOVED lines=22> */
.L_x_185:
[----:B------:R-:W-:Y:S05]  /*bd20*/  BSYNC.RECONVERGENT B3 ;  /* 0x0000000000037941 */ /* 0x000fea0003800200 */
.L_x_184:
[----:B------:R-:W-:Y:S01]  /*bd30*/  DFMA R2, R22, 2, R2 ;  /* 0x400000001602782b */ /* 0x000fe20000000002 */
[----:B------:R-:W-:Y:S10]  /*bd40*/  BRA `(.L_x_181) ;  /* 0x0000000400707947 */ /* 0x000ff40003800000 */
.L_x_182:
        /* <DEDUP_REMOVED lines=40> */
.L_x_187:
        /* <DEDUP_REMOVED lines=22> */
.L_x_189:
[----:B------:R-:W-:Y:S05]  /*c130*/  BSYNC.RECONVERGENT B3 ;  /* 0x0000000000037941 */ /* 0x000fea0003800200 */
.L_x_188:
[----:B------:R-:W-:Y:S01]  /*c140*/  DADD R2, R2, R22 ;  /* 0x0000000002027229 */ /* 0x000fe20000000016 */
[----:B------:R-:W-:Y:S10]  /*c150*/  BRA `(.L_x_181) ;  /* 0x00000000006c7947 */ /* 0x000ff40003800000 */
.L_x_186:
        /* <DEDUP_REMOVED lines=25> */
.L_x_190:
[----:B------:R-:W-:Y:S02]  /*c2f0*/  IMAD.MOV.U32 R2, RZ, RZ, R28 ;  /* 0x000000ffff027224 */ /* 0x000fe400078e001c */
[----:B------:R-:W-:-:S07]  /*c300*/  IMAD.MOV.U32 R3, RZ, RZ, R29 ;  /* 0x000000ffff037224 */ /* 0x000fce00078e001d */
.L_x_181:
[C---:B------:R-:W-:Y:S01]  /*c310*/  DFMA R22, R26.reuse, R24, 4 ;  /* 0x401000001a16742b */ /* 0x040fe20000000018 */
[----:B------:R-:W-:Y:S01]  /*c320*/  IMAD.MOV.U32 R32, RZ, RZ, 0x0 ;  /* 0x00000000ff207424 */ /* 0x000fe200078e00ff */
[----:B------:R-:W-:Y:S01]  /*c330*/  DMUL R6, R26, R26 ;  /* 0x0000001a1a067228 */ /* 0x000fe20000000000 */
[----:B------:R-:W-:Y:S01]  /*c340*/  IMAD.MOV.U32 R33, RZ, RZ, 0x3fd80000 ;  /* 0x3fd80000ff217424 */ /* 0x000fe200078e00ff */
[----:B------:R-:W-:-:S04]  /*c350*/  DADD R20, R2, R20 ;  /* 0x0000000002147229 */ /* 0x000fc80000000014 */
[----:B------:R-:W-:Y:S02]  /*c360*/  DMUL R28, R22, R22 ;  /* 0x00000016161c7228 */ /* 0x000fe40000000000 */
[----:B------:R-:W-:Y:S02]  /*c370*/  DFMA R30, R24, R24, R6 ;  /* 0x00000018181e722b */ /* 0x000fe40000000006 */
[----:B------:R-:W-:-:S04]  /*c380*/  DMUL R20, R20, 0.5 ;  /* 0x3fe0000014147828 */ /* 0x000fc80000000000 */
        /* <DEDUP_REMOVED lines=24> */
.L_x_191:
        /* <DEDUP_REMOVED lines=23> */
.L_x_193:
[----:B------:R-:W-:Y:S05]  /*c680*/  BSYNC.RECONVERGENT B3 ;  /* 0x0000000000037941 */ /* 0x000fea0003800200 */
.L_x_192:
[----:B------:R-:W0:Y:S01]  /*c690*/  MUFU.RSQ64H R17, R23 ;  /* 0x0000001700117308 */ /* 0x000e220000001c00 */
[----:B------:R-:W-:Y:S01]  /*c6a0*/  IADD3 R16, PT, PT, R23, -0x3500000, RZ ;  /* 0xfcb0000017107810 */ /* 0x000fe20007ffe0ff */
[----:B------:R-:W-:Y:S01]  /*c6b0*/  IMAD.MOV.U32 R8, RZ, RZ, 0x0 ;  /* 0x00000000ff087424 */ /* 0x000fe200078e00ff */
[----:B------:R-:W-:Y:S01]  /*c6c0*/  DADD R24, R26, R24 ;  /* 0x000000001a187229 */ /* 0x000fe20000000018 */
[----:B------:R-:W-:Y:S02]  /*c6d0*/  IMAD.MOV.U32 R9, RZ, RZ, 0x3fd80000 ;  /* 0x3fd80000ff097424 */ /* 0x000fe400078e00ff */
[----:B------:R-:W-:Y:S02]  /*c6e0*/  IMAD.MOV.U32 R26, RZ, RZ, RZ ;  /* 0x000000ffff1a7224 */ /* 0x000fe400078e00ff */
[----:B------:R-:W-:-:S03]  /*c6f0*/  IMAD.MOV.U32 R0, RZ, RZ, RZ ;  /* 0x000000ffff007224 */ /* 0x000fc600078e00ff */
[----:B------:R-:W-:Y:S02]  /*c700*/  DSETP.MAX.AND P0, P1, RZ, R24, PT ;  /* 0x00000018ff00722a */ /* 0x000fe4000390f000 */
[----:B------:R-:W-:Y:S01]  /*c710*/  MOV R27, R24 ;  /* 0x00000018001b7202 */ /* 0x000fe20000000f00 */
[----:B------:R-:W-:Y:S01]  /*c720*/  IMAD.MOV.U32 R31, RZ, RZ, R25 ;  /* 0x000000ffff1f7224 */ /* 0x000fe200078e0019 */
[----:B0-----:R-:W-:Y:S02]  /*c730*/  DMUL R2, R16, R16 ;  /* 0x0000001010027228 */ /* 0x001fe40000000000 */
[----:B------:R-:W-:Y:S02]  /*c740*/  SEL R26, R26, R27, P0 ;  /* 0x0000001b1a1a7207 */ /* 0x000fe40000000000 */
[----:B------:R-:W-:Y:S02]  /*c750*/  FSEL R27, R0, R31, P0 ;  /* 0x0000001f001b7208 */ /* 0x000fe40000000000 */
[----:B------:R-:W-:-:S02]  /*c760*/  ISETP.GE.U32.AND P0, PT, R16, 0x7ca00000, PT ;  /* 0x7ca000001000780c */ /* 0x000fc40003f06070 */
[----:B------:R-:W-:Y:S02]  /*c770*/  DFMA R2, R22, -R2, 1 ;  /* 0x3ff000001602742b */ /* 0x000fe40000000802 */
[----:B------:R-:W-:-:S06]  /*c780*/  @P1 LOP3.LUT R27, R31, 0x80000, RZ, 0xfc, !PT ;  /* 0x000800001f1b1812 */ /* 0x000fcc00078efcff */
        /* <DEDUP_REMOVED lines=9> */
[----:B------:R-:W-:Y:S01]  /*c820*/  MOV R2, R8 ;  /* 0x0000000800027202 */ /* 0x000fe20000000f00 */
[----:B------:R-:W-:Y:S01]  /*c830*/  IMAD.MOV.U32 R0, RZ, RZ, R16 ;  /* 0x000000ffff007224 */ /* 0x000fe200078e0010 */
[----:B------:R-:W-:Y:S01]  /*c840*/  MOV R6, R24 ;  /* 0x0000001800067202 */ /* 0x000fe20000000f00 */
[----:B------:R-:W-:Y:S01]  /*c850*/  IMAD.MOV.U32 R8, RZ, RZ, R22 ;  /* 0x000000ffff087224 */ /* 0x000fe200078e0016 */
[----:B------:R-:W-:Y:S01]  /*c860*/  MOV R16, 0xc8a0 ;  /* 0x0000c8a000107802 */ /* 0x000fe20000000f00 */
[----:B------:R-:W-:Y:S02]  /*c870*/  IMAD.MOV.U32 R9, RZ, RZ, R23 ;  /* 0x000000ffff097224 */ /* 0x000fe400078e0017 */
[----:B------:R-:W-:-:S07]  /*c880*/  IMAD.MOV.U32 R7, RZ, RZ, R25 ;  /* 0x000000ffff077224 */ /* 0x000fce00078e0019 */
[----:B------:R-:W-:Y:S05]  /*c890*/  CALL.REL.NOINC `($__internal_2_$__cuda_sm20_dsqrt_rn_f64_mediumpath_v1) ;  /* 0x0000006400ec7944 */ /* 0x000fea0003c00000 */
[----:B------:R-:W-:Y:S01]  /*c8a0*/  MOV R6, R2 ;  /* 0x0000000200067202 */ /* 0x000fe20000000f00 */
[----:B------:R-:W-:-:S07]  /*c8b0*/  IMAD.MOV.U32 R7, RZ, RZ, R3 ;  /* 0x000000ffff077224 */ /* 0x000fce00078e0003 */
.L_x_194:
[----:B------:R-:W0:Y:S01]  /*c8c0*/  LDCU UR6, c[0x0][0x3dc] ;  /* 0x00007b80ff0677ac */ /* 0x000e220008000800 */
[----:B------:R-:W1:Y:S01]  /*c8d0*/  LDC.64 R4, c[0x0][0x3d8] ;  /* 0x0000f600ff047b82 */ /* 0x000e620000000a00 */
[----:B------:R-:W-:Y:S01]  /*c8e0*/  IMAD.MOV.U32 R2, RZ, RZ, 0x1 ;  /* 0x00000001ff027424 */ /* 0x000fe200078e00ff */
[----:B------:R-:W-:Y:S01]  /*c8f0*/  DFMA R22, R26, R6, R28 ;  /* 0x000000061a16722b */ /* 0x000fe2000000001c */
[----:B0-----:R-:W1:Y:S04]  /*c900*/  MUFU.RCP64H R3, UR6 ;  /* 0x0000000600037d08 */ /* 0x001e680008001800 */
        /* <DEDUP_REMOVED lines=17> */
[----:B------:R-:W-:Y:S05]  /*ca20*/  CALL.REL.NOINC `($__internal_1_$__cuda_sm20_div_rn_f64_full) ;  /* 0x0000005c00f07944 */ /* 0x000fea0003c00000 */
[----:B------:R-:W-:Y:S02]  /*ca30*/  IMAD.MOV.U32 R24, RZ, RZ, R2 ;  /* 0x000000ffff187224 */ /* 0x000fe400078e0002 */
[----:B------:R-:W-:-:S07]  /*ca40*/  IMAD.MOV.U32 R25, RZ, RZ, R3 ;  /* 0x000000ffff197224 */ /* 0x000fce00078e0003 */
.L_x_195:
        /* <DEDUP_REMOVED lines=21> */
[----:B------:R-:W-:Y:S05]  /*cba0*/  CALL.REL.NOINC `($__internal_1_$__cuda_sm20_div_rn_f64_full) ;  /* 0x0000005c00907944 */ /* 0x000fea0003c00000 */
.L_x_196:
[----:B------:R-:W-:-:S08]  /*cbb0*/  DADD R2, R2, R24 ;  /* 0x0000000002027229 */ /* 0x000fd00000000018 */
[----:B------:R-:W-:Y:S01]  /*cbc0*/  DFMA R2, R20, R2, R22 ;  /* 0x000000021402722b */ /* 0x000fe20000000016 */
[----:B------:R-:W-:Y:S10]  /*cbd0*/  BRA `(.L_x_64) ;  /* 0x0000005800607947 */ /* 0x000ff40003800000 */
.L_x_152:
[----:B------:R-:W-:-:S13]  /*cbe0*/  ISETP.NE.OR P2, PT, R11, RZ, P1 ;  /* 0x000000ff0b00720c */ /* 0x000fda0000f45670 */
[----:B------:R-:W-:Y:S05]  /*cbf0*/  @P2 BRA `(.L_x_197) ;  /* 0x0000001c00582947 */ /* 0x000fea0003800000 */
[----:B------:R-:W0:Y:S01]  /*cc00*/  LDC.64 R22, c[0x0][0x3a8] ;  /* 0x0000ea00ff167b82 */ /* 0x000e220000000a00 */
[----:B------:R-:W2:Y:S04]  /*cc10*/  LDG.E.64 R20, desc[UR8][R20.64] ;  /* 0x0000000814147981 */ /* 0x000ea8000c1e1b00 */
[----:B0-----:R-:W3:Y:S01]  /*cc20*/  LDG.E.64 R22, desc[UR8][R22.64+0x8] ;  /* 0x0000080816167981 */ /* 0x001ee2000c1e1b00 */
[----:B------:R-:W-:Y:S01]  /*cc30*/  UMOV UR6, 0x79c842fa ;  /* 0x79c842fa00067882 */ /* 0x000fe20000000000 */
[----:B------:R-:W-:Y:S01]  /*cc40*/  UMOV UR7, 0x4007ffff ;  /* 0x4007ffff00077882 */ /* 0x000fe20000000000 */
[----:B------:R-:W-:Y:S02]  /*cc50*/  HFMA2 R5, -RZ, RZ, 1.671875, -6.96484375 ;  /* 0x3eb0c6f7ff057431 */ /* 0x000fe400000001ff */
[----:B------:R-:W-:Y:S01]  /*cc60*/  IMAD.MOV.U32 R4, RZ, RZ, -0x5f4a1273 ;  /* 0xa0b5ed8dff047424 */ /* 0x000fe200078e00ff */
[----:B------:R-:W-:Y:S01]  /*cc70*/  BSSY.RECONVERGENT B4, `(.L_x_198) ;  /* 0x000009b000047945 */ /* 0x000fe20003800200 */
[----:B--2---:R-:W-:-:S06]  /*cc80*/  DSETP.GEU.AND P0, PT, R20, UR6, PT ;  /* 0x0000000614007e2a */ /* 0x004fcc000bf0e000 */
[----:B------:R-:W-:-:S06]  /*cc90*/  DSETP.LEU.OR P0, PT, R20, R4, P0 ;  /* 0x000000041400722a */ /* 0x000fcc000070b400 */
[----:B---3--:R-:W-:-:S14]  /*cca0*/  DSETP.GEU.OR P1, PT, |R22|, R4, P0 ;  /* 0x000000041600722a */ /* 0x008fdc000072e600 */
[----:B------:R-:W-:Y:S02]  /*ccb0*/  @!P1 IMAD.MOV.U32 R26, RZ, RZ, 0x0 ;  /* 0x00000000ff1a9424 */ /* 0x000fe400078e00ff */
[----:B------:R-:W-:-:S06]  /*ccc0*/  @!P1 IMAD.MOV.U32 R27, RZ, RZ, 0x3fd00000 ;  /* 0x3fd00000ff1b9424 */ /* 0x000fcc00078e00ff */
[----:B------:R-:W-:Y:S01]  /*ccd0*/  @!P1 DFMA R26, R20, -R26, 2 ;  /* 0x40000000141a942b */ /* 0x000fe2000000081a */
[----:B------:R-:W-:Y:S10]  /*cce0*/  @!P1 BRA `(.L_x_199) ;  /* 0x00000008004c9947 */ /* 0x000ff40003800000 */
[----:B------:R-:W-:-:S08]  /*ccf0*/  DADD R2, R22, -4 ;  /* 0xc010000016027429 */ /* 0x000fd00000000000 */
[----:B------:R-:W-:-:S14]  /*cd00*/  DSETP.GEU.OR P0, PT, |R2|, R4, P0 ;  /* 0x000000040200722a */ /* 0x000fdc000070e600 */
[----:B------:R-:W-:Y:S05]  /*cd10*/  @P0 BRA `(.L_x_200) ;  /* 0x0000000000d00947 */ /* 0x000fea0003800000 */
[----:B------:R-:W-:Y:S01]  /*cd20*/  DADD R8, R20, 1 ;  /* 0x3ff0000014087429 */ /* 0x000fe20000000000 */
[----:B------:R-:W-:Y:S01]  /*cd30*/  IMAD.MOV.U32 R4, RZ, RZ, 0x0 ;  /* 0x00000000ff047424 */ /* 0x000fe200078e00ff */
[----:B------:R-:W-:Y:S01]  /*cd40*/  BSSY.RECONVERGENT B5, `(.L_x_201) ;  /* 0x0000018000057945 */ /* 0x000fe20003800200 */
[----:B------:R-:W-:-:S03]  /*cd50*/  IMAD.MOV.U32 R5, RZ, RZ, 0x3fd80000 ;  /* 0x3fd80000ff057424 */ /* 0x000fc600078e00ff */
        /* <DEDUP_REMOVED lines=22> */
.L_x_202:
[----:B------:R-:W-:Y:S05]  /*cec0*/  BSYNC.RECONVERGENT B5 ;  /* 0x0000000000057941 */ /* 0x000fea0003800200 */
.L_x_201:
        /* <DEDUP_REMOVED lines=22> */
.L_x_204:
[----:B------:R-:W-:Y:S05]  /*d030*/  BSYNC.RECONVERGENT B5 ;  /* 0x0000000000057941 */ /* 0x000fea0003800200 */
.L_x_203:
[----:B------:R-:W-:Y:S01]  /*d040*/  DFMA R26, R26, 2, R2 ;  /* 0x400000001a1a782b */ /* 0x000fe20000000002 */
[----:B------:R-:W-:Y:S10]  /*d050*/  BRA `(.L_x_199) ;  /* 0x0000000400707947 */ /* 0x000ff40003800000 */
.L_x_200:
[----:B------:R-:W-:Y:S01]  /*d060*/  UMOV UR6, 0x79c842fa ;  /* 0x79c842fa00067882 */ /* 0x000fe20000000000 */
[----:B------:R-:W-:Y:S02]  /*d070*/  UMOV UR7, 0x400fffff ;  /* 0x400fffff00077882 */ /* 0x000fe40000000000 */
[----:B------:R-:W-:-:S06]  /*d080*/  DSETP.GEU.AND P0, PT, R22, UR6, PT ;  /* 0x0000000616007e2a */ /* 0x000fcc000bf0e000 */
[----:B------:R-:W-:-:S14]  /*d090*/  DSETP.LEU.OR P0, PT, R22, R4, P0 ;  /* 0x000000041600722a */ /* 0x000fdc000070b400 */
[----:B------:R-:W-:Y:S05]  /*d0a0*/  @P0 BRA `(.L_x_205) ;  /* 0x0000000000f00947 */ /* 0x000fea0003800000 */
[----:B------:R-:W-:-:S14]  /*d0b0*/  DSETP.GEU.AND P0, PT, |R20|, R4, PT ;  /* 0x000000041400722a */ /* 0x000fdc0003f0e200 */
[----:B------:R-:W-:Y:S02]  /*d0c0*/  @!P0 IMAD.MOV.U32 R26, RZ, RZ, 0x0 ;  /* 0x00000000ff1a8424 */ /* 0x000fe400078e00ff */
[----:B------:R-:W-:-:S06]  /*d0d0*/  @!P0 IMAD.MOV.U32 R27, RZ, RZ, 0x3fd00000 ;  /* 0x3fd00000ff1b8424 */ /* 0x000fcc00078e00ff */
[----:B------:R-:W-:Y:S01]  /*d0e0*/  @!P0 DFMA R26, R22, -R26, 2 ;  /* 0x40000000161a842b */ /* 0x000fe2000000081a */
[----:B------:R-:W-:Y:S10]  /*d0f0*/  @!P0 BRA `(.L_x_199) ;  /* 0x0000000400488947 */ /* 0x000ff40003800000 */
[----:B------:R-:W-:-:S08]  /*d100*/  DADD R2, R20, -3 ;  /* 0xc008000014027429 */ /* 0x000fd00000000000 */
[----:B------:R-:W-:-:S14]  /*d110*/  DSETP.GEU.AND P0, PT, |R2|, R4, PT ;  /* 0x000000040200722a */ /* 0x000fdc0003f0e200 */
[----:B------:R-:W-:Y:S05]  /*d120*/  @P0 BRA `(.L_x_205) ;  /* 0x0000000000d00947 */ /* 0x000fea0003800000 */
[----:B------:R-:W-:Y:S01]  /*d130*/  MOV R8, 0x0 ;  /* 0x0000000000087802 */ /* 0x000fe20000000f00 */
[----:B------:R-:W-:Y:S01]  /*d140*/  IMAD.MOV.U32 R9, RZ, RZ, 0x40080000 ;  /* 0x40080000ff097424 */ /* 0x000fe200078e00ff */
[----:B------:R-:W-:Y:S01]  /*d150*/  MOV R4, 0x0 ;  /* 0x0000000000047802 */ /* 0x000fe20000000f00 */
[----:B------:R-:W-:-:S04]  /*d160*/  IMAD.MOV.U32 R5, RZ, RZ, 0x3fd80000 ;  /* 0x3fd80000ff057424 */ /* 0x000fc800078e00ff */
        /* <DEDUP_REMOVED lines=23> */
.L_x_206:
        /* <DEDUP_REMOVED lines=22> */
.L_x_208:
[----:B------:R-:W-:Y:S05]  /*d440*/  BSYNC.RECONVERGENT B5 ;  /* 0x0000000000057941 */ /* 0x000fea0003800200 */
.L_x_207:
[----:B------:R-:W-:Y:S01]  /*d450*/  DADD R26, R2, R26 ;  /* 0x00000000021a7229 */ /* 0x000fe2000000001a */
[----:B------:R-:W-:Y:S10]  /*d460*/  BRA `(.L_x_199) ;  /* 0x00000000006c7947 */ /* 0x000ff40003800000 */
.L_x_205:
[----:B------:R-:W-:Y:S01]  /*d470*/  DFMA R8, R22, R20, 4 ;  /* 0x401000001608742b */ /* 0x000fe20000000014 */
        /* <DEDUP_REMOVED lines=25> */
.L_x_209:
[----:B------:R-:W-:Y:S05]  /*d610*/  BSYNC.RECONVERGENT B5 ;  /* 0x0000000000057941 */ /* 0x000fea0003800200 */
.L_x_199:
[----:B------:R-:W-:Y:S05]  /*d620*/  BSYNC.RECONVERGENT B4 ;  /* 0x0000000000047941 */ /* 0x000fea0003800200 */
.L_x_198:
[----:B------:R-:W0:Y:S08]  /*d630*/  LDC R3, c[0x0][0x3ec] ;  /* 0x0000fb00ff037b82 */ /* 0x000e300000000800 */
[----:B------:R-:W0:Y:S08]  /*d640*/  LDC.64 R28, c[0x0][0x3b0] ;  /* 0x0000ec00ff1c7b82 */ /* 0x000e300000000a00 */
[----:B------:R-:W1:Y:S01]  /*d650*/  LDC.64 R22, c[0x0][0x3a8] ;  /* 0x0000ea00ff167b82 */ /* 0x000e620000000a00 */
[----:B0-----:R-:W-:-:S06]  /*d660*/  IMAD.WIDE R28, R3, 0x8, R28 ;  /* 0x00000008031c7825 */ /* 0x001fcc00078e021c */
[----:B------:R-:W2:Y:S04]  /*d670*/  LDG.E.64 R28, desc[UR8][R28.64+-0x10] ;  /* 0xfffff0081c1c7981 */ /* 0x000ea8000c1e1b00 */
[----:B-1----:R-:W3:Y:S01]  /*d680*/  LDG.E.64 R22, desc[UR8][R22.64] ;  /* 0x0000000816167981 */ /* 0x002ee2000c1e1b00 */
[----:B------:R-:W-:Y:S01]  /*d690*/  UMOV UR6, 0x79c842fa ;  /* 0x79c842fa00067882 */ /* 0x000fe20000000000 */
[----:B------:R-:W-:Y:S02]  /*d6a0*/  UMOV UR7, 0x4007ffff ;  /* 0x4007ffff00077882 */ /* 0x000fe40000000000 */
[----:B--2---:R-:W-:Y:S01]  /*d6b0*/  DSETP.GEU.AND P0, PT, R28, UR6, PT ;  /* 0x000000061c007e2a */ /* 0x004fe2000bf0e000 */
[----:B------:R-:W-:Y:S01]  /*d6c0*/  UMOV UR6, 0xa0b5ed8d ;  /* 0xa0b5ed8d00067882 */ /* 0x000fe20000000000 */
[----:B------:R-:W-:-:S04]  /*d6d0*/  UMOV UR7, 0x3eb0c6f7 ;  /* 0x3eb0c6f700077882 */ /* 0x000fc80000000000 */
[----:B------:R-:W-:-:S06]  /*d6e0*/  DSETP.LEU.OR P0, PT, R28, UR6, P0 ;  /* 0x000000061c007e2a */ /* 0x000fcc000870b400 */
[----:B---3--:R-:W-:-:S14]  /*d6f0*/  DSETP.GEU.OR P1, PT, |R22|, UR6, P0 ;  /* 0x0000000616007e2a */ /* 0x008fdc000872e600 */
[----:B------:R-:W-:Y:S01]  /*d700*/  @!P1 IMAD.MOV.U32 R2, RZ, RZ, 0x0 ;  /* 0x00000000ff029424 */ /* 0x000fe200078e00ff */
[----:B------:R-:W-:-:S06]  /*d710*/  @!P1 MOV R3, 0x3fd00000 ;  /* 0x3fd0000000039802 */ /* 0x000fcc0000000f00 */
[----:B------:R-:W-:Y:S01]  /*d720*/  @!P1 DFMA R2, R28, -R2, 2 ;  /* 0x400000001c02942b */ /* 0x000fe20000000802 */
[----:B------:R-:W-:Y:S10]  /*d730*/  @!P1 BRA `(.L_x_210) ;  /* 0x0000000800449947 */ /* 0x000ff40003800000 */
[----:B------:R-:W-:-:S08]  /*d740*/  DADD R2, R22, -4 ;  /* 0xc010000016027429 */ /* 0x000fd00000000000 */
[----:B------:R-:W-:-:S14]  /*d750*/  DSETP.GEU.OR P0, PT, |R2|, UR6, P0 ;  /* 0x0000000602007e2a */ /* 0x000fdc000870e600 */
        /* <DEDUP_REMOVED lines=26> */
.L_x_212:
        /* <DEDUP_REMOVED lines=22> */
.L_x_214:
[----:B------:R-:W-:Y:S05]  /*da60*/  BSYNC.RECONVERGENT B4 ;  /* 0x0000000000047941 */ /* 0x000fea0003800200 */
.L_x_213:
[----:B------:R-:W-:Y:S01]  /*da70*/  DFMA R2, R24, 2, R2 ;  /* 0x400000001802782b */ /* 0x000fe20000000002 */
[----:B------:R-:W-:Y:S10]  /*da80*/  BRA `(.L_x_210) ;  /* 0x0000000400707947 */ /* 0x000ff40003800000 */
.L_x_211:
[----:B------:R-:W-:Y:S01]  /*da90*/  UMOV UR10, 0x79c842fa ;  /* 0x79c842fa000a7882 */ /* 0x000fe20000000000 */
[----:B------:R-:W-:Y:S02]  /*daa0*/  UMOV UR11, 0x400fffff ;  /* 0x400fffff000b7882 */ /* 0x000fe40000000000 */
[----:B------:R-:W-:-:S06]  /*dab0*/  DSETP.GEU.AND P0, PT, R22, UR10, PT ;  /* 0x0000000a16007e2a */ /* 0x000fcc000bf0e000 */
[----:B------:R-:W-:-:S14]  /*dac0*/  DSETP.LEU.OR P0, PT, R22, UR6, P0 ;  /* 0x0000000616007e2a */ /* 0x000fdc000870b400 */
[----:B------:R-:W-:Y:S05]  /*dad0*/  @P0 BRA `(.L_x_215) ;  /* 0x0000000000f00947 */ /* 0x000fea0003800000 */
[----:B------:R-:W-:-:S14]  /*dae0*/  DSETP.GEU.AND P0, PT, |R28|, UR6, PT ;  /* 0x000000061c007e2a */ /* 0x000fdc000bf0e200 */
[----:B------:R-:W-:Y:S01]  /*daf0*/  @!P0 IMAD.MOV.U32 R2, RZ, RZ, 0x0 ;  /* 0x00000000ff028424 */ /* 0x000fe200078e00ff */
[----:B------:R-:W-:-:S06]  /*db00*/  @!P0 MOV R3, 0x3fd00000 ;  /* 0x3fd0000000038802 */ /* 0x000fcc0000000f00 */
[----:B------:R-:W-:Y:S01]  /*db10*/  @!P0 DFMA R2, R22, -R2, 2 ;  /* 0x400000001602842b */ /* 0x000fe20000000802 */
[----:B------:R-:W-:Y:S10]  /*db20*/  @!P0 BRA `(.L_x_210) ;  /* 0x0000000400488947 */ /* 0x000ff40003800000 */
[----:B------:R-:W-:-:S08]  /*db30*/  DADD R2, R28, -3 ;  /* 0xc00800001c027429 */ /* 0x000fd00000000000 */
[----:B------:R-:W-:-:S14]  /*db40*/  DSETP.GEU.AND P0, PT, |R2|, UR6, PT ;  /* 0x0000000602007e2a */ /* 0x000fdc000bf0e200 */
        /* <DEDUP_REMOVED lines=28> */
.L_x_216:
        /* <DEDUP_REMOVED lines=22> */
.L_x_218:
[----:B------:R-:W-:Y:S05]  /*de70*/  BSYNC.RECONVERGENT B4 ;  /* 0x0000000000047941 */ /* 0x000fea0003800200 */
.L_x_217:
[----:B------:R-:W-:Y:S01]  /*de80*/  DADD R2, R2, R24 ;  /* 0x0000000002027229 */ /* 0x000fe20000000018 */
[----:B------:R-:W-:Y:S10]  /*de90*/  BRA `(.L_x_210) ;  /* 0x00000000006c7947 */ /* 0x000ff40003800000 */
.L_x_215:
[----:B------:R-:W-:Y:S01]  /*dea0*/  DFMA R8, R22, R28, 4 ;  /* 0x401000001608742b */ /* 0x000fe2000000001c */
        /* <DEDUP_REMOVED lines=24> */
.L_x_219:
[----:B------:R-:W-:Y:S01]  /*e030*/  MOV R2, R28 ;  /* 0x0000001c00027202 */ /* 0x000fe20000000f00 */
[----:B------:R-:W-:-:S07]  /*e040*/  IMAD.MOV.U32 R3, RZ, RZ, R29 ;  /* 0x000000ffff037224 */ /* 0x000fce00078e001d */
.L_x_210:
[C---:B------:R-:W-:Y:S01]  /*e050*/  DFMA R24, R20.reuse, R22, 4 ;  /* 0x401000001418742b */ /* 0x040fe20000000016 */
[----:B------:R-:W-:Y:S01]  /*e060*/  MOV R32, 0x0 ;  /* 0x0000000000207802 */ /* 0x000fe20000000f00 */
[----:B------:R-:W-:Y:S01]  /*e070*/  IMAD.MOV.U32 R33, RZ, RZ, 0x3fd80000 ;  /* 0x3fd80000ff217424 */ /* 0x000fe200078e00ff */
[----:B------:R-:W-:Y:S01]  /*e080*/  DMUL R6, R20, R20 ;  /* 0x0000001414067228 */ /* 0x000fe20000000000 */
[----:B------:R-:W-:Y:S01]  /*e090*/  BSSY.RECONVERGENT B4, `(.L_x_220) ;  /* 0x000001d000047945 */ /* 0x000fe20003800200 */
[----:B------:R-:W-:-:S03]  /*e0a0*/  DADD R26, R2, R26 ;  /* 0x00000000021a7229 */ /* 0x000fc6000000001a */
[----:B------:R-:W-:-:S03]  /*e0b0*/  DMUL R30, R24, R24 ;  /* 0x00000018181e7228 */ /* 0x000fc60000000000 */
[----:B------:R-:W-:Y:S02]  /*e0c0*/  DFMA R28, R22, R22, R6 ;  /* 0x00000016161c722b */ /* 0x000fe40000000006 */
[----:B------:R-:W-:-:S03]  /*e0d0*/  DMUL R26, R26, 0.5 ;  /* 0x3fe000001a1a7828 */ /* 0x000fc60000000000 */
[----:B------:R-:W-:-:S03]  /*e0e0*/  DMUL R30, R24, R30 ;  /* 0x0000001e181e7228 */ /* 0x000fc60000000000 */
[----:B------:R-:W-:-:S03]  /*e0f0*/  DMUL R28, R28, 0.25 ;  /* 0x3fd000001c1c7828 */ /* 0x000fc60000000000 */
        /* <DEDUP_REMOVED lines=22> */
.L_x_221:
[----:B------:R-:W-:Y:S05]  /*e260*/  BSYNC.RECONVERGENT B4 ;  /* 0x0000000000047941 */ /* 0x000fea0003800200 */
.L_x_220:
        /* <DEDUP_REMOVED lines=21> */
[----:B------:R-:W-:Y:S01]  /*e3c0*/  MOV R30, R2 ;  /* 0x00000002001e7202 */ /* 0x000fe20000000f00 */
[----:B------:R-:W-:-:S07]  /*e3d0*/  IMAD.MOV.U32 R31, RZ, RZ, R3 ;  /* 0x000000ffff1f7224 */ /* 0x000fce00078e0003 */
.L_x_223:
[----:B------:R-:W-:Y:S05]  /*e3e0*/  BSYNC.RECONVERGENT B4 ;  /* 0x0000000000047941 */ /* 0x000fea0003800200 */
.L_x_222:
        /* <DEDUP_REMOVED lines=8> */
[----:B------:R-:W-:Y:S01]  /*e470*/  IMAD.MOV.U32 R7, RZ, RZ, R20 ;  /* 0x000000ffff077224 */ /* 0x000fe200078e0014 */
[----:B------:R-:W-:Y:S01]  /*e480*/  MOV R20, RZ ;  /* 0x000000ff00147202 */ /* 0x000fe20000000f00 */
[----:B0-----:R-:W-:Y:S02]  /*e490*/  DMUL R2, R16, R16 ;  /* 0x0000001010027228 */ /* 0x001fe40000000000 */
[----:B------:R-:W-:Y:S02]  /*e4a0*/  FSEL R29, R0, R21, P0 ;  /* 0x00000015001d7208 */ /* 0x000fe40000000000 */
[----:B------:R-:W-:Y:S02]  /*e4b0*/  SEL R20, R20, R7, P0 ;  /* 0x0000000714147207 */ /* 0x000fe40000000000 */
[----:B------:R-:W-:Y:S02]  /*e4c0*/  ISETP.GE.U32.AND P0, PT, R16, 0x7ca00000, PT ;  /* 0x7ca000001000780c */ /* 0x000fe40003f06070 */
[----:B------:R-:W-:-:S02]  /*e4d0*/  DFMA R2, R24, -R2, 1 ;  /* 0x3ff000001802742b */ /* 0x000fc40000000802 */
[----:B------:R-:W-:-:S05]  /*e4e0*/  @P1 LOP3.LUT R29, R21, 0x80000, RZ, 0xfc, !PT ;  /* 0x00080000151d1812 */ /* 0x000fca00078efcff */
[----:B------:R-:W-:Y:S01]  /*e4f0*/  IMAD.MOV.U32 R21, RZ, RZ, R29 ;  /* 0x000000ffff157224 */ /* 0x000fe200078e001d */
        /* <DEDUP_REMOVED lines=19> */
.L_x_225:
[----:B------:R-:W-:Y:S05]  /*e630*/  BSYNC.RECONVERGENT B4 ;  /* 0x0000000000047941 */ /* 0x000fea0003800200 */
.L_x_224:
        /* <DEDUP_REMOVED lines=23> */
[----:B------:R-:W-:Y:S01]  /*e7b0*/  MOV R22, R2 ;  /* 0x0000000200167202 */ /* 0x000fe20000000f00 */
[----:B------:R-:W-:-:S07]  /*e7c0*/  IMAD.MOV.U32 R23, RZ, RZ, R3 ;  /* 0x000000ffff177224 */ /* 0x000fce00078e0003 */
.L_x_226:
        /* <DEDUP_REMOVED lines=22> */
.L_x_227:
[----:B------:R-:W-:-:S08]  /*e930*/  DADD R2, R2, R22 ;  /* 0x0000000002027229 */ /* 0x000fd00000000016 */
[----:B------:R-:W-:Y:S01]  /*e940*/  DFMA R2, R26, R2, R20 ;  /* 0x000000021a02722b */ /* 0x000fe20000000014 */
[----:B------:R-:W-:Y:S10]  /*e950*/  BRA `(.L_x_64) ;  /* 0x0000003c00007947 */ /* 0x000ff40003800000 */
.L_x_197:
[----:B------:R-:W-:-:S13]  /*e960*/  ISETP.NE.OR P1, PT, R11, UR4, P1 ;  /* 0x000000040b007c0c */ /* 0x000fda0008f25670 */
[----:B------:R-:W-:Y:S05]  /*e970*/  @P1 BRA `(.L_x_228) ;  /* 0x0000001c00841947 */ /* 0x000fea0003800000 */
[----:B------:R-:W0:Y:S01]  /*e980*/  LDC R3, c[0x0][0x3e8] ;  /* 0x0000fa00ff037b82 */ /* 0x000e220000000800 */
[----:B------:R-:W2:Y:S07]  /*e990*/  LDG.E.64 R20, desc[UR8][R20.64] ;  /* 0x0000000814147981 */ /* 0x000eae000c1e1b00 */
[----:B------:R-:W0:Y:S02]  /*e9a0*/  LDC.64 R24, c[0x0][0x3a8] ;  /* 0x0000ea00ff187b82 */ /* 0x000e240000000a00 */
[----:B0-----:R-:W-:-:S06]  /*e9b0*/  IMAD.WIDE R24, R3, 0x8, R24 ;  /* 0x0000000803187825 */ /* 0x001fcc00078e0218 */
[----:B------:R-:W3:Y:S01]  /*e9c0*/  LDG.E.64 R24, desc[UR8][R24.64+-0x10] ;  /* 0xfffff00818187981 */ /* 0x000ee2000c1e1b00 */
[----:B------:R-:W-:Y:S01]  /*e9d0*/  UMOV UR6, 0x79c842fa ;  /* 0x79c842fa00067882 */ /* 0x000fe20000000000 */
[----:B------:R-:W-:Y:S01]  /*e9e0*/  UMOV UR7, 0x4007ffff ;  /* 0x4007ffff00077882 */ /* 0x000fe20000000000 */
[----:B------:R-:W-:Y:S02]  /*e9f0*/  IMAD.MOV.U32 R4, RZ, RZ, -0x5f4a1273 ;  /* 0xa0b5ed8dff047424 */ /* 0x000fe400078e00ff */
[----:B------:R-:W-:Y:S01]  /*ea00*/  IMAD.MOV.U32 R5, RZ, RZ, 0x3eb0c6f7 ;  /* 0x3eb0c6f7ff057424 */ /* 0x000fe200078e00ff */
[----:B------:R-:W-:Y:S01]  /*ea10*/  BSSY.RECONVERGENT B4, `(.L_x_229) ;  /* 0x000009b000047945 */ /* 0x000fe20003800200 */
[----:B--2---:R-:W-:-:S06]  /*ea20*/  DSETP.GEU.AND P0, PT, R20, UR6, PT ;  /* 0x0000000614007e2a */ /* 0x004fcc000bf0e000 */
[----:B------:R-:W-:-:S06]  /*ea30*/  DSETP.LEU.OR P0, PT, R20, R4, P0 ;  /* 0x000000041400722a */ /* 0x000fcc000070b400 */
[----:B---3--:R-:W-:-:S14]  /*ea40*/  DSETP.GEU.OR P1, PT, |R24|, R4, P0 ;  /* 0x000000041800722a */ /* 0x008fdc000072e600 */
[----:B------:R-:W-:Y:S01]  /*ea50*/  @!P1 MOV R22, 0x0 ;  /* 0x0000000000169802 */ /* 0x000fe20000000f00 */
[----:B------:R-:W-:-:S06]  /*ea60*/  @!P1 IMAD.MOV.U32 R23, RZ, RZ, 0x3fd00000 ;  /* 0x3fd00000ff179424 */ /* 0x000fcc00078e00ff */
[----:B------:R-:W-:Y:S01]  /*ea70*/  @!P1 DFMA R22, R20, -R22, 2 ;  /* 0x400000001416942b */ /* 0x000fe20000000816 */
[----:B------:R-:W-:Y:S10]  /*ea80*/  @!P1 BRA `(.L_x_230) ;  /* 0x00000008004c9947 */ /* 0x000ff40003800000 */
[----:B------:R-:W-:-:S08]  /*ea90*/  DADD R2, R24, -4 ;  /* 0xc010000018027429 */ /* 0x000fd00000000000 */
[----:B------:R-:W-:-:S14]  /*eaa0*/  DSETP.GEU.OR P0, PT, |R2|, R4, P0 ;  /* 0x000000040200722a */ /* 0x000fdc000070e600 */
[----:B------:R-:W-:Y:S05]  /*eab0*/  @P0 BRA `(.L_x_231) ;  /* 0x0000000000d00947 */ /* 0x000fea0003800000 */
[----:B------:R-:W-:Y:S01]  /*eac0*/  DADD R8, R20, 1 ;  /* 0x3ff0000014087429 */ /* 0x000fe20000000000 */
[----:B------:R-:W-:Y:S01]  /*ead0*/  MOV R4, 0x0 ;  /* 0x0000000000047802 */ /* 0x000fe20000000f00 */
[----:B------:R-:W-:Y:S01]  /*eae0*/  IMAD.MOV.U32 R5, RZ, RZ, 0x3fd80000 ;  /* 0x3fd80000ff057424 */ /* 0x000fe200078e00ff */
        /* <DEDUP_REMOVED lines=23> */
.L_x_233:
[----:B------:R-:W-:Y:S05]  /*ec60*/  BSYNC.RECONVERGENT B5 ;  /* 0x0000000000057941 */ /* 0x000fea0003800200 */
.L_x_232:
        /* <DEDUP_REMOVED lines=22> */
.L_x_235:
[----:B------:R-:W-:Y:S05]  /*edd0*/  BSYNC.RECONVERGENT B5 ;  /* 0x0000000000057941 */ /* 0x000fea0003800200 */
.L_x_234:
[----:B------:R-:W-:Y:S01]  /*ede0*/  DFMA R22, R22, 2, R2 ;  /* 0x400000001616782b */ /* 0x000fe20000000002 */
[----:B------:R-:W-:Y:S10]  /*edf0*/  BRA `(.L_x_230) ;  /* 0x0000000400707947 */ /* 0x000ff40003800000 */
.L_x_231:
[----:B------:R-:W-:Y:S01]  /*ee00*/  UMOV UR6, 0x79c842fa ;  /* 0x79c842fa00067882 */ /* 0x000fe20000000000 */
[----:B------:R-:W-:Y:S02]  /*ee10*/  UMOV UR7, 0x400fffff ;  /* 0x400fffff00077882 */ /* 0x000fe40000000000 */
[----:B------:R-:W-:-:S06]  /*ee20*/  DSETP.GEU.AND P0, PT, R24, UR6, PT ;  /* 0x0000000618007e2a */ /* 0x000fcc000bf0e000 */
[----:B------:R-:W-:-:S14]  /*ee30*/  DSETP.LEU.OR P0, PT, R24, R4, P0 ;  /* 0x000000041800722a */ /* 0x000fdc000070b400 */
[----:B------:R-:W-:Y:S05]  /*ee40*/  @P0 BRA `(.L_x_236) ;  /* 0x0000000000f00947 */ /* 0x000fea0003800000 */
[----:B------:R-:W-:-:S14]  /*ee50*/  DSETP.GEU.AND P0, PT, |R20|, R4, PT ;  /* 0x000000041400722a */ /* 0x000fdc0003f0e200 */
[----:B------:R-:W-:Y:S01]  /*ee60*/  @!P0 MOV R22, 0x0 ;  /* 0x0000000000168802 */ /* 0x000fe20000000f00 */
[----:B------:R-:W-:-:S06]  /*ee70*/  @!P0 IMAD.MOV.U32 R23, RZ, RZ, 0x3fd00000 ;  /* 0x3fd00000ff178424 */ /* 0x000fcc00078e00ff */
[----:B------:R-:W-:Y:S01]  /*ee80*/  @!P0 DFMA R22, R24, -R22, 2 ;  /* 0x400000001816842b */ /* 0x000fe20000000816 */
[----:B------:R-:W-:Y:S10]  /*ee90*/  @!P0 BRA `(.L_x_230) ;  /* 0x0000000400488947 */ /* 0x000ff40003800000 */
[----:B------:R-:W-:-:S08]  /*eea0*/  DADD R2, R20, -3 ;  /* 0xc008000014027429 */ /* 0x000fd00000000000 */
[----:B------:R-:W-:-:S14]  /*eeb0*/  DSETP.GEU.AND P0, PT, |R2|, R4, PT ;  /* 0x000000040200722a */ /* 0x000fdc0003f0e200 */
        /* <DEDUP_REMOVED lines=28> */
.L_x_237:
        /* <DEDUP_REMOVED lines=22> */
.L_x_239:
[----:B------:R-:W-:Y:S05]  /*f1e0*/  BSYNC.RECONVERGENT B5 ;  /* 0x0000000000057941 */ /* 0x000fea0003800200 */
.L_x_238:
[----:B------:R-:W-:Y:S01]  /*f1f0*/  DADD R22, R2, R22 ;  /* 0x0000000002167229 */ /* 0x000fe20000000016 */
[----:B------:R-:W-:Y:S10]  /*f200*/  BRA `(.L_x_230) ;  /* 0x00000000006c7947 */ /* 0x000ff40003800000 */
.L_x_236:
[----:B------:R-:W-:Y:S01]  /*f210*/  DFMA R8, R24, R20, 4 ;  /* 0x401000001808742b */ /* 0x000fe20000000014 */
        /* <DEDUP_REMOVED lines=25> */
.L_x_240:
[----:B------:R-:W-:Y:S05]  /*f3b0*/  BSYNC.RECONVERGENT B5 ;  /* 0x0000000000057941 */ /* 0x000fea0003800200 */
.L_x_230:
[----:B------:R-:W-:Y:S05]  /*f3c0*/  BSYNC.RECONVERGENT B4 ;  /* 0x0000000000047941 */ /* 0x000fea0003800200 */
.L_x_229:
        /* <DEDUP_REMOVED lines=10> */
[----:B---3--:R-:W-:-:S06]  /*f470*/  DSETP.GEU.AND P0, PT, R28, UR6, PT ;  /* 0x000000061c007e2a */ /* 0x008fcc000bf0e000 */
[----:B------:R-:W-:-:S06]  /*f480*/  DSETP.LEU.OR P0, PT, R28, R4, P0 ;  /* 0x000000041c00722a */ /* 0x000fcc000070b400 */
[----:B--2---:R-:W-:-:S14]  /*f490*/  DSETP.GEU.OR P1, PT, |R26|, R4, P0 ;  /* 0x000000041a00722a */ /* 0x004fdc000072e600 */
        /* <DEDUP_REMOVED lines=32> */
.L_x_244:
        /* <DEDUP_REMOVED lines=22> */
.L_x_246:
[----:B------:R-:W-:Y:S05]  /*f800*/  BSYNC.RECONVERGENT B5 ;  /* 0x0000000000057941 */ /* 0x000fea0003800200 */
.L_x_245:
[----:B------:R-:W-:Y:S01]  /*f810*/  DFMA R2, R24, 2, R2 ;  /* 0x400000001802782b */ /* 0x000fe20000000002 */
[----:B------:R-:W-:Y:S10]  /*f820*/  BRA `(.L_x_242) ;  /* 0x0000000400907947 */ /* 0x000ff40003800000 */
.L_x_243:
[----:B------:R-:W-:Y:S01]  /*f830*/  UMOV UR6, 0x79c842fa ;  /* 0x79c842fa00067882 */ /* 0x000fe20000000000 */
[----:B------:R-:W-:Y:S01]  /*f840*/  UMOV UR7, 0x400fffff ;  /* 0x400fffff00077882 */ /* 0x000fe20000000000 */
[----:B------:R-:W-:Y:S01]  /*f850*/  BSSY.RELIABLE B5, `(.L_x_247) ;  /* 0x0000044000057945 */ /* 0x000fe20003800100 */
[----:B------:R-:W-:-:S06]  /*f860*/  DSETP.GEU.AND P0, PT, R26, UR6, PT ;  /* 0x000000061a007e2a */ /* 0x000fcc000bf0e000 */
[----:B------:R-:W-:-:S14]  /*f870*/  DSETP.LEU.OR P0, PT, R26, R4, P0 ;  /* 0x000000041a00722a */ /* 0x000fdc000070b400 */
[----:B------:R-:W-:Y:S05]  /*f880*/  @P0 BRA `(.L_x_248) ;  /* 0x0000000400000947 */ /* 0x000fea0003800000 */
[----:B------:R-:W-:-:S14]  /*f890*/  DSETP.GEU.AND P0, PT, |R28|, R4, PT ;  /* 0x000000041c00722a */ /* 0x000fdc0003f0e200 */
[----:B------:R-:W-:Y:S01]  /*f8a0*/  @!P0 MOV R2, 0x0 ;  /* 0x0000000000028802 */ /* 0x000fe20000000f00 */
[----:B------:R-:W-:Y:S01]  /*f8b0*/  @!P0 IMAD.MOV.U32 R3, RZ, RZ, 0x3fd00000 ;  /* 0x3fd00000ff038424 */ /* 0x000fe200078e00ff */
[----:B------:R-:W-:Y:S05]  /*f8c0*/  @!P0 BREAK.RELIABLE B5 ;  /* 0x0000000000058942 */ /* 0x000fea0003800100 */
[----:B------:R-:W-:Y:S01]  /*f8d0*/  @!P0 DFMA R2, R26, -R2, 2 ;  /* 0x400000001a02842b */ /* 0x000fe20000000802 */
[----:B------:R-:W-:Y:S10]  /*f8e0*/  @!P0 BRA `(.L_x_242) ;  /* 0x0000000400608947 */ /* 0x000ff40003800000 */
[----:B------:R-:W-:-:S08]  /*f8f0*/  DADD R2, R28, -3 ;  /* 0xc00800001c027429 */ /* 0x000fd00000000000 */
[----:B------:R-:W-:-:S14]  /*f900*/  DSETP.GEU.AND P0, PT, |R2|, R4, PT ;  /* 0x000000040200722a */ /* 0x000fdc0003f0e200 */
[----:B------:R-:W-:Y:S05]  /*f910*/  @!P0 BREAK.RELIABLE B5 ;  /* 0x0000000000058942 */ /* 0x000fea0003800100 */
[----:B------:R-:W-:Y:S05]  /*f920*/  @P0 BRA `(.L_x_248) ;  /* 0x0000000000d80947 */ /* 0x000fea0003800000 */
[----:B------:R-:W-:Y:S01]  /*f930*/  IMAD.MOV.U32 R8, RZ, RZ, 0x0 ;  /* 0x00000000ff087424 */ /* 0x000fe200078e00ff */
[----:B------:R-:W-:Y:S01]  /*f940*/  MOV R9, 0x40080000 ;  /* 0x4008000000097802 */ /* 0x000fe20000000f00 */
[----:B------:R-:W-:Y:S01]  /*f950*/  IMAD.MOV.U32 R4, RZ, RZ, 0x0 ;  /* 0x00000000ff047424 */ /* 0x000fe200078e00ff */
[----:B------:R-:W-:Y:S01]  /*f960*/  MOV R5, 0x3fd80000 ;  /* 0x3fd8000000057802 */ /* 0x000fe20000000f00 */
[----:B------:R-:W-:Y:S03]  /*f970*/  BSSY.RECONVERGENT B6, `(.L_x_249) ;  /* 0x0000018000067945 */ /* 0x000fe60003800200 */
        /* <DEDUP_REMOVED lines=23> */
.L_x_250:
[----:B------:R-:W-:Y:S05]  /*faf0*/  BSYNC.RECONVERGENT B6 ;  /* 0x0000000000067941 */ /* 0x000fea0003800200 */
.L_x_249:
        /* <DEDUP_REMOVED lines=22> */
.L_x_252:
[----:B------:R-:W-:Y:S05]  /*fc60*/  BSYNC.RECONVERGENT B6 ;  /* 0x0000000000067941 */ /* 0x000fea0003800200 */
.L_x_251:
[----:B------:R-:W-:Y:S01]  /*fc70*/  DADD R2, R2, R24 ;  /* 0x0000000002027229 */ /* 0x000fe20000000018 */
[----:B------:R-:W-:Y:S10]  /*fc80*/  BRA `(.L_x_242) ;  /* 0x0000000000787947 */ /* 0x000ff40003800000 */
.L_x_248:
[----:B------:R-:W-:Y:S05]  /*fc90*/  BSYNC.RELIABLE B5 ;  /* 0x0000000000057941 */ /* 0x000fea0003800100 */
.L_x_247:
        /* <DEDUP_REMOVED lines=26> */
.L_x_254:
[----:B------:R-:W-:Y:S05]  /*fe40*/  BSYNC.RECONVERGENT B5 ;  /* 0x0000000000057941 */ /* 0x000fea0003800200 */
.L_x_253:
[----:B------:R-:W-:Y:S02]  /*fe50*/  IMAD.MOV.U32 R2, RZ, RZ, R6 ;  /* 0x000000ffff027224 */ /* 0x000fe400078e0006 */
[----:B------:R-:W-:-:S07]  /*fe60*/  IMAD.MOV.U32 R3, RZ, RZ, R7 ;  /* 0x000000ffff037224 */ /* 0x000fce00078e0007 */
.L_x_242:
[----:B------:R-:W-:Y:S05]  /*fe70*/  BSYNC.RECONVERGENT B4 ;  /* 0x0000000000047941 */ /* 0x000fea0003800200 */
.L_x_241:
[C---:B------:R-:W-:Y:S01]  /*fe80*/  DFMA R24, R20.reuse, R26, 4 ;  /* 0x401000001418742b */ /* 0x040fe2000000001a */
[----:B------:R-:W-:Y:S01]  /*fe90*/  IMAD.MOV.U32 R32, RZ, RZ, 0x0 ;  /* 0x00000000ff207424 */ /* 0x000fe200078e00ff */
[----:B------:R-:W-:Y:S01]  /*fea0*/  DMUL R6, R20, R20 ;  /* 0x0000001414067228 */ /* 0x000fe20000000000 */
[----:B------:R-:W-:Y:S01]  /*feb0*/  IMAD.MOV.U32 R33, RZ, RZ, 0x3fd80000 ;  /* 0x3fd80000ff217424 */ /* 0x000fe200078e00ff */
[----:B------:R-:W-:Y:S01]  /*fec0*/  DADD R22, R2, R22 ;  /* 0x0000000002167229 */ /* 0x000fe20000000016 */
[----:B------:R-:W-:Y:S03]  /*fed0*/  BSSY.RECONVERGENT B4, `(.L_x_255) ;  /* 0x000001c000047945 */ /* 0x000fe60003800200 */
[----:B------:R-:W-:Y:S02]  /*fee0*/  DMUL R30, R24, R24 ;  /* 0x00000018181e7228 */ /* 0x000fe40000000000 */
[----:B------:R-:W-:-:S02]  /*fef0*/  DFMA R28, R26, R26, R6 ;  /* 0x0000001a1a1c722b */ /* 0x000fc40000000006 */
        /* <DEDUP_REMOVED lines=25> */
.L_x_256:
[----:B------:R-:W-:Y:S05]  /*10090*/  BSYNC.RECONVERGENT B4 ;  /* 0x0000000000047941 */ /* 0x000fea0003800200 */
.L_x_255:
        /* <DEDUP_REMOVED lines=23> */
.L_x_258:
[----:B------:R-:W-:Y:S05]  /*10210*/  BSYNC.RECONVERGENT B4 ;  /* 0x0000000000047941 */ /* 0x000fea0003800200 */
.L_x_257:
[----:B------:R-:W0:Y:S01]  /*10220*/  MUFU.RSQ64H R17, R25 ;  /* 0x0000001900117308 */ /* 0x000e220000001c00 */
[----:B------:R-:W-:Y:S01]  /*10230*/  IADD3 R16, PT, PT, R25, -0x3500000, RZ ;  /* 0xfcb0000019107810 */ /* 0x000fe20007ffe0ff */
[----:B------:R-:W-:Y:S01]  /*10240*/  IMAD.MOV.U32 R8, RZ, RZ, 0x0 ;  /* 0x00000000ff087424 */ /* 0x000fe200078e00ff */
[----:B------:R-:W-:Y:S01]  /*10250*/  DADD R20, R20, R26 ;  /* 0x0000000014147229 */ /* 0x000fe2000000001a */
[----:B------:R-:W-:Y:S01]  /*10260*/  IMAD.MOV.U32 R9, RZ, RZ, 0x3fd80000 ;  /* 0x3fd80000ff097424 */ /* 0x000fe200078e00ff */
[----:B------:R-:W-:Y:S01]  /*10270*/  MOV R0, RZ ;  /* 0x000000ff00007202 */ /* 0x000fe20000000f00 */
[----:B------:R-:W-:Y:S05]  /*10280*/  BSSY.RECONVERGENT B4, `(.L_x_259) ;  /* 0x000001e000047945 */ /* 0x000fea0003800200 */
[----:B------:R-:W-:-:S02]  /*10290*/  DSETP.MAX.AND P0, P1, RZ, R20, PT ;  /* 0x00000014ff00722a */ /* 0x000fc4000390f000 */
[----:B------:R-:W-:Y:S01]  /*102a0*/  MOV R7, R20 ;  /* 0x0000001400077202 */ /* 0x000fe20000000f00 */
[----:B------:R-:W-:Y:S01]  /*102b0*/  IMAD.MOV.U32 R20, RZ, RZ, RZ ;  /* 0x000000ffff147224 */ /* 0x000fe200078e00ff */
        /* <DEDUP_REMOVED lines=26> */
.L_x_260:
[----:B------:R-:W-:Y:S05]  /*10460*/  BSYNC.RECONVERGENT B4 ;  /* 0x0000000000047941 */ /* 0x000fea0003800200 */
.L_x_259:
        /* <DEDUP_REMOVED lines=25> */
.L_x_261:
        /* <DEDUP_REMOVED lines=22> */
.L_x_262:
[----:B------:R-:W-:-:S08]  /*10760*/  DADD R2, R2, R24 ;  /* 0x0000000002027229 */ /* 0x000fd00000000018 */
[----:B------:R-:W-:Y:S01]  /*10770*/  DFMA R2, R22, R2, R20 ;  /* 0x000000021602722b */ /* 0x000fe20000000014 */
[----:B------:R-:W-:Y:S10]  /*10780*/  BRA `(.L_x_64) ;  /* 0x0000001c00747947 */ /* 0x000ff40003800000 */
.L_x_228:
[----:B------:R-:W-:-:S13]  /*10790*/  ISETP.NE.OR P0, PT, R11, UR4, !P0 ;  /* 0x000000040b007c0c */ /* 0x000fda000c705670 */
[----:B------:R-:W-:Y:S05]  /*107a0*/  @P0 BRA `(.L_x_64) ;  /* 0x0000001c006c0947 */ /* 0x000fea0003800000 */
[----:B------:R-:W0:Y:S08]  /*107b0*/  LDC.64 R22, c[0x0][0x3b0] ;  /* 0x0000ec00ff167b82 */ /* 0x000e300000000a00 */
[----:B------:R-:W1:Y:S08]  /*107c0*/  LDC R5, c[0x0][0x3e8] ;  /* 0x0000fa00ff057b82 */ /* 0x000e700000000800 */
[----:B------:R-:W1:Y:S01]  /*107d0*/  LDC.64 R2, c[0x0][0x3a8] ;  /* 0x0000ea00ff027b82 */ /* 0x000e620000000a00 */
[----:B0-----:R-:W2:Y:S01]  /*107e0*/  LDG.E.64 R22, desc[UR8][R22.64] ;  /* 0x0000000816167981 */ /* 0x001ea2000c1e1b00 */
[----:B-1----:R-:W-:-:S05]  /*107f0*/  IMAD.WIDE R2, R5, 0x8, R2 ;  /* 0x0000000805027825 */ /* 0x002fca00078e0202 */
[----:B------:R-:W3:Y:S01]  /*10800*/  LDG.E.64 R24, desc[UR8][R2.64+-0x10] ;  /* 0xfffff00802187981 */ /* 0x000ee2000c1e1b00 */
[----:B------:R-:W-:Y:S01]  /*10810*/  UMOV UR6, 0x79c842fa ;  /* 0x79c842fa00067882 */ /* 0x000fe20000000000 */
[----:B------:R-:W-:Y:S02]  /*10820*/  UMOV UR7, 0x4007ffff ;  /* 0x4007ffff00077882 */ /* 0x000fe40000000000 */
        /* <DEDUP_REMOVED lines=32> */
[----:B------:R-:W-:Y:S02]  /*10a30*/  MOV R4, R24 ;  /* 0x0000001800047202 */ /* 0x000fe40000000f00 */
[----:B------:R-:W-:-:S07]  /*10a40*/  MOV R16, 0x10a60 ;  /* 0x00010a6000107802 */ /* 0x000fce0000000f00 */
[----:B------:R-:W-:Y:S05]  /*10a50*/  CALL.REL.NOINC `($__internal_2_$__cuda_sm20_dsqrt_rn_f64_mediumpath_v1) ;  /* 0x00000024007c7944 */ /* 0x000fea0003c00000 */
[----:B------:R-:W-:Y:S01]  /*10a60*/  IMAD.MOV.U32 R20, RZ, RZ, R2 ;  /* 0x000000ffff147224 */ /* 0x000fe200078e0002 */
[----:B------:R-:W-:-:S07]  /*10a70*/  MOV R21, R3 ;  /* 0x0000000300157202 */ /* 0x000fce0000000f00 */
.L_x_265:
        /* <DEDUP_REMOVED lines=22> */
.L_x_267:
[----:B------:R-:W-:Y:S05]  /*10be0*/  BSYNC.RECONVERGENT B4 ;  /* 0x0000000000047941 */ /* 0x000fea0003800200 */
.L_x_266:
[----:B------:R-:W-:Y:S01]  /*10bf0*/  DFMA R20, R20, 2, R2 ;  /* 0x400000001414782b */ /* 0x000fe20000000002 */
[----:B------:R-:W-:Y:S10]  /*10c00*/  BRA `(.L_x_263) ;  /* 0x0000000400707947 */ /* 0x000ff40003800000 */
.L_x_264:
        /* <DEDUP_REMOVED lines=13> */
[----:B------:R-:W-:Y:S01]  /*10ce0*/  MOV R8, 0x0 ;  /* 0x0000000000087802 */ /* 0x000fe20000000f00 */
[----:B------:R-:W-:Y:S01]  /*10cf0*/  IMAD.MOV.U32 R9, RZ, RZ, 0x40080000 ;  /* 0x40080000ff097424 */ /* 0x000fe200078e00ff */
[----:B------:R-:W-:Y:S01]  /*10d00*/  MOV R5, 0x3fd80000 ;  /* 0x3fd8000000057802 */ /* 0x000fe20000000f00 */
[----:B------:R-:W-:-:S04]  /*10d10*/  IMAD.MOV.U32 R4, RZ, RZ, 0x0 ;  /* 0x00000000ff047424 */ /* 0x000fc800078e00ff */
        /* <DEDUP_REMOVED lines=23> */
.L_x_269:
        /* <DEDUP_REMOVED lines=22> */
.L_x_271:
[----:B------:R-:W-:Y:S05]  /*10ff0*/  BSYNC.RECONVERGENT B4 ;  /* 0x0000000000047941 */ /* 0x000fea0003800200 */
.L_x_270:
[----:B------:R-:W-:Y:S01]  /*11000*/  DADD R20, R2, R20 ;  /* 0x0000000002147229 */ /* 0x000fe20000000014 */
[----:B------:R-:W-:Y:S10]  /*11010*/  BRA `(.L_x_263) ;  /* 0x00000000006c7947 */ /* 0x000ff40003800000 */
.L_x_268:
[----:B------:R-:W-:Y:S01]  /*11020*/  DFMA R8, R24, R22, 4 ;  /* 0x401000001808742b */ /* 0x000fe20000000016 */
        /* <DEDUP_REMOVED lines=24> */
.L_x_272:
[----:B------:R-:W-:Y:S01]  /*111b0*/  IMAD.MOV.U32 R20, RZ, RZ, R24 ;  /* 0x000000ffff147224 */ /* 0x000fe200078e0018 */
[----:B------:R-:W-:-:S07]  /*111c0*/  MOV R21, R25 ;  /* 0x0000001900157202 */ /* 0x000fce0000000f00 */
.L_x_263:
[----:B------:R-:W0:Y:S01]  /*111d0*/  LDC.64 R28, c[0x0][0x3b0] ;  /* 0x0000ec00ff1c7b82 */ /* 0x000e220000000a00 */
[----:B------:R-:W2:Y:S04]  /*111e0*/  LDG.E.64 R26, desc[UR8][R26.64] ;  /* 0x000000081a1a7981 */ /* 0x000ea8000c1e1b00 */
[----:B0-----:R-:W3:Y:S01]  /*111f0*/  LDG.E.64 R28, desc[UR8][R28.64+0x8] ;  /* 0x000008081c1c7981 */ /* 0x001ee2000c1e1b00 */
[----:B------:R-:W-:Y:S01]  /*11200*/  UMOV UR6, 0x79c842fa ;  /* 0x79c842fa00067882 */ /* 0x000fe20000000000 */
[----:B------:R-:W-:Y:S01]  /*11210*/  UMOV UR7, 0x4007ffff ;  /* 0x4007ffff00077882 */ /* 0x000fe20000000000 */
[----:B------:R-:W-:Y:S01]  /*11220*/  IMAD.MOV.U32 R4, RZ, RZ, -0x5f4a1273 ;  /* 0xa0b5ed8dff047424 */ /* 0x000fe200078e00ff */
[----:B------:R-:W-:Y:S01]  /*11230*/  MOV R5, 0x3eb0c6f7 ;  /* 0x3eb0c6f700057802 */ /* 0x000fe20000000f00 */
[----:B------:R-:W-:Y:S01]  /*11240*/  BSSY.RECONVERGENT B4, `(.L_x_273) ;  /* 0x00000a1000047945 */ /* 0x000fe20003800200 */
[----:B---3--:R-:W-:-:S06]  /*11250*/  DSETP.GEU.AND P0, PT, R28, UR6, PT ;  /* 0x000000061c007e2a */ /* 0x008fcc000bf0e000 */
[----:B------:R-:W-:-:S06]  /*11260*/  DSETP.LEU.OR P0, PT, R28, R4, P0 ;  /* 0x000000041c00722a */ /* 0x000fcc000070b400 */
[----:B--2---:R-:W-:-:S14]  /*11270*/  DSETP.GEU.OR P1, PT, |R26|, R4, P0 ;  /* 0x000000041a00722a */ /* 0x004fdc000072e600 */
        /* <DEDUP_REMOVED lines=30> */
[----:B------:R-:W-:Y:S01]  /*11460*/  MOV R24, R2 ;  /* 0x0000000200187202 */ /* 0x000fe20000000f00 */
[----:B------:R-:W-:-:S07]  /*11470*/  IMAD.MOV.U32 R25, RZ, RZ, R3 ;  /* 0x000000ffff197224 */ /* 0x000fce00078e0003 */
.L_x_276:
        /* <DEDUP_REMOVED lines=19> */
[----:B------:R-:W-:Y:S02]  /*115b0*/  MOV R2, R7 ;  /* 0x0000000700027202 */ /* 0x000fe40000000f00 */
[----:B------:R-:W-:-:S07]  /*115c0*/  MOV R0, 0x115e0 ;  /* 0x000115e000007802 */ /* 0x000fce0000000f00 */
[----:B------:R-:W-:Y:S05]  /*115d0*/  CALL.REL.NOINC `($__internal_1_$__cuda_sm20_div_rn_f64_full) ;  /* 0x0000001400047944 */ /* 0x000fea0003c00000 */
.L_x_278:
[----:B------:R-:W-:Y:S05]  /*115e0*/  BSYNC.RECONVERGENT B5 ;  /* 0x0000000000057941 */ /* 0x000fea0003800200 */
.L_x_277:
[----:B------:R-:W-:Y:S01]  /*115f0*/  DFMA R2, R24, 2, R2 ;  /* 0x400000001802782b */ /* 0x000fe20000000002 */
[----:B------:R-:W-:Y:S10]  /*11600*/  BRA `(.L_x_274) ;  /* 0x0000000400907947 */ /* 0x000ff40003800000 */
.L_x_275:
[----:B------:R-:W-:Y:S01]  /*11610*/  UMOV UR6, 0x79c842fa ;  /* 0x79c842fa00067882 */ /* 0x000fe20000000000 */
[----:B------:R-:W-:Y:S01]  /*11620*/  UMOV UR7, 0x400fffff ;  /* 0x400fffff00077882 */ /* 0x000fe20000000000 */
[----:B------:R-:W-:Y:S01]  /*11630*/  BSSY.RELIABLE B5, `(.L_x_279) ;  /* 0x0000044000057945 */ /* 0x000fe20003800100 */
[----:B------:R-:W-:-:S06]  /*11640*/  DSETP.GEU.AND P0, PT, R26, UR6, PT ;  /* 0x000000061a007e2a */ /* 0x000fcc000bf0e000 */
[----:B------:R-:W-:-:S14]  /*11650*/  DSETP.LEU.OR P0, PT, R26, R4, P0 ;  /* 0x000000041a00722a */ /* 0x000fdc000070b400 */
[----:B------:R-:W-:Y:S05]  /*11660*/  @P0 BRA `(.L_x_280) ;  /* 0x0000000400000947 */ /* 0x000fea0003800000 */
[----:B------:R-:W-:-:S14]  /*11670*/  DSETP.GEU.AND P0, PT, |R28|, R4, PT ;  /* 0x000000041c00722a */ /* 0x000fdc0003f0e200 */
[----:B------:R-:W-:Y:S01]  /*11680*/  @!P0 IMAD.MOV.U32 R2, RZ, RZ, 0x0 ;  /* 0x00000000ff028424 */ /* 0x000fe200078e00ff */
[----:B------:R-:W-:Y:S01]  /*11690*/  @!P0 MOV R3, 0x3fd00000 ;  /* 0x3fd0000000038802 */ /* 0x000fe20000000f00 */
        /* <DEDUP_REMOVED lines=35> */
.L_x_282:
[----:B------:R-:W-:Y:S05]  /*118d0*/  BSYNC.RECONVERGENT B6 ;  /* 0x0000000000067941 */ /* 0x000fea0003800200 */
.L_x_281:
        /* <DEDUP_REMOVED lines=22> */
.L_x_284:
[----:B------:R-:W-:Y:S05]  /*11a40*/  BSYNC.RECONVERGENT B6 ;  /* 0x0000000000067941 */ /* 0x000fea0003800200 */
.L_x_283:
[----:B------:R-:W-:Y:S01]  /*11a50*/  DADD R2, R2, R24 ;  /* 0x0000000002027229 */ /* 0x000fe20000000018 */
[----:B------:R-:W-:Y:S10]  /*11a60*/  BRA `(.L_x_274) ;  /* 0x0000000000787947 */ /* 0x000ff40003800000 */
.L_x_280:
[----:B------:R-:W-:Y:S05]  /*11a70*/  BSYNC.RELIABLE B5 ;  /* 0x0000000000057941 */ /* 0x000fea0003800100 */
.L_x_279:
        /* <DEDUP_REMOVED lines=24> */
[----:B------:R-:W-:Y:S01]  /*11c00*/  MOV R6, R2 ;  /* 0x0000000200067202 */ /* 0x000fe20000000f00 */
[----:B------:R-:W-:-:S07]  /*11c10*/  IMAD.MOV.U32 R7, RZ, RZ, R3 ;  /* 0x000000ffff077224 */ /* 0x000fce00078e0003 */
.L_x_286:
[----:B------:R-:W-:Y:S05]  /*11c20*/  BSYNC.RECONVERGENT B5 ;  /* 0x0000000000057941 */ /* 0x000fea0003800200 */
.L_x_285:
[----:B------:R-:W-:Y:S01]  /*11c30*/  MOV R2, R6 ;  /* 0x0000000600027202 */ /* 0x000fe20000000f00 */
[----:B------:R-:W-:-:S07]  /*11c40*/  IMAD.MOV.U32 R3, RZ, RZ, R7 ;  /* 0x000000ffff037224 */ /* 0x000fce00078e0007 */
.L_x_274:
[----:B------:R-:W-:Y:S05]  /*11c50*/  BSYNC.RECONVERGENT B4 ;  /* 0x0000000000047941 */ /* 0x000fea0003800200 */
.L_x_273:
[C---:B------:R-:W-:Y:S01]  /*11c60*/  DFMA R24, R22.reuse, R26, 4 ;  /* 0x401000001618742b */ /* 0x040fe2000000001a */
[----:B------:R-:W-:Y:S01]  /*11c70*/  IMAD.MOV.U32 R32, RZ, RZ, 0x0 ;  /* 0x00000000ff207424 */ /* 0x000fe200078e00ff */
[----:B------:R-:W-:Y:S01]  /*11c80*/  MOV R33, 0x3fd80000 ;  /* 0x3fd8000000217802 */ /* 0x000fe20000000f00 */
        /* <DEDUP_REMOVED lines=28> */
[----:B------:R-:W-:Y:S01]  /*11e50*/  IMAD.MOV.U32 R8, RZ, RZ, R2 ;  /* 0x000000ffff087224 */ /* 0x000fe200078e0002 */
[----:B------:R-:W-:-:S07]  /*11e60*/  MOV R9, R3 ;  /* 0x0000000300097202 */ /* 0x000fce0000000f00 */
.L_x_288:
[----:B------:R-:W-:Y:S05]  /*11e70*/  BSYNC.RECONVERGENT B4 ;  /* 0x0000000000047941 */ /* 0x000fea0003800200 */
.L_x_287:
        /* <DEDUP_REMOVED lines=21> */
[----:B------:R-:W-:Y:S01]  /*11fd0*/  MOV R30, R2 ;  /* 0x00000002001e7202 */ /* 0x000fe20000000f00 */
[----:B------:R-:W-:-:S07]  /*11fe0*/  IMAD.MOV.U32 R31, RZ, RZ, R3 ;  /* 0x000000ffff1f7224 */ /* 0x000fce00078e0003 */
.L_x_290:
[----:B------:R-:W-:Y:S05]  /*11ff0*/  BSYNC.RECONVERGENT B4 ;  /* 0x0000000000047941 */ /* 0x000fea0003800200 */
.L_x_289:
[----:B------:R-:W0:Y:S01]  /*12000*/  MUFU.RSQ64H R17, R25 ;  /* 0x0000001900117308 */ /* 0x000e220000001c00 */
[----:B------:R-:W-:Y:S01]  /*12010*/  IADD3 R16, PT, PT, R25, -0x3500000, RZ ;  /* 0xfcb0000019107810 */ /* 0x000fe20007ffe0ff */
[----:B------:R-:W-:Y:S01]  /*12020*/  IMAD.MOV.U32 R8, RZ, RZ, 0x0 ;  /* 0x00000000ff087424 */ /* 0x000fe200078e00ff */
[----:B------:R-:W-:Y:S01]  /*12030*/  MOV R9, 0x3fd80000 ;  /* 0x3fd8000000097802 */ /* 0x000fe20000000f00 */
[----:B------:R-:W-:Y:S01]  /*12040*/  DADD R22, R22, R26 ;  /* 0x0000000016167229 */ /* 0x000fe2000000001a */
[----:B------:R-:W-:Y:S01]  /*12050*/  HFMA2 R0, -RZ, RZ, 0, 0 ;  /* 0x00000000ff007431 */ /* 0x000fe200000001ff */
        /* <DEDUP_REMOVED lines=9> */
[----:B------:R-:W-:-:S04]  /*120f0*/  @P1 LOP3.LUT R29, R23, 0x80000, RZ, 0xfc, !PT ;  /* 0x00080000171d1812 */ /* 0x000fc800078efcff */
[----:B------:R-:W-:Y:S02]  /*12100*/  MOV R23, R29 ;  /* 0x0000001d00177202 */ /* 0x000fe40000000f00 */
        /* <DEDUP_REMOVED lines=19> */
.L_x_292:
[----:B------:R-:W-:Y:S05]  /*12240*/  BSYNC.RECONVERGENT B4 ;  /* 0x0000000000047941 */ /* 0x000fea0003800200 */
.L_x_291:
        /* <DEDUP_REMOVED lines=17> */
[----:B------:R-:W-:Y:S01]  /*12360*/  MOV R4, RZ ;  /* 0x000000ff00047202 */ /* 0x000fe20000000f00 */
[----:B------:R-:W-:Y:S01]  /*12370*/  IMAD.MOV.U32 R5, RZ, RZ, 0x40000000 ;  /* 0x40000000ff057424 */ /* 0x000fe200078e00ff */
[----:B------:R-:W-:Y:S01]  /*12380*/  MOV R0, 0x123c0 ;  /* 0x000123c000007802 */ /* 0x000fe20000000f00 */
[----:B0-----:R-:W-:Y:S01]  /*12390*/  IMAD.U32 R3, RZ, RZ, UR6 ;  /* 0x00000006ff037e24 */ /* 0x001fe2000f8e00ff */
[----:B------:R-:W-:-:S07]  /*123a0*/  MOV R2, UR7 ;  /* 0x0000000700027c02 */ /* 0x000fce0008000f00 */
[----:B------:R-:W-:Y:S05]  /*123b0*/  CALL.REL.NOINC `($__internal_1_$__cuda_sm20_div_rn_f64_full) ;  /* 0x00000004008c7944 */ /* 0x000fea0003c00000 */
[----:B------:R-:W-:Y:S01]  /*123c0*/  MOV R24, R2 ;  /* 0x0000000200187202 */ /* 0x000fe20000000f00 */
[----:B------:R-:W-:-:S07]  /*123d0*/  IMAD.MOV.U32 R25, RZ, RZ, R3 ;  /* 0x000000ffff197224 */ /* 0x000fce00078e0003 */
.L_x_293:
        /* <DEDUP_REMOVED lines=17> */
[----:B------:R-:W-:Y:S02]  /*124f0*/  MOV R5, 0x40000000 ;  /* 0x4000000000057802 */ /* 0x000fe40000000f00 */
[----:B------:R-:W-:Y:S02]  /*12500*/  MOV R0, 0x12540 ;  /* 0x0001254000007802 */ /* 0x000fe40000000f00 */
[----:B0-----:R-:W-:Y:S01]  /*12510*/  MOV R3, UR6 ;  /* 0x0000000600037c02 */ /* 0x001fe20008000f00 */
[----:B------:R-:W-:-:S07]  /*12520*/  IMAD.U32 R2, RZ, RZ, UR7 ;  /* 0x00000007ff027e24 */ /* 0x000fce000f8e00ff */
[----:B------:R-:W-:Y:S05]  /*12530*/  CALL.REL.NOINC `($__internal_1_$__cuda_sm20_div_rn_f64_full) ;  /* 0x00000004002c7944 */ /* 0x000fea0003c00000 */
.L_x_294:
[----:B------:R-:W-:-:S08]  /*12540*/  DADD R2, R2, R24 ;  /* 0x0000000002027229 */ /* 0x000fd00000000018 */
[----:B------:R-:W-:-:S11]  /*12550*/  DFMA R2, R20, R2, R22 ;  /* 0x000000021402722b */ /* 0x000fd60000000016 */
.L_x_64:
[----:B------:R-:W-:Y:S05]  /*12560*/  BSYNC.RECONVERGENT B1 ;  /* 0x0000000000017941 */ /* 0x000fea0003800200 */
.L_x_3:
[----:B------:R-:W-:Y:S05]  /*12570*/  WARPSYNC.ALL ;  /* 0x0000000000007948 */ /* 0x000fea0003800000 */
[----:B------:R-:W0:Y:S01]  /*12580*/  LDC.64 R4, c[0x0][0x3a0] ;  /* 0x0000e800ff047b82 */ /* 0x000e220000000a00 */
[----:B------:R-:W-:Y:S01]  /*12590*/  IMAD R15, R15, R13, R12 ;  /* 0x0000000d0f0f7224 */ /* 0x000fe200078e020c */
[----:B------:R-:W1:Y:S01]  /*125a0*/  LDCU UR6, c[0x0][0x398] ;  /* 0x00007300ff0677ac */ /* 0x000e620008000800 */
[----:B------:R-:W2:Y:S02]  /*125b0*/  LDCU UR7, c[0x0][0x390] ;  /* 0x00007200ff0777ac */ /* 0x000ea40008000800 */
[----:B0-----:R-:W-:-:S05]  /*125c0*/  IMAD.WIDE R4, R15, 0x8, R4 ;  /* 0x000000080f047825 */ /* 0x001fca00078e0204 */
[----:B------:R0:W3:Y:S01]  /*125d0*/  LDG.E.64 R6, desc[UR8][R4.64] ;  /* 0x0000000804067981 */ /* 0x0000e2000c1e1b00 */
[----:B-1----:R-:W-:Y:S01]  /*125e0*/  UIADD3 UR6, UPT, UPT, -UR6, URZ, URZ ;  /* 0x000000ff06067290 */ /* 0x002fe2000fffe1ff */
[----:B------:R-:W-:Y:S01]  /*125f0*/  IMAD.MOV.U32 R8, RZ, RZ, 0x3fe00000 ;  /* 0x3fe00000ff087424 */ /* 0x000fe200078e00ff */
[----:B--2---:R-:W-:Y:S01]  /*12600*/  UIADD3 UR7, UPT, UPT, -UR7, URZ, URZ ;  /* 0x000000ff07077290 */ /* 0x004fe2000fffe1ff */
[----:B------:R-:W-:Y:S01]  /*12610*/  ISETP.NE.AND P1, PT, R11, UR4, PT ;  /* 0x000000040b007c0c */ /* 0x000fe2000bf25270 */
[----:B------:R-:W-:Y:S01]  /*12620*/  DADD R2, -R2, R18 ;  /* 0x0000000002027229 */ /* 0x000fe20000000112 */
[----:B------:R-:W-:Y:S02]  /*12630*/  ISETP.NE.AND P0, PT, R10, UR5, PT ;  /* 0x000000050a007c0c */ /* 0x000fe4000bf05270 */
[----:B------:R-:W-:Y:S01]  /*12640*/  FSEL R0, R8, 1.875, !P1 ;  /* 0x3ff0000008007808 */ /* 0x000fe20004800000 */
[----:B------:R-:W1:Y:S01]  /*12650*/  LDC.64 R10, c[0x0][0x380] ;  /* 0x0000e000ff0a7b82 */ /* 0x000e620000000a00 */
[----:B------:R-:W-:-:S02]  /*12660*/  ISETP.NE.AND P3, PT, R12, UR6, PT ;  /* 0x000000060c007c0c */ /* 0x000fc4000bf65270 */
[----:B------:R-:W-:Y:S02]  /*12670*/  FSEL R8, R8, 1.875, !P0 ;  /* 0x3ff0000008087808 */ /* 0x000fe40004000000 */
[----:B------:R-:W-:Y:S02]  /*12680*/  ISETP.NE.AND P2, PT, R13, UR7, PT ;  /* 0x000000070d007c0c */ /* 0x000fe4000bf45270 */
[----:B------:R-:W-:Y:S01]  /*12690*/  FSEL R9, R8, 1.75, P3 ;  /* 0x3fe0000008097808 */ /* 0x000fe20001800000 */
[----:B------:R-:W-:Y:S01]  /*126a0*/  IMAD.MOV.U32 R8, RZ, RZ, RZ ;  /* 0x000000ffff087224 */ /* 0x000fe200078e00ff */
[----:B0-----:R-:W-:Y:S01]  /*126b0*/  FSEL R5, R0, 1.75, P2 ;  /* 0x3fe0000000057808 */ /* 0x001fe20001000000 */
[----:B------:R-:W0:Y:S01]  /*126c0*/  LDC.64 R12, c[0x0][0x388] ;  /* 0x0000e200ff0c7b82 */ /* 0x000e220000000a00 */
[----:B------:R-:W-:-:S06]  /*126d0*/  MOV R4, RZ ;  /* 0x000000ff00047202 */ /* 0x000fcc0000000f00 */
[----:B------:R-:W-:-:S08]  /*126e0*/  DMUL R4, R4, R8 ;  /* 0x0000000804047228 */ /* 0x000fd00000000000 */
[----:B------:R-:W-:-:S08]  /*126f0*/  DMUL R4, R2, R4 ;  /* 0x0000000402047228 */ /* 0x000fd00000000000 */
[----:B---3--:R-:W-:Y:S02]  /*12700*/  DMUL R6, R4, R6 ;  /* 0x0000000604067228 */ /* 0x008fe40000000000 */
[----:B------:R-:W-:Y:S01]  /*12710*/  DMUL R4, R2, R4 ;  /* 0x0000000402047228 */ /* 0x000fe20000000000 */
[----:B-1----:R-:W-:-:S04]  /*12720*/  IMAD.WIDE R2, R14, 0x8, R10 ;  /* 0x000000080e027825 */ /* 0x002fc800078e020a */
[----:B0-----:R-:W-:Y:S01]  /*12730*/  IMAD.WIDE R14, R14, 0x8, R12 ;  /* 0x000000080e0e7825 */ /* 0x001fe200078e020c */
[----:B------:R-:W-:Y:S04]  /*12740*/  STG.E.64 desc[UR8][R2.64], R6 ;  /* 0x0000000602007986 */ /* 0x000fe8000c101b08 */
[----:B------:R-:W-:Y:S01]  /*12750*/  STG.E.64 desc[UR8][R14.64], R4 ;  /* 0x000000040e007986 */ /* 0x000fe2000c101b08 */
[----:B------:R-:W-:Y:S05]  /*12760*/  EXIT ;  /* 0x000000000000794d */ /* 0x000fea0003800000 */
        .weak           $__internal_0_$__cuda_sm20_dblrcp_rn_slowpath_v3
        .type           $__internal_0_$__cuda_sm20_dblrcp_rn_slowpath_v3,@function
        .size           $__internal_0_$__cuda_sm20_dblrcp_rn_slowpath_v3,($__internal_1_$__cuda_sm20_div_rn_f64_full - $__internal_0_$__cuda_sm20_dblrcp_rn_slowpath_v3)
$__internal_0_$__cuda_sm20_dblrcp_rn_slowpath_v3:
[----:B------:R-:W-:Y:S01]  /*12770*/  DSETP.GTU.AND P1, PT, |R2|, +INF , PT ;  /* 0x7ff000000200742a */ /* 0x000fe20003f2c200 */
[----:B------:R-:W-:-:S13]  /*12780*/  BSSY.RECONVERGENT B2, `(.L_x_295) ;  /* 0x0000023000027945 */ /* 0x000fda0003800200 */
[----:B------:R-:W-:Y:S05]  /*12790*/  @P1 BRA `(.L_x_296) ;  /* 0x00000000007c1947 */ /* 0x000fea0003800000 */
[----:B------:R-:W-:-:S04]  /*127a0*/  LOP3.LUT R7, R3, 0x7fffffff, RZ, 0xc0, !PT ;  /* 0x7fffffff03077812 */ /* 0x000fc800078ec0ff */
[----:B------:R-:W-:-:S04]  /*127b0*/  IADD3 R4, PT, PT, R7, -0x1, RZ ;  /* 0xffffffff07047810 */ /* 0x000fc80007ffe0ff */
[----:B------:R-:W-:-:S13]  /*127c0*/  ISETP.GE.U32.AND P1, PT, R4, 0x7fefffff, PT ;  /* 0x7fefffff0400780c */ /* 0x000fda0003f26070 */
[----:B------:R-:W-:Y:S01]  /*127d0*/  @P1 LOP3.LUT R5, R3, 0x7ff00000, RZ, 0x3c, !PT ;  /* 0x7ff0000003051812 */ /* 0x000fe200078e3cff */
[----:B------:R-:W-:Y:S01]  /*127e0*/  @P1 IMAD.MOV.U32 R4, RZ, RZ, RZ ;  /* 0x000000ffff041224 */ /* 0x000fe200078e00ff */
[----:B------:R-:W-:Y:S06]  /*127f0*/  @P1 BRA `(.L_x_297) ;  /* 0x00000000006c1947 */ /* 0x000fec0003800000 */
[----:B------:R-:W-:-:S13]  /*12800*/  ISETP.GE.U32.AND P1, PT, R7, 0x1000001, PT ;  /* 0x010000010700780c */ /* 0x000fda0003f26070 */
[----:B------:R-:W-:Y:S05]  /*12810*/  @!P1 BRA `(.L_x_298) ;  /* 0x0000000000349947 */ /* 0x000fea0003800000 */
[----:B------:R-:W-:Y:S01]  /*12820*/  IADD3 R5, PT, PT, R3, -0x3fe00000, RZ ;  /* 0xc020000003057810 */ /* 0x000fe20007ffe0ff */
[----:B------:R-:W-:-:S03]  /*12830*/  IMAD.MOV.U32 R4, RZ, RZ, R2 ;  /* 0x000000ffff047224 */ /* 0x000fc600078e0002 */
[----:B------:R-:W0:Y:S03]  /*12840*/  MUFU.RCP64H R7, R5 ;  /* 0x0000000500077308 */ /* 0x000e260000001800 */
[----:B0-----:R-:W-:-:S08]  /*12850*/  DFMA R8, -R4, R6, 1 ;  /* 0x3ff000000408742b */ /* 0x001fd00000000106 */
[----:B------:R-:W-:-:S08]  /*12860*/  DFMA R8, R8, R8, R8 ;  /* 0x000000080808722b */ /* 0x000fd00000000008 */
[----:B------:R-:W-:-:S08]  /*12870*/  DFMA R8, R6, R8, R6 ;  /* 0x000000080608722b */ /* 0x000fd00000000006 */
[----:B------:R-:W-:-:S08]  /*12880*/  DFMA R4, -R4, R8, 1 ;  /* 0x3ff000000404742b */ /* 0x000fd00000000108 */
[----:B------:R-:W-:-:S08]  /*12890*/  DFMA R4, R8, R4, R8 ;  /* 0x000000040804722b */ /* 0x000fd00000000008 */
[----:B------:R-:W-:-:S08]  /*128a0*/  DMUL R4, R4, 2.2250738585072013831e-308 ;  /* 0x0010000004047828 */ /* 0x000fd00000000000 */
[----:B------:R-:W-:-:S08]  /*128b0*/  DFMA R2, -R2, R4, 1 ;  /* 0x3ff000000202742b */ /* 0x000fd00000000104 */
[----:B------:R-:W-:-:S08]  /*128c0*/  DFMA R2, R2, R2, R2 ;  /* 0x000000020202722b */ /* 0x000fd00000000002 */
[----:B------:R-:W-:Y:S01]  /*128d0*/  DFMA R4, R4, R2, R4 ;  /* 0x000000020404722b */ /* 0x000fe20000000004 */
[----:B------:R-:W-:Y:S10]  /*128e0*/  BRA `(.L_x_297) ;  /* 0x0000000000307947 */ /* 0x000ff40003800000 */
.L_x_298:
[----:B------:R-:W-:Y:S01]  /*128f0*/  DMUL R2, R2, 8.11296384146066816958e+31 ;  /* 0x4690000002027828 */ /* 0x000fe20000000000 */
[----:B------:R-:W-:-:S05]  /*12900*/  MOV R4, R6 ;  /* 0x0000000600047202 */ /* 0x000fca0000000f00 */
[----:B------:R-:W0:Y:S02]  /*12910*/  MUFU.RCP64H R5, R3 ;  /* 0x0000000300057308 */ /* 0x000e240000001800 */
[----:B0-----:R-:W-:-:S08]  /*12920*/  DFMA R6, -R2, R4, 1 ;  /* 0x3ff000000206742b */ /* 0x001fd00000000104 */
[----:B------:R-:W-:-:S08]  /*12930*/  DFMA R6, R6, R6, R6 ;  /* 0x000000060606722b */ /* 0x000fd00000000006 */
[----:B------:R-:W-:-:S08]  /*12940*/  DFMA R6, R4, R6, R4 ;  /* 0x000000060406722b */ /* 0x000fd00000000004 */
[----:B------:R-:W-:-:S08]  /*12950*/  DFMA R2, -R2, R6, 1 ;  /* 0x3ff000000202742b */ /* 0x000fd00000000106 */
[----:B------:R-:W-:-:S08]  /*12960*/  DFMA R2, R6, R2, R6 ;  /* 0x000000020602722b */ /* 0x000fd00000000006 */
[----:B------:R-:W-:Y:S01]  /*12970*/  DMUL R4, R2, 8.11296384146066816958e+31 ;  /* 0x4690000002047828 */ /* 0x000fe20000000000 */
[----:B------:R-:W-:Y:S10]  /*12980*/  BRA `(.L_x_297) ;  /* 0x0000000000087947 */ /* 0x000ff40003800000 */
.L_x_296:
[----:B------:R-:W-:Y:S01]  /*12990*/  LOP3.LUT R5, R3, 0x80000, RZ, 0xfc, !PT ;  /* 0x0008000003057812 */ /* 0x000fe200078efcff */
[----:B------:R-:W-:-:S07]  /*129a0*/  IMAD.MOV.U32 R4, RZ, RZ, R2 ;  /* 0x000000ffff047224 */ /* 0x000fce00078e0002 */
.L_x_297:
[----:B------:R-:W-:Y:S05]  /*129b0*/  BSYNC.RECONVERGENT B2 ;  /* 0x0000000000027941 */ /* 0x000fea0003800200 */
.L_x_295:
[----:B------:R-:W-:Y:S01]  /*129c0*/  MOV R2, R0 ;  /* 0x0000000000027202 */ /* 0x000fe20000000f00 */
[----:B------:R-:W-:-:S04]  /*129d0*/  IMAD.MOV.U32 R3, RZ, RZ, 0x0 ;  /* 0x00000000ff037424 */ /* 0x000fc800078e00ff */
[----:B------:R-:W-:Y:S05]  /*129e0*/  RET.REL.NODEC R2 `(_Z18matrix_get_scalarsPdS_iiiiS_S_S_S_S_S_S_ddii) ;  /* 0xfffffed402847950 */ /* 0x000fea0003c3ffff */
        .weak           $__internal_1_$__cuda_sm20_div_rn_f64_full
        .type           $__internal_1_$__cuda_sm20_div_rn_f64_full,@function
        .size           $__internal_1_$__cuda_sm20_div_rn_f64_full,($__internal_2_$__cuda_sm20_dsqrt_rn_f64_mediumpath_v1 - $__internal_1_$__cuda_sm20_div_rn_f64_full)
$__internal_1_$__cuda_sm20_div_rn_f64_full:
[C---:B------:R-:W-:Y:S01]  /*129f0*/  FSETP.GEU.AND P1, PT, |R2|.reuse, 1.469367938527859385e-39, PT ;  /* 0x001000000200780b */ /* 0x040fe20003f2e200 */
[----:B------:R-:W-:Y:S01]  /*12a00*/  IMAD.MOV.U32 R9, RZ, RZ, R2 ;  /* 0x000000ffff097224 */ /* 0x000fe200078e0002 */
[-C--:B------:R-:W-:Y:S01]  /*12a10*/  MOV R8, R3.reuse ;  /* 0x0000000300087202 */ /* 0x080fe20000000f00 */
[----:B------:R-:W-:Y:S01]  /*12a20*/  IMAD.MOV.U32 R28, RZ, RZ, 0x1 ;  /* 0x00000001ff1c7424 */ /* 0x000fe200078e00ff */
[----:B------:R-:W-:Y:S01]  /*12a30*/  LOP3.LUT R6, R2, 0x800fffff, RZ, 0xc0, !PT ;  /* 0x800fffff02067812 */ /* 0x000fe200078ec0ff */
[----:B------:R-:W-:Y:S01]  /*12a40*/  IMAD.MOV.U32 R30, RZ, RZ, R4 ;  /* 0x000000ffff1e7224 */ /* 0x000fe200078e0004 */
[----:B------:R-:W-:Y:S01]  /*12a50*/  MOV R16, R3 ;  /* 0x0000000300107202 */ /* 0x000fe20000000f00 */
[----:B------:R-:W-:Y:S01]  /*12a60*/  BSSY.RECONVERGENT B2, `(.L_x_299) ;  /* 0x0000059000027945 */ /* 0x000fe20003800200 */
[----:B------:R-:W-:Y:S01]  /*12a70*/  LOP3.LUT R17, R6, 0x3ff00000, RZ, 0xfc, !PT ;  /* 0x3ff0000006117812 */ /* 0x000fe200078efcff */
[----:B------:R-:W-:Y:S01]  /*12a80*/  IMAD.MOV.U32 R32, RZ, RZ, R30 ;  /* 0x000000ffff207224 */ /* 0x000fe200078e001e */
[----:B------:R-:W-:-:S02]  /*12a90*/  MOV R31, R5 ;  /* 0x00000005001f7202 */ /* 0x000fc40000000f00 */
[----:B------:R-:W-:Y:S01]  /*12aa0*/  LOP3.LUT R4, R2, 0x7ff00000, RZ, 0xc0, !PT ;  /* 0x7ff0000002047812 */ /* 0x000fe200078ec0ff */
[----:B------:R-:W-:Y:S01]  /*12ab0*/  @!P1 DMUL R16, R8, 8.98846567431157953865e+307 ;  /* 0x7fe0000008109828 */ /* 0x000fe20000000000 */
[C---:B------:R-:W-:Y:S02]  /*12ac0*/  FSETP.GEU.AND P3, PT, |R31|.reuse, 1.469367938527859385e-39, PT ;  /* 0x001000001f00780b */ /* 0x040fe40003f6e200 */
[----:B------:R-:W-:Y:S02]  /*12ad0*/  LOP3.LUT R3, R31, 0x7ff00000, RZ, 0xc0, !PT ;  /* 0x7ff000001f037812 */ /* 0x000fe400078ec0ff */
[----:B------:R-:W-:Y:S01]  /*12ae0*/  MOV R2, 0x1ca00000 ;  /* 0x1ca0000000027802 */ /* 0x000fe20000000f00 */
[----:B------:R-:W0:Y:S01]  /*12af0*/  MUFU.RCP64H R29, R17 ;  /* 0x00000011001d7308 */ /* 0x000e220000001800 */
[----:B------:R-:W-:-:S03]  /*12b00*/  ISETP.GE.U32.AND P2, PT, R3, R4, PT ;  /* 0x000000040300720c */ /* 0x000fc60003f46070 */
[----:B------:R-:W-:-:S04]  /*12b10*/  @!P1 LOP3.LUT R4, R17, 0x7ff00000, RZ, 0xc0, !PT ;  /* 0x7ff0000011049812 */ /* 0x000fc800078ec0ff */
[----:B------:R-:W-:-:S04]  /*12b20*/  @!P3 LOP3.LUT R5, R9, 0x7ff00000, RZ, 0xc0, !PT ;  /* 0x7ff000000905b812 */ /* 0x000fc800078ec0ff */
[----:B------:R-:W-:-:S04]  /*12b30*/  @!P3 ISETP.GE.U32.AND P4, PT, R3, R5, PT ;  /* 0x000000050300b20c */ /* 0x000fc80003f86070 */
[----:B------:R-:W-:Y:S01]  /*12b40*/  @!P3 SEL R5, R2, 0x63400000, !P4 ;  /* 0x634000000205b807 */ /* 0x000fe20006000000 */
[----:B0-----:R-:W-:-:S03]  /*12b50*/  DFMA R6, R28, -R16, 1 ;  /* 0x3ff000001c06742b */ /* 0x001fc60000000810 */
[----:B------:R-:W-:-:S05]  /*12b60*/  @!P3 LOP3.LUT R5, R5, 0x80000000, R31, 0xf8, !PT ;  /* 0x800000000505b812 */ /* 0x000fca00078ef81f */
[----:B------:R-:W-:-:S08]  /*12b70*/  DFMA R6, R6, R6, R6 ;  /* 0x000000060606722b */ /* 0x000fd00000000006 */
[----:B------:R-:W-:Y:S01]  /*12b80*/  DFMA R28, R28, R6, R28 ;  /* 0x000000061c1c722b */ /* 0x000fe2000000001c */
[----:B------:R-:W-:Y:S02]  /*12b90*/  SEL R6, R2, 0x63400000, !P2 ;  /* 0x6340000002067807 */ /* 0x000fe40005000000 */
[----:B------:R-:W-:Y:S01]  /*12ba0*/  @!P3 LOP3.LUT R7, R5, 0x100000, RZ, 0xfc, !PT ;  /* 0x001000000507b812 */ /* 0x000fe200078efcff */
[----:B------:R-:W-:Y:S01]  /*12bb0*/  IMAD.MOV.U32 R5, RZ, RZ, R3 ;  /* 0x000000ffff057224 */ /* 0x000fe200078e0003 */
[----:B------:R-:W-:-:S03]  /*12bc0*/  LOP3.LUT R33, R6, 0x800fffff, R31, 0xf8, !PT ;  /* 0x800fffff06217812 */ /* 0x000fc600078ef81f */
[----:B------:R-:W-:Y:S01]  /*12bd0*/  DFMA R34, R28, -R16, 1 ;  /* 0x3ff000001c22742b */ /* 0x000fe20000000810 */
[----:B------:R-:W-:-:S06]  /*12be0*/  @!P3 MOV R6, RZ ;  /* 0x000000ff0006b202 */ /* 0x000fcc0000000f00 */
[----:B------:R-:W-:Y:S02]  /*12bf0*/  @!P3 DFMA R32, R32, 2, -R6 ;  /* 0x400000002020b82b */ /* 0x000fe40000000806 */
[----:B------:R-:W-:-:S08]  /*12c00*/  DFMA R34, R28, R34, R28 ;  /* 0x000000221c22722b */ /* 0x000fd0000000001c */
[----:B------:R-:W-:Y:S01]  /*12c10*/  DMUL R6, R34, R32 ;  /* 0x0000002022067228 */ /* 0x000fe20000000000 */
[----:B------:R-:W-:-:S07]  /*12c20*/  @!P3 LOP3.LUT R5, R33, 0x7ff00000, RZ, 0xc0, !PT ;  /* 0x7ff000002105b812 */ /* 0x000fce00078ec0ff */
[----:B------:R-:W-:-:S08]  /*12c30*/  DFMA R28, R6, -R16, R32 ;  /* 0x80000010061c722b */ /* 0x000fd00000000020 */
[----:B------:R-:W-:Y:S01]  /*12c40*/  DFMA R28, R34, R28, R6 ;  /* 0x0000001c221c722b */ /* 0x000fe20000000006 */
[----:B------:R-:W-:-:S04]  /*12c50*/  IADD3 R6, PT, PT, R5, -0x1, RZ ;  /* 0xffffffff05067810 */ /* 0x000fc80007ffe0ff */
[----:B------:R-:W-:Y:S01]  /*12c60*/  ISETP.GT.U32.AND P1, PT, R6, 0x7feffffe, PT ;  /* 0x7feffffe0600780c */ /* 0x000fe20003f24070 */
[----:B------:R-:W-:-:S05]  /*12c70*/  VIADD R6, R4, 0xffffffff ;  /* 0xffffffff04067836 */ /* 0x000fca0000000000 */
[----:B------:R-:W-:-:S13]  /*12c80*/  ISETP.GT.U32.OR P1, PT, R6, 0x7feffffe, P1 ;  /* 0x7feffffe0600780c */ /* 0x000fda0000f24470 */
[----:B------:R-:W-:Y:S05]  /*12c90*/  @P1 BRA `(.L_x_300) ;  /* 0x0000000000741947 */ /* 0x000fea0003800000 */
[----:B------:R-:W-:-:S04]  /*12ca0*/  LOP3.LUT R4, R9, 0x7ff00000, RZ, 0xc0, !PT ;  /* 0x7ff0000009047812 */ /* 0x000fc800078ec0ff */
[CC--:B------:R-:W-:Y:S02]  /*12cb0*/  VIADDMNMX R5, R3.reuse, -R4.reuse, 0xb9600000, !PT ;  /* 0xb960000003057446 */ /* 0x0c0fe40007800904 */
[----:B------:R-:W-:Y:S02]  /*12cc0*/  ISETP.GE.U32.AND P1, PT, R3, R4, PT ;  /* 0x000000040300720c */ /* 0x000fe40003f26070 */
[----:B------:R-:W-:Y:S02]  /*12cd0*/  VIMNMX R5, PT, PT, R5, 0x46a00000, PT ;  /* 0x46a0000005057848 */ /* 0x000fe40003fe0100 */
[----:B------:R-:W-:Y:S02]  /*12ce0*/  SEL R2, R2, 0x63400000, !P1 ;  /* 0x6340000002027807 */ /* 0x000fe40004800000 */
[----:B------:R-:W-:Y:S02]  /*12cf0*/  MOV R4, RZ ;  /* 0x000000ff00047202 */ /* 0x000fe40000000f00 */
[----:B------:R-:W-:-:S05]  /*12d00*/  IADD3 R2, PT, PT, -R2, R5, RZ ;  /* 0x0000000502027210 */ /* 0x000fca0007ffe1ff */
[----:B------:R-:W-:-:S06]  /*12d10*/  VIADD R5, R2, 0x7fe00000 ;  /* 0x7fe0000002057836 */ /* 0x000fcc0000000000 */
[----:B------:R-:W-:-:S10]  /*12d20*/  DMUL R6, R28, R4 ;  /* 0x000000041c067228 */ /* 0x000fd40000000000 */
[----:B------:R-:W-:-:S13]  /*12d30*/  FSETP.GTU.AND P1, PT, |R7|, 1.469367938527859385e-39, PT ;  /* 0x001000000700780b */ /* 0x000fda0003f2c200 */
[----:B------:R-:W-:Y:S05]  /*12d40*/  @P1 BRA `(.L_x_301) ;  /* 0x0000000000a81947 */ /* 0x000fea0003800000 */
[----:B------:R-:W-:Y:S01]  /*12d50*/  DFMA R16, R28, -R16, R32 ;  /* 0x800000101c10722b */ /* 0x000fe20000000020 */
[----:B------:R-:W-:-:S09]  /*12d60*/  IMAD.MOV.U32 R8, RZ, RZ, RZ ;  /* 0x000000ffff087224 */ /* 0x000fd200078e00ff */
[C---:B------:R-:W-:Y:S02]  /*12d70*/  FSETP.NEU.AND P1, PT, R17.reuse, RZ, PT ;  /* 0x000000ff1100720b */ /* 0x040fe40003f2d000 */
[----:B------:R-:W-:-:S04]  /*12d80*/  LOP3.LUT R3, R17, 0x80000000, R9, 0x48, !PT ;  /* 0x8000000011037812 */ /* 0x000fc800078e4809 */
[----:B------:R-:W-:-:S07]  /*12d90*/  LOP3.LUT R9, R3, R5, RZ, 0xfc, !PT ;  /* 0x0000000503097212 */ /* 0x000fce00078efcff */
[----:B------:R-:W-:Y:S05]  /*12da0*/  @!P1 BRA `(.L_x_301) ;  /* 0x0000000000909947 */ /* 0x000fea0003800000 */
[C---:B------:R-:W-:Y:S01]  /*12db0*/  IADD3 R5, PT, PT, -R2.reuse, RZ, RZ ;  /* 0x000000ff02057210 */ /* 0x040fe20007ffe1ff */
[----:B------:R-:W-:Y:S01]  /*12dc0*/  IMAD.MOV.U32 R4, RZ, RZ, RZ ;  /* 0x000000ffff047224 */ /* 0x000fe200078e00ff */
[----:B------:R-:W-:-:S05]  /*12dd0*/  IADD3 R2, PT, PT, -R2, -0x43300000, RZ ;  /* 0xbcd0000002027810 */ /* 0x000fca0007ffe1ff */
[----:B------:R-:W-:Y:S02]  /*12de0*/  DFMA R4, R6, -R4, R28 ;  /* 0x800000040604722b */ /* 0x000fe4000000001c */
[----:B------:R-:W-:-:S08]  /*12df0*/  DMUL.RP R28, R28, R8 ;  /* 0x000000081c1c7228 */ /* 0x000fd00000008000 */
[----:B------:R-:W-:Y:S02]  /*12e00*/  FSETP.NEU.AND P1, PT, |R5|, R2, PT ;  /* 0x000000020500720b */ /* 0x000fe40003f2d200 */
[----:B------:R-:W-:Y:S02]  /*12e10*/  LOP3.LUT R3, R29, R3, RZ, 0x3c, !PT ;  /* 0x000000031d037212 */ /* 0x000fe400078e3cff */
[----:B------:R-:W-:Y:S02]  /*12e20*/  FSEL R2, R28, R6, !P1 ;  /* 0x000000061c027208 */ /* 0x000fe40004800000 */
[----:B------:R-:W-:Y:S02]  /*12e30*/  FSEL R3, R3, R7, !P1 ;  /* 0x0000000703037208 */ /* 0x000fe40004800000 */
[----:B------:R-:W-:-:S03]  /*12e40*/  MOV R6, R2 ;  /* 0x0000000200067202 */ /* 0x000fc60000000f00 */
[----:B------:R-:W-:Y:S01]  /*12e50*/  IMAD.MOV.U32 R7, RZ, RZ, R3 ;  /* 0x000000ffff077224 */ /* 0x000fe200078e0003 */
[----:B------:R-:W-:Y:S06]  /*12e60*/  BRA `(.L_x_301) ;  /* 0x0000000000607947 */ /* 0x000fec0003800000 */
.L_x_300:
[----:B------:R-:W-:-:S14]  /*12e70*/  DSETP.NAN.AND P1, PT, R30, R30, PT ;  /* 0x0000001e1e00722a */ /* 0x000fdc0003f28000 */
[----:B------:R-:W-:Y:S05]  /*12e80*/  @P1 BRA `(.L_x_302) ;  /* 0x00000000004c1947 */ /* 0x000fea0003800000 */
[----:B------:R-:W-:-:S14]  /*12e90*/  DSETP.NAN.AND P1, PT, R8, R8, PT ;  /* 0x000000080800722a */ /* 0x000fdc0003f28000 */
[----:B------:R-:W-:Y:S05]  /*12ea0*/  @P1 BRA `(.L_x_303) ;  /* 0x0000000000341947 */ /* 0x000fea0003800000 */
[----:B------:R-:W-:Y:S01]  /*12eb0*/  ISETP.NE.AND P1, PT, R5, R4, PT ;  /* 0x000000040500720c */ /* 0x000fe20003f25270 */
[----:B------:R-:W-:Y:S01]  /*12ec0*/  IMAD.MOV.U32 R7, RZ, RZ, -0x80000 ;  /* 0xfff80000ff077424 */ /* 0x000fe200078e00ff */
[----:B------:R-:W-:-:S11]  /*12ed0*/  MOV R6, 0x0 ;  /* 0x0000000000067802 */ /* 0x000fd60000000f00 */
[----:B------:R-:W-:Y:S05]  /*12ee0*/  @!P1 BRA `(.L_x_301) ;  /* 0x0000000000409947 */ /* 0x000fea0003800000 */
[----:B------:R-:W-:Y:S02]  /*12ef0*/  ISETP.NE.AND P1, PT, R5, 0x7ff00000, PT ;  /* 0x7ff000000500780c */ /* 0x000fe40003f25270 */
[----:B------:R-:W-:Y:S02]  /*12f00*/  LOP3.LUT R2, R31, 0x80000000, R9, 0x48, !PT ;  /* 0x800000001f027812 */ /* 0x000fe400078e4809 */
[----:B------:R-:W-:-:S13]  /*12f10*/  ISETP.EQ.OR P1, PT, R4, RZ, !P1 ;  /* 0x000000ff0400720c */ /* 0x000fda0004f22670 */
[----:B------:R-:W-:Y:S01]  /*12f20*/  @P1 LOP3.LUT R3, R2, 0x7ff00000, RZ, 0xfc, !PT ;  /* 0x7ff0000002031812 */ /* 0x000fe200078efcff */
[----:B------:R-:W-:Y:S01]  /*12f30*/  @!P1 IMAD.MOV.U32 R7, RZ, RZ, R2 ;  /* 0x000000ffff079224 */ /* 0x000fe200078e0002 */
[----:B------:R-:W-:Y:S02]  /*12f40*/  @!P1 MOV R6, RZ ;  /* 0x000000ff00069202 */ /* 0x000fe40000000f00 */
[----:B------:R-:W-:Y:S01]  /*12f50*/  @P1 MOV R6, RZ ;  /* 0x000000ff00061202 */ /* 0x000fe20000000f00 */
[----:B------:R-:W-:Y:S01]  /*12f60*/  @P1 IMAD.MOV.U32 R7, RZ, RZ, R3 ;  /* 0x000000ffff071224 */ /* 0x000fe200078e0003 */
[----:B------:R-:W-:Y:S06]  /*12f70*/  BRA `(.L_x_301) ;  /* 0x00000000001c7947 */ /* 0x000fec0003800000 */
.L_x_303:
[----:B------:R-:W-:Y:S02]  /*12f80*/  LOP3.LUT R2, R9, 0x80000, RZ, 0xfc, !PT ;  /* 0x0008000009027812 */ /* 0x000fe400078efcff */
[----:B------:R-:W-:-:S03]  /*12f90*/  MOV R6, R8 ;  /* 0x0000000800067202 */ /* 0x000fc60000000f00 */
[----:B------:R-:W-:Y:S01]  /*12fa0*/  IMAD.MOV.U32 R7, RZ, RZ, R2 ;  /* 0x000000ffff077224 */ /* 0x000fe200078e0002 */
[----:B------:R-:W-:Y:S06]  /*12fb0*/  BRA `(.L_x_301) ;  /* 0x00000000000c7947 */ /* 0x000fec0003800000 */
.L_x_302:
[----:B------:R-:W-:Y:S02]  /*12fc0*/  LOP3.LUT R2, R31, 0x80000, RZ, 0xfc, !PT ;  /* 0x000800001f027812 */ /* 0x000fe400078efcff */
[----:B------:R-:W-:-:S03]  /*12fd0*/  MOV R6, R30 ;  /* 0x0000001e00067202 */ /* 0x000fc60000000f00 */
[----:B------:R-:W-:-:S07]  /*12fe0*/  IMAD.MOV.U32 R7, RZ, RZ, R2 ;  /* 0x000000ffff077224 */ /* 0x000fce00078e0002 */
.L_x_301:
[----:B------:R-:W-:Y:S05]  /*12ff0*/  BSYNC.RECONVERGENT B2 ;  /* 0x0000000000027941 */ /* 0x000fea0003800200 */
.L_x_299:
[----:B------:R-:W-:Y:S01]  /*13000*/  MOV R4, R0 ;  /* 0x0000000000047202 */ /* 0x000fe20000000f00 */
[----:B------:R-:W-:Y:S01]  /*13010*/  IMAD.MOV.U32 R5, RZ, RZ, 0x0 ;  /* 0x00000000ff057424 */ /* 0x000fe200078e00ff */
[----:B------:R-:W-:Y:S01]  /*13020*/  MOV R2, R6 ;  /* 0x0000000600027202 */ /* 0x000fe20000000f00 */
[----:B------:R-:W-:Y:S02]  /*13030*/  IMAD.MOV.U32 R3, RZ, RZ, R7 ;  /* 0x000000ffff037224 */ /* 0x000fe400078e0007 */
[----:B------:R-:W-:Y:S05]  /*13040*/  RET.REL.NODEC R4 `(_Z18matrix_get_scalarsPdS_iiiiS_S_S_S_S_S_S_ddii) ;  /* 0xfffffecc04ec7950 */ /* 0x000fea0003c3ffff */
        .weak           $__internal_2_$__cuda_sm20_dsqrt_rn_f64_mediumpath_v1
        .type           $__internal_2_$__cuda_sm20_dsqrt_rn_f64_mediumpath_v1,@function
        .size           $__internal_2_$__cuda_sm20_dsqrt_rn_f64_mediumpath_v1,(.L_x_603 - $__internal_2_$__cuda_sm20_dsqrt_rn_f64_mediumpath_v1)
$__internal_2_$__cuda_sm20_dsqrt_rn_f64_mediumpath_v1:
[----:B------:R-:W-:Y:S01]  /*13050*/  ISETP.GE.U32.AND P0, PT, R0, -0x3400000, PT ;  /* 0xfcc000000000780c */ /* 0x000fe20003f06070 */
[----:B------:R-:W-:-:S12]  /*13060*/  BSSY.RECONVERGENT B2, `(.L_x_304) ;  /* 0x0000023000027945 */ /* 0x000fd80003800200 */
[----:B------:R-:W-:Y:S05]  /*13070*/  @!P0 BRA `(.L_x_305) ;  /* 0x0000000000208947 */ /* 0x000fea0003800000 */
[----:B------:R-:W-:-:S10]  /*13080*/  DFMA.RM R4, R6, R2, R4 ;  /* 0x000000020604722b */ /* 0x000fd40000004004 */
[----:B------:R-:W-:-:S04]  /*13090*/  IADD3 R2, P0, PT, R4, 0x1, RZ ;  /* 0x0000000104027810 */ /* 0x000fc80007f1e0ff */
[----:B------:R-:W-:-:S06]  /*130a0*/  IADD3.X R3, PT, PT, RZ, R5, RZ, P0, !PT ;  /* 0x00000005ff037210 */ /* 0x000fcc00007fe4ff */
[----:B------:R-:W-:-:S08]  /*130b0*/  DFMA.RP R8, -R4, R2, R8 ;  /* 0x000000020408722b */ /* 0x000fd00000008108 */
[----:B------:R-:W-:-:S06]  /*130c0*/  DSETP.GT.AND P0, PT, R8, RZ, PT ;  /* 0x000000ff0800722a */ /* 0x000fcc0003f04000 */
[----:B------:R-:W-:Y:S02]  /*130d0*/  FSEL R2, R2, R4, P0 ;  /* 0x0000000402027208 */ /* 0x000fe40000000000 */
[----:B------:R-:W-:Y:S01]  /*130e0*/  FSEL R3, R3, R5, P0 ;  /* 0x0000000503037208 */ /* 0x000fe20000000000 */
[----:B------:R-:W-:Y:S06]  /*130f0*/  BRA `(.L_x_306) ;  /* 0x0000000000647947 */ /* 0x000fec0003800000 */
.L_x_305:
[----:B------:R-:W-:-:S14]  /*13100*/  DSETP.NE.AND P0, PT, R8, RZ, PT ;  /* 0x000000ff0800722a */ /* 0x000fdc0003f05000 */
[----:B------:R-:W-:Y:S05]  /*13110*/  @!P0 BRA `(.L_x_307) ;  /* 0x0000000000588947 */ /* 0x000fea0003800000 */
[----:B------:R-:W-:-:S13]  /*13120*/  ISETP.GE.AND P0, PT, R9, RZ, PT ;  /* 0x000000ff0900720c */ /* 0x000fda0003f06270 */
[----:B------:R-:W-:Y:S01]  /*13130*/  @!P0 IMAD.MOV.U32 R2, RZ, RZ, 0x0 ;  /* 0x00000000ff028424 */ /* 0x000fe200078e00ff */
[----:B------:R-:W-:Y:S01]  /*13140*/  @!P0 MOV R3, 0xfff80000 ;  /* 0xfff8000000038802 */ /* 0x000fe20000000f00 */
[----:B------:R-:W-:Y:S06]  /*13150*/  @!P0 BRA `(.L_x_306) ;  /* 0x00000000004c8947 */ /* 0x000fec0003800000 */
[----:B------:R-:W-:-:S13]  /*13160*/  ISETP.GT.AND P0, PT, R9, 0x7fefffff, PT ;  /* 0x7fefffff0900780c */ /* 0x000fda0003f04270 */
[----:B------:R-:W-:Y:S05]  /*13170*/  @P0 BRA `(.L_x_307) ;  /* 0x0000000000400947 */ /* 0x000fea0003800000 */
[----:B------:R-:W-:Y:S01]  /*13180*/  DMUL R8, R8, 8.11296384146066816958e+31 ;  /* 0x4690000008087828 */ /* 0x000fe20000000000 */
[----:B------:R-:W-:Y:S01]  /*13190*/  IMAD.MOV.U32 R6, RZ, RZ, RZ ;  /* 0x000000ffff067224 */ /* 0x000fe200078e00ff */
[----:B------:R-:W-:Y:S01]  /*131a0*/  MOV R2, 0x0 ;  /* 0x0000000000027802 */ /* 0x000fe20000000f00 */
[----:B------:R-:W-:-:S03]  /*131b0*/  IMAD.MOV.U32 R3, RZ, RZ, 0x3fd80000 ;  /* 0x3fd80000ff037424 */ /* 0x000fc600078e00ff */
[----:B------:R-:W0:Y:S02]  /*131c0*/  MUFU.RSQ64H R7, R9 ;  /* 0x0000000900077308 */ /* 0x000e240000001c00 */
[----:B0-----:R-:W-:-:S08]  /*131d0*/  DMUL R4, R6, R6 ;  /* 0x0000000606047228 */ /* 0x001fd00000000000 */
[----:B------:R-:W-:-:S08]  /*131e0*/  DFMA R4, R8, -R4, 1 ;  /* 0x3ff000000804742b */ /* 0x000fd00000000804 */
[----:B------:R-:W-:Y:S02]  /*131f0*/  DFMA R2, R4, R2, 0.5 ;  /* 0x3fe000000402742b */ /* 0x000fe40000000002 */
[----:B------:R-:W-:-:S08]  /*13200*/  DMUL R4, R6, R4 ;  /* 0x0000000406047228 */ /* 0x000fd00000000000 */
[----:B------:R-:W-:-:S08]  /*13210*/  DFMA R4, R2, R4, R6 ;  /* 0x000000040204722b */ /* 0x000fd00000000006 */
[----:B------:R-:W-:Y:S02]  /*13220*/  DMUL R2, R8, R4 ;  /* 0x0000000408027228 */ /* 0x000fe40000000000 */
[----:B------:R-:W-:-:S06]  /*13230*/  IADD3 R5, PT, PT, R5, -0x100000, RZ ;  /* 0xfff0000005057810 */ /* 0x000fcc0007ffe0ff */
[----:B------:R-:W-:-:S08]  /*13240*/  DFMA R8, R2, -R2, R8 ;  /* 0x800000020208722b */ /* 0x000fd00000000008 */
[----:B------:R-:W-:-:S10]  /*13250*/  DFMA R2, R4, R8, R2 ;  /* 0x000000080402722b */ /* 0x000fd40000000002 */
[----:B------:R-:W-:Y:S01]  /*13260*/  VIADD R3, R3, 0xfcb00000 ;  /* 0xfcb0000003037836 */ /* 0x000fe20000000000 */
[----:B------:R-:W-:Y:S06]  /*13270*/  BRA `(.L_x_306) ;  /* 0x0000000000047947 */ /* 0x000fec0003800000 */
.L_x_307:
[----:B------:R-:W-:-:S11]  /*13280*/  DADD R2, R8, R8 ;  /* 0x0000000008027229 */ /* 0x000fd60000000008 */
.L_x_306:
[----:B------:R-:W-:Y:S05]  /*13290*/  BSYNC.RECONVERGENT B2 ;  /* 0x0000000000027941 */ /* 0x000fea0003800200 */
.L_x_304:
[----:B------:R-:W-:-:S04]  /*132a0*/  MOV R17, 0x0 ;  /* 0x0000000000117802 */ /* 0x000fc80000000f00 */
[----:B------:R-:W-:Y:S05]  /*132b0*/  RET.REL.NODEC R16 `(_Z18matrix_get_scalarsPdS_iiiiS_S_S_S_S_S_S_ddii) ;  /* 0xfffffecc10507950 */ /* 0x000fea0003c3ffff */
.L_x_308:
        /* <DEDUP_REMOVED lines=12> */
.L_x_603:


//--------------------- .text._Z13matrix_get_rkPdiiiiS_S_S_S_S_S_S_ddii --------------------------
	.section	.text._Z13matrix_get_rkPdiiiiS_S_S_S_S_S_S_ddii,"ax",@progbits
	.align	128
        .global         _Z13matrix_get_rkPdiiiiS_S_S_S_S_S_S_ddii
        .type           _Z13matrix_get_rkPdiiiiS_S_S_S_S_S_S_ddii,@function
        .size           _Z13matrix_get_rkPdiiiiS_S_S_S_S_S_S_ddii,(.L_x_606 - _Z13matrix_get_rkPdiiiiS_S_S_S_S_S_S_ddii)
        .other          _Z13matrix_get_rkPdiiiiS_S_S_S_S_S_S_ddii,@"STO_CUDA_ENTRY STV_DEFAULT"
_Z13matrix_get_rkPdiiiiS_S_S_S_S_S_S_ddii:
.text._Z13matrix_get_rkPdiiiiS_S_S_S_S_S_S_ddii:
        /* <DEDUP_REMOVED lines=8> */
[----:B------:R-:W-:Y:S01]  /*0080*/  UIADD3 UR4, UPT, UPT, UR4, UR7, URZ ;  /* 0x0000000704047290 */ /* 0x000fe2000fffe0ff */
[----:B------:R-:W-:Y:S02]  /*0090*/  IMAD.IADD R20, R3, 0x1, -R2 ;  /* 0x0000000103147824 */ /* 0x000fe400078e0a02 */
[----:B------:R-:W-:-:S04]  /*00a0*/  IMAD.IADD R5, R0, 0x1, R3 ;  /* 0x0000000100057824 */ /* 0x000fc800078e0203 */
[----:B------:R-:W-:Y:S02]  /*00b0*/  IMAD R5, R20, UR4, R5 ;  /* 0x0000000414057c24 */ /* 0x000fe4000f8e0205 */
[----:B-1----:R-:W-:-:S05]  /*00c0*/  IMAD R0, R4, UR5, R7 ;  /* 0x0000000504007c24 */ /* 0x002fca000f8e0207 */
[----:B------:R-:W-:-:S13]  /*00d0*/  ISETP.GE.AND P0, PT, R5, R0, PT ;  /* 0x000000000500720c */ /* 0x000fda0003f06270 */
[----:B------:R-:W-:Y:S05]  /*00e0*/  @!P0 EXIT ;  /* 0x000000000000894d */ /* 0x000fea0003800000 */
[----:B------:R-:W-:Y:S01]  /*00f0*/  IABS R6, R20 ;  /* 0x0000001400067213 */ /* 0x000fe20000000000 */
[----:B------:R-:W0:Y:S01]  /*0100*/  LDC.64 R22, c[0x0][0x3a0] ;  /* 0x0000e800ff167b82 */ /* 0x000e220000000a00 */
[----:B------:R-:W-:Y:S01]  /*0110*/  IABS R8, R0 ;  /* 0x0000000000087213 */ /* 0x000fe20000000000 */
[----:B------:R-:W-:Y:S01]  /*0120*/  BSSY.RECONVERGENT B1, `(.L_x_309) ;  /* 0x0001227000017945 */ /* 0x000fe20003800200 */
[----:B------:R-:W1:Y:S01]  /*0130*/  I2F.RP R3, R6 ;  /* 0x0000000600037306 */ /* 0x000e620000209400 */
[----:B------:R-:W-:Y:S01]  /*0140*/  IABS R9, R20 ;  /* 0x0000001400097213 */ /* 0x000fe20000000000 */
[----:B------:R-:W2:Y:S01]  /*0150*/  LDCU.64 UR8, c[0x0][0x358] ;  /* 0x00006b00ff0877ac */ /* 0x000ea20008000a00 */
[----:B------:R-:W-:Y:S05]  /*0160*/  BSSY.RELIABLE B0, `(.L_x_310) ;  /* 0x00006f3000007945 */ /* 0x000fea0003800100 */
[----:B-1----:R-:W1:Y:S02]  /*0170*/  MUFU.RCP R3, R3 ;  /* 0x0000000300037308 */ /* 0x002e640000001000 */
[----:B-1----:R-:W-:-:S02]  /*0180*/  IADD3 R4, PT, PT, R3, 0xffffffe, RZ ;  /* 0x0ffffffe03047810 */ /* 0x002fc40007ffe0ff */
[----:B------:R-:W-:-:S04]  /*0190*/  IADD3 R3, PT, PT, RZ, -R9, RZ ;  /* 0x80000009ff037210 */ /* 0x000fc80007ffe0ff */
[----:B------:R1:W3:Y:S02]  /*01a0*/  F2I.FTZ.U32.TRUNC.NTZ R5, R4 ;  /* 0x0000000400057305 */ /* 0x0002e4000021f000 */
[----:B-1----:R-:W-:Y:S02]  /*01b0*/  IMAD.MOV.U32 R4, RZ, RZ, RZ ;  /* 0x000000ffff047224 */ /* 0x002fe400078e00ff */
[----:B---3--:R-:W-:-:S04]  /*01c0*/  IMAD.MOV R7, RZ, RZ, -R5 ;  /* 0x000000ffff077224 */ /* 0x008fc800078e0a05 */
[----:B------:R-:W-:-:S04]  /*01d0*/  IMAD R7, R7, R6, RZ ;  /* 0x0000000607077224 */ /* 0x000fc800078e02ff */
[----:B------:R-:W-:-:S06]  /*01e0*/  IMAD.HI.U32 R5, R5, R7, R4 ;  /* 0x0000000705057227 */ /* 0x000fcc00078e0004 */
[----:B------:R-:W-:Y:S02]  /*01f0*/  IMAD.HI.U32 R16, R5, R8, RZ ;  /* 0x0000000805107227 */ /* 0x000fe400078e00ff */
[----:B------:R-:W1:Y:S02]  /*0200*/  LDC.64 R4, c[0x0][0x3e0] ;  /* 0x0000f800ff047b82 */ /* 0x000e640000000a00 */
[----:B------:R-:W-:-:S05]  /*0210*/  IMAD R3, R16, R3, R8 ;  /* 0x0000000310037224 */ /* 0x000fca00078e0208 */
[----:B------:R-:W-:-:S13]  /*0220*/  ISETP.GT.U32.AND P1, PT, R6, R3, PT ;  /* 0x000000030600720c */ /* 0x000fda0003f24070 */
[----:B------:R-:W-:Y:S02]  /*0230*/  @!P1 IMAD.IADD R3, R3, 0x1, -R6 ;  /* 0x0000000103039824 */ /* 0x000fe400078e0a06 */
[----:B------:R-:W-:Y:S01]  /*0240*/  @!P1 VIADD R16, R16, 0x1 ;  /* 0x0000000110109836 */ /* 0x000fe20000000000 */
[----:B------:R-:W-:Y:S02]  /*0250*/  ISETP.NE.AND P1, PT, R20, RZ, PT ;  /* 0x000000ff1400720c */ /* 0x000fe40003f25270 */
[----:B------:R-:W-:Y:S01]  /*0260*/  ISETP.GE.U32.AND P0, PT, R3, R6, PT ;  /* 0x000000060300720c */ /* 0x000fe20003f06070 */
[----:B-1----:R-:W-:Y:S01]  /*0270*/  VIADD R6, R5, 0xfffffffe ;  /* 0xfffffffe05067836 */ /* 0x002fe20000000000 */
[----:B------:R-:W-:-:S04]  /*0280*/  LOP3.LUT R3, R0, R20, RZ, 0x3c, !PT ;  /* 0x0000001400037212 */ /* 0x000fc800078e3cff */
[----:B------:R-:W-:Y:S01]  /*0290*/  ISETP.GE.AND P2, PT, R3, RZ, PT ;  /* 0x000000ff0300720c */ /* 0x000fe20003f46270 */
[----:B------:R-:W-:-:S06]  /*02a0*/  VIADD R3, R4, 0xfffffffe ;  /* 0xfffffffe04037836 */ /* 0x000fcc0000000000 */
[----:B------:R-:W-:-:S06]  /*02b0*/  @P0 IADD3 R16, PT, PT, R16, 0x1, RZ ;  /* 0x0000000110100810 */ /* 0x000fcc0007ffe0ff */
[----:B------:R-:W-:Y:S01]  /*02c0*/  @!P2 IMAD.MOV R16, RZ, RZ, -R16 ;  /* 0x000000ffff10a224 */ /* 0x000fe200078e0a10 */
[----:B------:R-:W-:-:S04]  /*02d0*/  @!P1 LOP3.LUT R16, RZ, R20, RZ, 0x33, !PT ;  /* 0x00000014ff109212 */ /* 0x000fc800078e33ff */
[----:B------:R-:W-:Y:S01]  /*02e0*/  IADD3 R14, PT, PT, R16, UR6, RZ ;  /* 0x00000006100e7c10 */ /* 0x000fe2000fffe0ff */
[----:B------:R-:W-:-:S03]  /*02f0*/  IMAD.MOV R15, RZ, RZ, -R16 ;  /* 0x000000ffff0f7224 */ /* 0x000fc600078e0a10 */
[C---:B------:R-:W-:Y:S01]  /*0300*/  ISETP.GT.AND P0, PT, R14.reuse, R3, PT ;  /* 0x000000030e00720c */ /* 0x040fe20003f04270 */
[----:B0-----:R-:W-:-:S03]  /*0310*/  IMAD.WIDE.U32 R32, R14, 0x8, R22 ;  /* 0x000000080e207825 */ /* 0x001fc600078e0016 */
[----:B------:R-:W-:Y:S01]  /*0320*/  ISETP.GT.AND P0, PT, R14, RZ, !P0 ;  /* 0x000000ff0e00720c */ /* 0x000fe20004704270 */
[----:B------:R-:W-:Y:S02]  /*0330*/  IMAD R15, R20, R15, R0 ;  /* 0x0000000f140f7224 */ /* 0x000fe400078e0200 */
[----:B------:R-:W-:-:S10]  /*0340*/  IMAD.WIDE R22, R14, 0x8, R22 ;  /* 0x000000080e167825 */ /* 0x000fd400078e0216 */
[----:B--2---:R-:W-:Y:S05]  /*0350*/  @!P0 BRA `(.L_x_311) ;  /* 0x0000000c007c8947 */ /* 0x004fea0003800000 */
[----:B------:R-:W-:-:S04]  /*0360*/  IADD3 R17, PT, PT, R15, R2, RZ ;  /* 0x000000020f117210 */ /* 0x000fc80007ffe0ff */
[----:B------:R-:W-:-:S04]  /*0370*/  ISETP.GT.AND P1, PT, R17, R6, PT ;  /* 0x000000061100720c */ /* 0x000fc80003f24270 */
[----:B------:R-:W-:-:S13]  /*0380*/  ISETP.LT.OR P1, PT, R17, 0x1, P1 ;  /* 0x000000011100780c */ /* 0x000fda0000f21670 */
[----:B------:R-:W-:Y:S05]  /*0390*/  @P1 BRA `(.L_x_311) ;  /* 0x0000000c006c1947 */ /* 0x000fea0003800000 */
[----:B------:R-:W-:Y:S01]  /*03a0*/  ISETP.GT.AND P4, PT, R16, RZ, PT ;  /* 0x000000ff1000720c */ /* 0x000fe20003f84270 */
[----:B------:R-:W0:Y:S01]  /*03b0*/  LDC.64 R2, c[0x0][0x3b8] ;  /* 0x0000ee00ff027b82 */ /* 0x000e220000000a00 */
[----:B------:R-:W-:-:S06]  /*03c0*/  UIADD3 UR4, UPT, UPT, -UR6, UR7, URZ ;  /* 0x0000000706047290 */ /* 0x000fcc000fffe1ff */
[C---:B------:R-:W-:Y:S02]  /*03d0*/  ISETP.GE.AND P3, PT, R16.reuse, UR4, PT ;  /* 0x0000000410007c0c */ /* 0x040fe4000bf66270 */
[C---:B------:R-:W-:Y:S01]  /*03e0*/  ISETP.GT.AND P2, PT, R16.reuse, -0x1, PT ;  /* 0xffffffff1000780c */ /* 0x040fe20003f44270 */
[----:B------:R-:W-:Y:S01]  /*03f0*/  VIADD R19, R16, 0x1 ;  /* 0x0000000110137836 */ /* 0x000fe20000000000 */
[----:B------:R-:W1:Y:S08]  /*0400*/  LDC.64 R8, c[0x0][0x398] ;  /* 0x0000e600ff087b82 */ /* 0x000e700000000a00 */
[----:B------:R-:W2:Y:S01]  /*0410*/  @!P4 LDC.64 R4, c[0x0][0x3b0] ;  /* 0x0000ec00ff04cb82 */ /* 0x000ea20000000a00 */
[----:B0-----:R-:W-:-:S07]  /*0420*/  IMAD.WIDE R10, R15, 0x8, R2 ;  /* 0x000000080f0a7825 */ /* 0x001fce00078e0202 */
[----:B------:R-:W0:Y:S01]  /*0430*/  @!P2 LDC.64 R2, c[0x0][0x3b0] ;  /* 0x0000ec00ff02ab82 */ /* 0x000e220000000a00 */
[----:B--2---:R-:W-:Y:S02]  /*0440*/  @!P4 IMAD.WIDE R6, R15, 0x8, R4 ;  /* 0x000000080f06c825 */ /* 0x004fe400078e0204 */
[----:B------:R2:W3:Y:S04]  /*0450*/  @P3 LDG.E.64 R4, desc[UR8][R10.64] ;  /* 0x000000080a043981 */ /* 0x0004e8000c1e1b00 */
[----:B------:R-:W3:Y:S01]  /*0460*/  @!P4 LDG.E.64 R6, desc[UR8][R6.64] ;  /* 0x000000080606c981 */ /* 0x000ee2000c1e1b00 */
[----:B------:R-:W-:Y:S01]  /*0470*/  ISETP.GE.AND P1, PT, R19, UR4, PT ;  /* 0x0000000413007c0c */ /* 0x000fe2000bf26270 */
[----:B0-----:R-:W-:Y:S01]  /*0480*/  @!P2 IMAD.WIDE R2, R15, 0x8, R2 ;  /* 0x000000080f02a825 */ /* 0x001fe200078e0202 */
[----:B------:R-:W0:Y:S05]  /*0490*/  LDCU UR4, c[0x0][0x3d4] ;  /* 0x00007a80ff0477ac */ /* 0x000e2a0008000800 */
[----:B------:R-:W4:Y:S06]  /*04a0*/  @!P2 LDG.E.64 R2, desc[UR8][R2.64] ;  /* 0x000000080202a981 */ /* 0x000f2c000c1e1b00 */
[----:B------:R-:W4:Y:S01]  /*04b0*/  @P1 LDG.E.64 R34, desc[UR8][R10.64] ;  /* 0x000000080a221981 */ /* 0x000f22000c1e1b00 */
[----:B------:R-:W-:-:S02]  /*04c0*/  IMAD R18, R20, R16, RZ ;  /* 0x0000001014127224 */ /* 0x000fc400078e02ff */
[----:B------:R-:W-:-:S03]  /*04d0*/  @P4 VIADD R12, R16, 0xffffffff ;  /* 0xffffffff100c4836 */ /* 0x000fc60000000000 */
[----:B------:R-:W-:Y:S01]  /*04e0*/  IADD3 R37, PT, PT, R15, R18, RZ ;  /* 0x000000120f257210 */ /* 0x000fe20007ffe0ff */
[----:B------:R-:W-:-:S04]  /*04f0*/  @P4 IMAD R13, R20, R12, R15 ;  /* 0x0000000c140d4224 */ /* 0x000fc800078e020f */
[----:B-1----:R-:W-:-:S04]  /*0500*/  @P4 IMAD.WIDE R12, R13, 0x8, R8 ;  /* 0x000000080d0c4825 */ /* 0x002fc800078e0208 */
[----:B------:R-:W-:-:S04]  /*0510*/  IMAD.WIDE R36, R37, 0x8, R8 ;  /* 0x0000000825247825 */ /* 0x000fc800078e0208 */
[----:B--2---:R-:W-:-:S04]  /*0520*/  @!P1 IMAD R11, R20, R19, R15 ;  /* 0x00000013140b9224 */ /* 0x004fc800078e020f */
[----:B------:R-:W-:Y:S02]  /*0530*/  @!P1 IMAD.WIDE R10, R11, 0x8, R8 ;  /* 0x000000080b0a9825 */ /* 0x000fe400078e0208 */
[----:B------:R-:W1:Y:S01]  /*0540*/  LDC.64 R8, c[0x0][0x3d0] ;  /* 0x0000f400ff087b82 */ /* 0x000e620000000a00 */
[----:B0-----:R-:W1:Y:S01]  /*0550*/  MUFU.RCP64H R25, UR4 ;  /* 0x0000000400197d08 */ /* 0x001e620008001800 */
[----:B------:R-:W3:Y:S04]  /*0560*/  @!P3 LDG.E.64 R4, desc[UR8][R36.64] ;  /* 0x000000082404b981 */ /* 0x000ee8000c1e1b00 */
[----:B------:R0:W3:Y:S04]  /*0570*/  @P4 LDG.E.64 R6, desc[UR8][R12.64] ;  /* 0x000000080c064981 */ /* 0x0000e8000c1e1b00 */
[----:B------:R-:W4:Y:S04]  /*0580*/  @P2 LDG.E.64 R2, desc[UR8][R36.64] ;  /* 0x0000000824022981 */ /* 0x000f28000c1e1b00 */
[----:B------:R-:W4:Y:S01]  /*0590*/  @!P1 LDG.E.64 R34, desc[UR8][R10.64] ;  /* 0x000000080a229981 */ /* 0x000f22000c1e1b00 */
[----:B------:R-:W-:-:S06]  /*05a0*/  IMAD.MOV.U32 R24, RZ, RZ, 0x1 ;  /* 0x00000001ff187424 */ /* 0x000fcc00078e00ff */
[----:B-1----:R-:W-:-:S08]  /*05b0*/  DFMA R26, R24, -R8, 1 ;  /* 0x3ff00000181a742b */ /* 0x002fd00000000808 */
[----:B------:R-:W-:-:S08]  /*05c0*/  DFMA R26, R26, R26, R26 ;  /* 0x0000001a1a1a722b */ /* 0x000fd0000000001a */
[----:B------:R-:W-:-:S08]  /*05d0*/  DFMA R26, R24, R26, R24 ;  /* 0x0000001a181a722b */ /* 0x000fd00000000018 */
[----:B0-----:R-:W-:-:S08]  /*05e0*/  DFMA R12, R26, -R8, 1 ;  /* 0x3ff000001a0c742b */ /* 0x001fd00000000808 */
[----:B------:R-:W-:Y:S01]  /*05f0*/  DFMA R12, R26, R12, R26 ;  /* 0x0000000c1a0c722b */ /* 0x000fe2000000001a */
[----:B------:R-:W-:Y:S01]  /*0600*/  BSSY.RECONVERGENT B3, `(.L_x_312) ;  /* 0x0000012000037945 */ /* 0x000fe20003800200 */
[----:B---3--:R-:W-:-:S08]  /*0610*/  DADD R4, -R6, R4 ;  /* 0x0000000006047229 */ /* 0x008fd00000000104 */
[----:B------:R-:W-:-:S08]  /*0620*/  DMUL R38, R4, R12 ;  /* 0x0000000c04267228 */ /* 0x000fd00000000000 */
[----:B------:R-:W-:-:S08]  /*0630*/  DFMA R8, R38, -R8, R4 ;  /* 0x800000082608722b */ /* 0x000fd00000000004 */
[----:B------:R-:W-:Y:S01]  /*0640*/  DFMA R38, R12, R8, R38 ;  /* 0x000000080c26722b */ /* 0x000fe20000000026 */
[----:B------:R-:W-:-:S09]  /*0650*/  FSETP.GEU.AND P2, PT, |R5|, 6.5827683646048100446e-37, PT ;  /* 0x036000000500780b */ /* 0x000fd20003f4e200 */
[----:B------:R-:W-:-:S05]  /*0660*/  FFMA R6, RZ, UR4, R39 ;  /* 0x00000004ff067c23 */ /* 0x000fca0008000027 */
[----:B------:R-:W-:Y:S01]  /*0670*/  FSETP.GT.AND P1, PT, |R6|, 1.469367938527859385e-39, PT ;  /* 0x001000000600780b */ /* 0x000fe20003f24200 */
[----:B----4-:R-:W-:-:S12]  /*0680*/  DADD R34, -R2, R34 ;  /* 0x0000000002227229 */ /* 0x010fd80000000122 */
[----:B------:R-:W-:Y:S05]  /*0690*/  @P1 BRA P2, `(.L_x_313) ;  /* 0x0000000000201947 */ /* 0x000fea0001000000 */
[----:B------:R-:W0:Y:S01]  /*06a0*/  LDCU.64 UR4, c[0x0][0x3d0] ;  /* 0x00007a00ff0477ac */ /* 0x000e220008000a00 */
[----:B------:R-:W-:Y:S01]  /*06b0*/  IMAD.MOV.U32 R3, RZ, RZ, R5 ;  /* 0x000000ffff037224 */ /* 0x000fe200078e0005 */
[----:B------:R-:W-:Y:S02]  /*06c0*/  MOV R2, 0x700 ;  /* 0x0000070000027802 */ /* 0x000fe40000000f00 */
[----:B0-----:R-:W-:Y:S01]  /*06d0*/  MOV R6, UR4 ;  /* 0x0000000400067c02 */ /* 0x001fe20008000f00 */
[----:B------:R-:W-:-:S07]  /*06e0*/  IMAD.U32 R7, RZ, RZ, UR5 ;  /* 0x00000005ff077e24 */ /* 0x000fce000f8e00ff */
[----:B------:R-:W-:Y:S05]  /*06f0*/  CALL.REL.NOINC `($__internal_4_$__cuda_sm20_div_rn_f64_full) ;  /* 0x0000011c00d87944 */ /* 0x000fea0003c00000 */
[----:B------:R-:W-:Y:S01]  /*0700*/  IMAD.MOV.U32 R38, RZ, RZ, R4 ;  /* 0x000000ffff267224 */ /* 0x000fe200078e0004 */
[----:B------:R-:W-:-:S07]  /*0710*/  MOV R39, R3 ;  /* 0x0000000300277202 */ /* 0x000fce0000000f00 */
.L_x_313:
[----:B------:R-:W-:Y:S05]  /*0720*/  BSYNC.RECONVERGENT B3 ;  /* 0x0000000000037941 */ /* 0x000fea0003800200 */
.L_x_312:
        /* <DEDUP_REMOVED lines=23> */
[----:B------:R-:W-:Y:S05]  /*08a0*/  CALL.REL.NOINC `($__internal_4_$__cuda_sm20_div_rn_f64_full) ;  /* 0x0000011c006c7944 */ /* 0x000fea0003c00000 */
[----:B------:R-:W-:-:S07]  /*08b0*/  MOV R2, R4 ;  /* 0x0000000400027202 */ /* 0x000fce0000000f00 */
.L_x_315:
[----:B------:R-:W-:Y:S05]  /*08c0*/  BSYNC.RECONVERGENT B3 ;  /* 0x0000000000037941 */ /* 0x000fea0003800200 */
.L_x_314:
[----:B------:R-:W0:Y:S01]  /*08d0*/  LDC.64 R6, c[0x0][0x3c0] ;  /* 0x0000f000ff067b82 */ /* 0x000e220000000a00 */
[----:B------:R-:W-:Y:S01]  /*08e0*/  ISETP.GT.AND P4, PT, R15, RZ, PT ;  /* 0x000000ff0f00720c */ /* 0x000fe20003f84270 */
[----:B------:R-:W1:Y:S01]  /*08f0*/  LDCU UR4, c[0x0][0x3dc] ;  /* 0x00007b80ff0477ac */ /* 0x000e620008000800 */
[----:B------:R-:W-:-:S05]  /*0900*/  ISETP.GT.AND P3, PT, R20, -0x1, PT ;  /* 0xffffffff1400780c */ /* 0x000fca0003f64270 */
[----:B------:R-:W2:Y:S01]  /*0910*/  LDC.64 R4, c[0x0][0x3c8] ;  /* 0x0000f200ff047b82 */ /* 0x000ea20000000a00 */
[----:B------:R-:W-:-:S07]  /*0920*/  ISETP.GT.AND P2, PT, R15, -0x1, PT ;  /* 0xffffffff0f00780c */ /* 0x000fce0003f44270 */
[----:B------:R-:W3:Y:S01]  /*0930*/  @P4 LDC.64 R24, c[0x0][0x398] ;  /* 0x0000e600ff184b82 */ /* 0x000ee20000000a00 */
[----:B0-----:R-:W-:-:S05]  /*0940*/  IMAD.WIDE R12, R16, 0x8, R6 ;  /* 0x00000008100c7825 */ /* 0x001fca00078e0206 */
[----:B------:R-:W4:Y:S01]  /*0950*/  @!P4 LDG.E.64 R8, desc[UR8][R12.64] ;  /* 0x000000080c08c981 */ /* 0x000f22000c1e1b00 */
[----:B--2---:R-:W-:-:S05]  /*0960*/  IMAD.WIDE R10, R16, 0x8, R4 ;  /* 0x00000008100a7825 */ /* 0x004fca00078e0204 */
[----:B------:R-:W4:Y:S01]  /*0970*/  @!P3 LDG.E.64 R6, desc[UR8][R10.64] ;  /* 0x000000080a06b981 */ /* 0x000f22000c1e1b00 */
[----:B------:R-:W-:-:S05]  /*0980*/  VIADD R5, R15, 0x1 ;  /* 0x000000010f057836 */ /* 0x000fca0000000000 */
[----:B------:R-:W-:Y:S02]  /*0990*/  ISETP.GE.AND P1, PT, R5, R20, PT ;  /* 0x000000140500720c */ /* 0x000fe40003f26270 */
[----:B------:R-:W2:Y:S11]  /*09a0*/  @!P2 LDG.E.64 R20, desc[UR8][R12.64] ;  /* 0x000000080c14a981 */ /* 0x000eb6000c1e1b00 */
[----:B------:R0:W2:Y:S01]  /*09b0*/  @P1 LDG.E.64 R4, desc[UR8][R10.64] ;  /* 0x000000080a041981 */ /* 0x0000a2000c1e1b00 */
[----:B------:R-:W-:-:S04]  /*09c0*/  @P4 IADD3 R16, P5, PT, R15, R18, RZ ;  /* 0x000000120f104210 */ /* 0x000fc80007fbe0ff */
[----:B------:R-:W-:Y:S02]  /*09d0*/  @P4 LEA.HI.X.SX32 R18, R18, RZ, 0x1, P5 ;  /* 0x000000ff12124211 */ /* 0x000fe400028f0eff */
[C---:B---3--:R-:W-:Y:S01]  /*09e0*/  @P4 LEA R24, P5, R16.reuse, R24, 0x3 ;  /* 0x0000001810184211 */ /* 0x048fe200078a18ff */
[----:B0-----:R-:W0:Y:S03]  /*09f0*/  LDC.64 R10, c[0x0][0x3d8] ;  /* 0x0000f600ff0a7b82 */ /* 0x001e260000000a00 */
[----:B------:R-:W-:Y:S01]  /*0a00*/  @P4 LEA.HI.X R25, R16, R25, R18, 0x3, P5 ;  /* 0x0000001910194211 */ /* 0x000fe200028f1c12 */
[----:B-1----:R-:W0:Y:S04]  /*0a10*/  MUFU.RCP64H R13, UR4 ;  /* 0x00000004000d7d08 */ /* 0x002e280008001800 */
[----:B------:R-:W4:Y:S04]  /*0a20*/  @P4 LDG.E.64 R8, desc[UR8][R24.64+-0x8] ;  /* 0xfffff80818084981 */ /* 0x000f28000c1e1b00 */
[----:B------:R-:W4:Y:S04]  /*0a30*/  @P3 LDG.E.64 R6, desc[UR8][R36.64] ;  /* 0x0000000824063981 */ /* 0x000f28000c1e1b00 */
[----:B------:R-:W2:Y:S04]  /*0a40*/  @P2 LDG.E.64 R20, desc[UR8][R36.64] ;  /* 0x0000000824142981 */ /* 0x000ea8000c1e1b00 */
[----:B------:R-:W2:Y:S01]  /*0a50*/  @!P1 LDG.E.64 R4, desc[UR8][R36.64+0x8] ;  /* 0x0000080824049981 */ /* 0x000ea2000c1e1b00 */
[----:B------:R-:W-:-:S06]  /*0a60*/  IMAD.MOV.U32 R12, RZ, RZ, 0x1 ;  /* 0x00000001ff0c7424 */ /* 0x000fcc00078e00ff */
        /* <DEDUP_REMOVED lines=17> */
[----:B------:R-:W-:Y:S01]  /*0b80*/  MOV R4, R6 ;  /* 0x0000000600047202 */ /* 0x000fe20000000f00 */
[----:B------:R-:W-:Y:S01]  /*0b90*/  IMAD.MOV.U32 R3, RZ, RZ, R7 ;  /* 0x000000ffff037224 */ /* 0x000fe200078e0007 */
[----:B------:R-:W-:Y:S01]  /*0ba0*/  MOV R2, 0xbe0 ;  /* 0x00000be000027802 */ /* 0x000fe20000000f00 */
[----:B0-----:R-:W-:Y:S01]  /*0bb0*/  IMAD.U32 R6, RZ, RZ, UR4 ;  /* 0x00000004ff067e24 */ /* 0x001fe2000f8e00ff */
[----:B------:R-:W-:-:S07]  /*0bc0*/  MOV R7, UR5 ;  /* 0x0000000500077c02 */ /* 0x000fce0008000f00 */
[----:B------:R-:W-:Y:S05]  /*0bd0*/  CALL.REL.NOINC `($__internal_4_$__cuda_sm20_div_rn_f64_full) ;  /* 0x0000011800a07944 */ /* 0x000fea0003c00000 */
[----:B------:R-:W-:Y:S02]  /*0be0*/  IMAD.MOV.U32 R18, RZ, RZ, R4 ;  /* 0x000000ffff127224 */ /* 0x000fe400078e0004 */
[----:B------:R-:W-:-:S07]  /*0bf0*/  IMAD.MOV.U32 R19, RZ, RZ, R3 ;  /* 0x000000ffff137224 */ /* 0x000fce00078e0003 */
.L_x_317:
[----:B------:R-:W-:Y:S05]  /*0c00*/  BSYNC.RECONVERGENT B3 ;  /* 0x0000000000037941 */ /* 0x000fea0003800200 */
.L_x_316:
        /* <DEDUP_REMOVED lines=23> */
[----:B------:R-:W-:Y:S05]  /*0d80*/  CALL.REL.NOINC `($__internal_4_$__cuda_sm20_div_rn_f64_full) ;  /* 0x0000011800347944 */ /* 0x000fea0003c00000 */
[----:B------:R-:W-:-:S07]  /*0d90*/  IMAD.MOV.U32 R2, RZ, RZ, R4 ;  /* 0x000000ffff027224 */ /* 0x000fce00078e0004 */
.L_x_319:
[----:B------:R-:W-:Y:S05]  /*0da0*/  BSYNC.RECONVERGENT B3 ;  /* 0x0000000000037941 */ /* 0x000fea0003800200 */
.L_x_318:
[----:B------:R-:W0:Y:S01]  /*0db0*/  LDC R10, c[0x0][0x3dc] ;  /* 0x0000f700ff0a7b82 */ /* 0x000e220000000800 */
[----:B------:R-:W-:-:S07]  /*0dc0*/  DADD R18, R2, -R18 ;  /* 0x0000000002127229 */ /* 0x000fce0000000812 */
[----:B------:R-:W1:Y:S01]  /*0dd0*/  LDC.64 R8, c[0x0][0x3d8] ;  /* 0x0000f600ff087b82 */ /* 0x000e620000000a00 */
[----:B0-----:R-:W1:Y:S01]  /*0de0*/  MUFU.RCP64H R5, R10 ;  /* 0x0000000a00057308 */ /* 0x001e620000001800 */
[----:B------:R-:W-:-:S04]  /*0df0*/  IADD3 R4, PT, PT, R10, 0x300402, RZ ;  /* 0x003004020a047810 */ /* 0x000fc80007ffe0ff */
[----:B------:R-:W-:Y:S02]  /*0e00*/  FSETP.GEU.AND P1, PT, |R4|, 5.8789094863358348022e-39, PT ;  /* 0x004004020400780b */ /* 0x000fe40003f2e200 */
        /* <DEDUP_REMOVED lines=8> */
[----:B------:R-:W-:Y:S02]  /*0e90*/  MOV R2, 0xee0 ;  /* 0x00000ee000027802 */ /* 0x000fe40000000f00 */
[----:B------:R-:W-:Y:S01]  /*0ea0*/  IADD3 R4, PT, PT, R4, -0x100000, RZ ;  /* 0xfff0000004047810 */ /* 0x000fe20007ffe0ff */
[----:B0-----:R-:W-:Y:S02]  /*0eb0*/  IMAD.U32 R6, RZ, RZ, UR4 ;  /* 0x00000004ff067e24 */ /* 0x001fe4000f8e00ff */
[----:B------:R-:W-:-:S07]  /*0ec0*/  IMAD.U32 R7, RZ, RZ, UR5 ;  /* 0x00000005ff077e24 */ /* 0x000fce000f8e00ff */
[----:B------:R-:W-:Y:S05]  /*0ed0*/  CALL.REL.NOINC `($__internal_3_$__cuda_sm20_dblrcp_rn_slowpath_v3) ;  /* 0x0000011400487944 */ /* 0x000fea0003c00000 */
.L_x_320:
        /* <DEDUP_REMOVED lines=18> */
[----:B------:R-:W-:Y:S05]  /*1000*/  CALL.REL.NOINC `($__internal_3_$__cuda_sm20_dblrcp_rn_slowpath_v3) ;  /* 0x0000011000fc7944 */ /* 0x000fea0003c00000 */
.L_x_321:
[----:B------:R-:W0:Y:S01]  /*1010*/  LDC.64 R4, c[0x0][0x3a8] ;  /* 0x0000ea00ff047b82 */ /* 0x000e220000000a00 */
[----:B------:R-:W2:Y:S01]  /*1020*/  LDG.E.64 R2, desc[UR8][R32.64] ;  /* 0x0000000820027981 */ /* 0x000ea2000c1e1b00 */
[----:B------:R-:W1:Y:S03]  /*1030*/  LDCU UR4, c[0x0][0x390] ;  /* 0x00007200ff0477ac */ /* 0x000e660008000800 */
[----:B------:R-:W3:Y:S01]  /*1040*/  LDG.E.64 R36, desc[UR8][R36.64] ;  /* 0x0000000824247981 */ /* 0x000ee2000c1e1b00 */
[----:B0-----:R-:W-:-:S06]  /*1050*/  IMAD.WIDE.U32 R4, R17, 0x8, R4 ;  /* 0x0000000811047825 */ /* 0x001fcc00078e0004 */
[----:B------:R-:W2:Y:S01]  /*1060*/  LDG.E.64 R4, desc[UR8][R4.64] ;  /* 0x0000000804047981 */ /* 0x000ea2000c1e1b00 */
[----:B------:R-:W-:Y:S01]  /*1070*/  DFMA R18, R38, R8, R18 ;  /* 0x000000082612722b */ /* 0x000fe20000000012 */
[----:B------:R-:W-:Y:S02]  /*1080*/  IMAD.MOV.U32 R6, RZ, RZ, RZ ;  /* 0x000000ffff067224 */ /* 0x000fe400078e00ff */
[----:B-1----:R-:W-:Y:S01]  /*1090*/  VIADD R17, R15, UR4 ;  /* 0x000000040f117c36 */ /* 0x002fe20008000000 */
        /* <DEDUP_REMOVED lines=11> */
.L_x_311:
[----:B------:R-:W-:-:S05]  /*1150*/  VIADD R3, R4, 0xffffffff ;  /* 0xffffffff04037836 */ /* 0x000fca0000000000 */
[----:B------:R-:W-:-:S13]  /*1160*/  ISETP.NE.AND P2, PT, R14, R3, PT ;  /* 0x000000030e00720c */ /* 0x000fda0003f45270 */
[----:B------:R-:W-:Y:S05]  /*1170*/  @P2 BRA `(.L_x_323) ;  /* 0x0000000800fc2947 */ /* 0x000fea0003800000 */
[C---:B------:R-:W-:Y:S01]  /*1180*/  IADD3 R17, PT, PT, R15.reuse, R2, RZ ;  /* 0x000000020f117210 */ /* 0x040fe20007ffe0ff */
[----:B------:R-:W-:-:S03]  /*1190*/  VIADD R4, R15, UR6 ;  /* 0x000000060f047c36 */ /* 0x000fc60008000000 */
[----:B------:R-:W-:-:S04]  /*11a0*/  ISETP.GT.AND P1, PT, R17, R6, PT ;  /* 0x000000061100720c */ /* 0x000fc80003f24270 */
[----:B------:R-:W-:-:S13]  /*11b0*/  ISETP.LT.OR P1, PT, R4, 0x1, P1 ;  /* 0x000000010400780c */ /* 0x000fda0000f21670 */
[----:B------:R-:W-:Y:S05]  /*11c0*/  @P1 BRA `(.L_x_323) ;  /* 0x0000000800e81947 */ /* 0x000fea0003800000 */
[----:B------:R-:W-:Y:S01]  /*11d0*/  ISETP.GT.AND P2, PT, R16, RZ, PT ;  /* 0x000000ff1000720c */ /* 0x000fe20003f44270 */
[----:B------:R-:W-:-:S06]  /*11e0*/  UIADD3 UR4, UPT, UPT, -UR6, UR7, URZ ;  /* 0x0000000706047290 */ /* 0x000fcc000fffe1ff */
[----:B------:R-:W-:-:S05]  /*11f0*/  ISETP.GE.AND P1, PT, R16, UR4, PT ;  /* 0x0000000410007c0c */ /* 0x000fca000bf26270 */
[----:B------:R-:W0:Y:S01]  /*1200*/  LDCU UR4, c[0x0][0x3d4] ;  /* 0x00007a80ff0477ac */ /* 0x000e220008000800 */
[----:B------:R-:W1:Y:S08]  /*1210*/  @!P2 LDC.64 R4, c[0x0][0x3b0] ;  /* 0x0000ec00ff04ab82 */ /* 0x000e700000000a00 */
[----:B------:R-:W2:Y:S01]  /*1220*/  @P1 LDC.64 R2, c[0x0][0x3b8] ;  /* 0x0000ee00ff021b82 */ /* 0x000ea20000000a00 */
[----:B-1----:R-:W-:-:S07]  /*1230*/  @!P2 IMAD.WIDE R6, R15, 0x8, R4 ;  /* 0x000000080f06a825 */ /* 0x002fce00078e0204 */
[----:B------:R-:W1:Y:S01]  /*1240*/  LDC.64 R4, c[0x0][0x398] ;  /* 0x0000e600ff047b82 */ /* 0x000e620000000a00 */
[----:B------:R-:W5:Y:S01]  /*1250*/  @!P2 LDG.E.64 R36, desc[UR8][R6.64] ;  /* 0x000000080624a981 */ /* 0x000f62000c1e1b00 */
[----:B--2---:R-:W-:-:S05]  /*1260*/  @P1 IMAD.WIDE R2, R15, 0x8, R2 ;  /* 0x000000080f021825 */ /* 0x004fca00078e0202 */
[----:B------:R2:W5:Y:S01]  /*1270*/  @P1 LDG.E.64 R38, desc[UR8][R2.64] ;  /* 0x0000000802261981 */ /* 0x000562000c1e1b00 */
[----:B------:R-:W-:-:S04]  /*1280*/  @P2 VIADD R8, R16, 0xffffffff ;  /* 0xffffffff10082836 */ /* 0x000fc80000000000 */
[C---:B------:R-:W-:Y:S01]  /*1290*/  @P2 IMAD R9, R20.reuse, R8, R15 ;  /* 0x0000000814092224 */ /* 0x040fe200078e020f */
[----:B--2---:R-:W2:Y:S03]  /*12a0*/  LDC.64 R2, c[0x0][0x3d0] ;  /* 0x0000f400ff027b82 */ /* 0x004ea60000000a00 */
[----:B-1----:R-:W-:Y:S01]  /*12b0*/  @P2 IMAD.WIDE R8, R9, 0x8, R4 ;  /* 0x0000000809082825 */ /* 0x002fe200078e0204 */
[----:B0-----:R-:W2:Y:S03]  /*12c0*/  MUFU.RCP64H R7, UR4 ;  /* 0x0000000400077d08 */ /* 0x001ea60008001800 */
[----:B------:R-:W-:Y:S02]  /*12d0*/  IMAD R18, R20, R16, RZ ;  /* 0x0000001014127224 */ /* 0x000fe400078e02ff */
[----:B------:R-:W-:-:S03]  /*12e0*/  IMAD.MOV.U32 R6, RZ, RZ, 0x1 ;  /* 0x00000001ff067424 */ /* 0x000fc600078e00ff */
[----:B------:R-:W-:-:S05]  /*12f0*/  IADD3 R11, PT, PT, R15, R18, RZ ;  /* 0x000000120f0b7210 */ /* 0x000fca0007ffe0ff */
[----:B------:R-:W-:Y:S01]  /*1300*/  IMAD.WIDE R4, R11, 0x8, R4 ;  /* 0x000000080b047825 */ /* 0x000fe200078e0204 */
[----:B--2---:R-:W-:-:S08]  /*1310*/  DFMA R10, R6, -R2, 1 ;  /* 0x3ff00000060a742b */ /* 0x004fd00000000802 */
[----:B------:R-:W-:-:S08]  /*1320*/  DFMA R10, R10, R10, R10 ;  /* 0x0000000a0a0a722b */ /* 0x000fd0000000000a */
[----:B------:R-:W-:-:S08]  /*1330*/  DFMA R10, R6, R10, R6 ;  /* 0x0000000a060a722b */ /* 0x000fd00000000006 */
[C---:B------:R-:W-:Y:S01]  /*1340*/  DFMA R6, R10.reuse, -R2, 1 ;  /* 0x3ff000000a06742b */ /* 0x040fe20000000802 */
[----:B------:R0:W5:Y:S07]  /*1350*/  @P2 LDG.E.64 R36, desc[UR8][R8.64] ;  /* 0x0000000808242981 */ /* 0x00016e000c1e1b00 */
[----:B------:R-:W-:Y:S01]  /*1360*/  DFMA R6, R10, R6, R10 ;  /* 0x000000060a06722b */ /* 0x000fe2000000000a */
[----:B------:R0:W5:Y:S07]  /*1370*/  @!P1 LDG.E.64 R38, desc[UR8][R4.64] ;  /* 0x0000000804269981 */ /* 0x00016e000c1e1b00 */
        /* <DEDUP_REMOVED lines=12> */
[----:B-----5:R-:W-:Y:S05]  /*1440*/  CALL.REL.NOINC `($__internal_4_$__cuda_sm20_div_rn_f64_full) ;  /* 0x0000011000847944 */ /* 0x020fea0003c00000 */
[----:B------:R-:W-:Y:S01]  /*1450*/  MOV R34, R4 ;  /* 0x0000000400227202 */ /* 0x000fe20000000f00 */
[----:B------:R-:W-:-:S07]  /*1460*/  IMAD.MOV.U32 R35, RZ, RZ, R3 ;  /* 0x000000ffff237224 */ /* 0x000fce00078e0003 */
.L_x_324:
        /* <DEDUP_REMOVED lines=19> */
[----:B------:R-:W-:Y:S02]  /*15a0*/  MOV R3, R5 ;  /* 0x0000000500037202 */ /* 0x000fe40000000f00 */
[----:B------:R-:W-:Y:S01]  /*15b0*/  MOV R2, 0x15f0 ;  /* 0x000015f000027802 */ /* 0x000fe20000000f00 */
[----:B0-----:R-:W-:Y:S02]  /*15c0*/  IMAD.U32 R6, RZ, RZ, UR4 ;  /* 0x00000004ff067e24 */ /* 0x001fe4000f8e00ff */
[----:B------:R-:W-:-:S07]  /*15d0*/  IMAD.U32 R7, RZ, RZ, UR5 ;  /* 0x00000005ff077e24 */ /* 0x000fce000f8e00ff */
[----:B------:R-:W-:Y:S05]  /*15e0*/  CALL.REL.NOINC `($__internal_4_$__cuda_sm20_div_rn_f64_full) ;  /* 0x00000110001c7944 */ /* 0x000fea0003c00000 */
[----:B------:R-:W-:-:S07]  /*15f0*/  MOV R2, R4 ;  /* 0x0000000400027202 */ /* 0x000fce0000000f00 */
.L_x_326:
[----:B------:R-:W-:Y:S05]  /*1600*/  BSYNC.RECONVERGENT B3 ;  /* 0x0000000000037941 */ /* 0x000fea0003800200 */
.L_x_325:
[----:B------:R-:W0:Y:S01]  /*1610*/  LDC.64 R26, c[0x0][0x3a8] ;  /* 0x0000ea00ff1a7b82 */ /* 0x000e220000000a00 */
[----:B------:R-:W2:Y:S07]  /*1620*/  LDG.E.64 R24, desc[UR8][R22.64] ;  /* 0x0000000816187981 */ /* 0x000eae000c1e1b00 */
[----:B------:R-:W1:Y:S08]  /*1630*/  LDC.64 R12, c[0x0][0x398] ;  /* 0x0000e600ff0c7b82 */ /* 0x000e700000000a00 */
[----:B------:R-:W3:Y:S01]  /*1640*/  LDC.64 R10, c[0x0][0x3c0] ;  /* 0x0000f000ff0a7b82 */ /* 0x000ee20000000a00 */
[C---:B------:R-:W-:Y:S01]  /*1650*/  ISETP.GT.AND P2, PT, R15.reuse, RZ, PT ;  /* 0x000000ff0f00720c */ /* 0x040fe20003f44270 */
[----:B------:R-:W-:Y:S01]  /*1660*/  IMAD.IADD R5, R15, 0x1, R18 ;  /* 0x000000010f057824 */ /* 0x000fe200078e0212 */
[----:B------:R-:W4:Y:S01]  /*1670*/  LDCU UR4, c[0x0][0x3dc] ;  /* 0x00007b80ff0477ac */ /* 0x000f220008000800 */
[----:B0-----:R-:W-:-:S06]  /*1680*/  IMAD.WIDE R26, R17, 0x8, R26 ;  /* 0x00000008111a7825 */ /* 0x001fcc00078e021a */
[----:B------:R-:W2:Y:S01]  /*1690*/  LDG.E.64 R26, desc[UR8][R26.64] ;  /* 0x000000081a1a7981 */ /* 0x000ea2000c1e1b00 */
[----:B-1----:R-:W-:Y:S02]  /*16a0*/  IMAD.WIDE R12, R5, 0x8, R12 ;  /* 0x00000008050c7825 */ /* 0x002fe400078e020c */
[----:B------:R-:W0:Y:S03]  /*16b0*/  LDC.64 R4, c[0x0][0x3c8] ;  /* 0x0000f200ff047b82 */ /* 0x000e260000000a00 */
[----:B------:R-:W5:Y:S01]  /*16c0*/  LDG.E.64 R6, desc[UR8][R12.64] ;  /* 0x000000080c067981 */ /* 0x000f62000c1e1b00 */
[----:B---3--:R-:W-:-:S05]  /*16d0*/  IMAD.WIDE R10, R16, 0x8, R10 ;  /* 0x00000008100a7825 */ /* 0x008fca00078e020a */
[----:B------:R-:W3:Y:S01]  /*16e0*/  @!P2 LDG.E.64 R8, desc[UR8][R10.64] ;  /* 0x000000080a08a981 */ /* 0x000ee2000c1e1b00 */
[----:B------:R-:W-:-:S05]  /*16f0*/  VIADD R17, R15, 0x1 ;  /* 0x000000010f117836 */ /* 0x000fca0000000000 */
[----:B------:R-:W-:Y:S01]  /*1700*/  ISETP.GE.AND P1, PT, R17, R20, PT ;  /* 0x000000141100720c */ /* 0x000fe20003f26270 */
[----:B0-----:R-:W-:-:S12]  /*1710*/  IMAD.WIDE R16, R16, 0x8, R4 ;  /* 0x0000000810107825 */ /* 0x001fd800078e0204 */
[----:B------:R-:W3:Y:S01]  /*1720*/  @P1 LDG.E.64 R4, desc[UR8][R16.64] ;  /* 0x0000000810041981 */ /* 0x000ee2000c1e1b00 */
[----:B------:R-:W-:Y:S01]  /*1730*/  IMAD.MOV.U32 R19, RZ, RZ, RZ ;  /* 0x000000ffff137224 */ /* 0x000fe200078e00ff */
[----:B--2---:R-:W-:Y:S01]  /*1740*/  DADD R26, R24, R26 ;  /* 0x00000000181a7229 */ /* 0x004fe2000000001a */
[----:B------:R-:W0:Y:S07]  /*1750*/  @P2 LDC.64 R24, c[0x0][0x398] ;  /* 0x0000e600ff182b82 */ /* 0x000e2e0000000a00 */
[----:B------:R-:W-:-:S02]  /*1760*/  DSETP.MAX.AND P4, P5, RZ, R26, PT ;  /* 0x0000001aff00722a */ /* 0x000fc40003d8f000 */
[----:B------:R-:W-:Y:S01]  /*1770*/  MOV R21, R26 ;  /* 0x0000001a00157202 */ /* 0x000fe20000000f00 */
[----:B------:R-:W-:-:S03]  /*1780*/  IMAD.MOV.U32 R26, RZ, RZ, RZ ;  /* 0x000000ffff1a7224 */ /* 0x000fc600078e00ff */
[----:B------:R-:W-:Y:S02]  /*1790*/  FSEL R31, R19, R27, P4 ;  /* 0x0000001b131f7208 */ /* 0x000fe40002000000 */
[----:B------:R-:W-:-:S06]  /*17a0*/  SEL R26, R26, R21, P4 ;  /* 0x000000151a1a7207 */ /* 0x000fcc0002000000 */
[----:B------:R-:W-:Y:S02]  /*17b0*/  @P5 LOP3.LUT R31, R27, 0x80000, RZ, 0xfc, !PT ;  /* 0x000800001b1f5812 */ /* 0x000fe400078efcff */
[----:B------:R-:W-:Y:S02]  /*17c0*/  @P2 IADD3 R19, P3, PT, R15, R18, RZ ;  /* 0x000000120f132210 */ /* 0x000fe40007f7e0ff */
[----:B------:R-:W-:Y:S02]  /*17d0*/  MOV R27, R31 ;  /* 0x0000001f001b7202 */ /* 0x000fe40000000f00 */
[----:B------:R-:W-:Y:S02]  /*17e0*/  ISETP.GT.AND P4, PT, R20, -0x1, PT ;  /* 0xffffffff1400780c */ /* 0x000fe40003f84270 */
[----:B------:R-:W-:Y:S02]  /*17f0*/  @P2 LEA.HI.X.SX32 R18, R18, RZ, 0x1, P3 ;  /* 0x000000ff12122211 */ /* 0x000fe400018f0eff */
[C---:B0-----:R-:W-:Y:S01]  /*1800*/  @P2 LEA R28, P3, R19.reuse, R24, 0x3 ;  /* 0x00000018131c2211 */ /* 0x041fe200078618ff */
[----:B------:R-:W-:Y:S01]  /*1810*/  DADD R20, R26, R34 ;  /* 0x000000001a147229 */ /* 0x000fe20000000022 */
[----:B------:R-:W2:Y:S02]  /*1820*/  @!P1 LDG.E.64 R4, desc[UR8][R12.64+0x8] ;  /* 0x000008080c049981 */ /* 0x000ea4000c1e1b00 */
[----:B------:R-:W-:Y:S01]  /*1830*/  @P2 LEA.HI.X R29, R19, R25, R18, 0x3, P3 ;  /* 0x00000019131d2211 */ /* 0x000fe200018f1c12 */
[----:B-----5:R-:W-:Y:S01]  /*1840*/  IMAD.MOV.U32 R18, RZ, RZ, R6 ;  /* 0x000000ffff127224 */ /* 0x020fe200078e0006 */
[----:B------:R-:W0:Y:S01]  /*1850*/  LDC.64 R24, c[0x0][0x3d8] ;  /* 0x0000f600ff187b82 */ /* 0x000e220000000a00 */
[----:B------:R-:W-:-:S02]  /*1860*/  IMAD.MOV.U32 R19, RZ, RZ, R7 ;  /* 0x000000ffff137224 */ /* 0x000fc400078e0007 */
[----:B------:R-:W-:Y:S01]  /*1870*/  DMUL R20, R20, R6 ;  /* 0x0000000614147228 */ /* 0x000fe20000000000 */
[----:B------:R0:W3:Y:S04]  /*1880*/  @P2 LDG.E.64 R8, desc[UR8][R28.64+-0x8] ;  /* 0xfffff8081c082981 */ /* 0x0000e8000c1e1b00 */
[----:B------:R1:W3:Y:S01]  /*1890*/  @!P4 LDG.E.64 R6, desc[UR8][R16.64] ;  /* 0x000000081006c981 */ /* 0x0002e2000c1e1b00 */
[----:B------:R-:W-:-:S13]  /*18a0*/  ISETP.GT.AND P2, PT, R15, -0x1, PT ;  /* 0xffffffff0f00780c */ /* 0x000fda0003f44270 */
[----:B------:R-:W2:Y:S01]  /*18b0*/  @!P2 LDG.E.64 R18, desc[UR8][R10.64] ;  /* 0x000000080a12a981 */ /* 0x000ea2000c1e1b00 */
[----:B----4-:R-:W0:Y:S01]  /*18c0*/  MUFU.RCP64H R27, UR4 ;  /* 0x00000004001b7d08 */ /* 0x010e220008001800 */
[----:B------:R-:W-:-:S06]  /*18d0*/  MOV R26, 0x1 ;  /* 0x00000001001a7802 */ /* 0x000fcc0000000f00 */
[----:B0-----:R-:W-:-:S08]  /*18e0*/  DFMA R28, R26, -R24, 1 ;  /* 0x3ff000001a1c742b */ /* 0x001fd00000000818 */
[----:B------:R-:W-:-:S08]  /*18f0*/  DFMA R28, R28, R28, R28 ;  /* 0x0000001c1c1c722b */ /* 0x000fd0000000001c */
[----:B------:R-:W-:-:S08]  /*1900*/  DFMA R28, R26, R28, R26 ;  /* 0x0000001c1a1c722b */ /* 0x000fd0000000001a */
[----:B-1----:R-:W-:-:S08]  /*1910*/  DFMA R16, R28, -R24, 1 ;  /* 0x3ff000001c10742b */ /* 0x002fd00000000818 */
        /* <DEDUP_REMOVED lines=19> */
[----:B------:R-:W-:Y:S01]  /*1a50*/  IMAD.MOV.U32 R16, RZ, RZ, R4 ;  /* 0x000000ffff107224 */ /* 0x000fe200078e0004 */
[----:B------:R-:W-:-:S07]  /*1a60*/  MOV R17, R3 ;  /* 0x0000000300117202 */ /* 0x000fce0000000f00 */
.L_x_328:
[----:B------:R-:W-:Y:S05]  /*1a70*/  BSYNC.RECONVERGENT B3 ;  /* 0x0000000000037941 */ /* 0x000fea0003800200 */
.L_x_327:
        /* <DEDUP_REMOVED lines=25> */
.L_x_330:
[----:B------:R-:W-:Y:S05]  /*1c10*/  BSYNC.RECONVERGENT B3 ;  /* 0x0000000000037941 */ /* 0x000fea0003800200 */
.L_x_329:
        /* <DEDUP_REMOVED lines=19> */
.L_x_331:
[----:B------:R-:W-:Y:S01]  /*1d50*/  DFMA R18, R16, -R8, R34 ;  /* 0x800000081012722b */ /* 0x000fe20000000022 */
[----:B------:R-:W-:Y:S10]  /*1d60*/  BRA `(.L_x_332) ;  /* 0x0000004c002c7947 */ /* 0x000ff40003800000 */
.L_x_323:
[----:B------:R-:W-:-:S05]  /*1d70*/  IMAD R7, RZ, RZ, -UR6 ;  /* 0x80000006ff077e24 */ /* 0x000fca000f8e02ff */
[----:B------:R-:W-:-:S13]  /*1d80*/  ISETP.NE.AND P3, PT, R16, R7, PT ;  /* 0x000000071000720c */ /* 0x000fda0003f65270 */
[----:B------:R-:W-:Y:S05]  /*1d90*/  @P3 BRA `(.L_x_333) ;  /* 0x0000000c00003947 */ /* 0x000fea0003800000 */
[----:B------:R-:W-:-:S04]  /*1da0*/  IADD3 R17, PT, PT, R15, R2, RZ ;  /* 0x000000020f117210 */ /* 0x000fc80007ffe0ff */
[----:B------:R-:W-:-:S04]  /*1db0*/  ISETP.GT.AND P1, PT, R17, R6, PT ;  /* 0x000000061100720c */ /* 0x000fc80003f24270 */
[----:B------:R-:W-:-:S13]  /*1dc0*/  ISETP.LT.OR P1, PT, R17, 0x1, P1 ;  /* 0x000000011100780c */ /* 0x000fda0000f21670 */
[----:B------:R-:W-:Y:S05]  /*1dd0*/  @P1 BRA `(.L_x_333) ;  /* 0x0000000800f01947 */ /* 0x000fea0003800000 */
[----:B------:R-:W-:Y:S01]  /*1de0*/  UIADD3 UR4, UPT, UPT, -UR6, UR7, URZ ;  /* 0x0000000706047290 */ /* 0x000fe2000fffe1ff */
[----:B------:R-:W-:-:S05]  /*1df0*/  VIADD R6, R16, 0x1 ;  /* 0x0000000110067836 */ /* 0x000fca0000000000 */
[----:B------:R-:W-:Y:S02]  /*1e00*/  ISETP.GE.AND P1, PT, R6, UR4, PT ;  /* 0x0000000406007c0c */ /* 0x000fe4000bf26270 */
[----:B------:R-:W-:Y:S01]  /*1e10*/  ISETP.GT.AND P2, PT, R16, -0x1, PT ;  /* 0xffffffff1000780c */ /* 0x000fe20003f44270 */
[----:B------:R-:W-:Y:S02]  /*1e20*/  IMAD R18, R20, R16, RZ ;  /* 0x0000001014127224 */ /* 0x000fe400078e02ff */
[----:B------:R-:W0:Y:S08]  /*1e30*/  LDCU UR4, c[0x0][0x3d4] ;  /* 0x00007a80ff0477ac */ /* 0x000e300008000800 */
[----:B------:R-:W1:Y:S08]  /*1e40*/  @P1 LDC.64 R2, c[0x0][0x3b8] ;  /* 0x0000ee00ff021b82 */ /* 0x000e700000000a00 */
[----:B------:R-:W2:Y:S01]  /*1e50*/  @!P2 LDC.64 R4, c[0x0][0x3b0] ;  /* 0x0000ec00ff04ab82 */ /* 0x000ea20000000a00 */
[----:B-1----:R-:W-:-:S07]  /*1e60*/  @P1 IMAD.WIDE R40, R15, 0x8, R2 ;  /* 0x000000080f281825 */ /* 0x002fce00078e0202 */
[----:B------:R-:W1:Y:S01]  /*1e70*/  LDC.64 R2, c[0x0][0x398] ;  /* 0x0000e600ff027b82 */ /* 0x000e620000000a00 */
[----:B------:R-:W5:Y:S01]  /*1e80*/  @P1 LDG.E.64 R40, desc[UR8][R40.64] ;  /* 0x0000000828281981 */ /* 0x000f62000c1e1b00 */
[C---:B------:R-:W-:Y:S02]  /*1e90*/  IMAD.IADD R37, R15.reuse, 0x1, R18 ;  /* 0x000000010f257824 */ /* 0x040fe400078e0212 */
[----:B--2---:R-:W-:-:S06]  /*1ea0*/  @!P2 IMAD.WIDE R38, R15, 0x8, R4 ;  /* 0x000000080f26a825 */ /* 0x004fcc00078e0204 */
[----:B------:R-:W5:Y:S01]  /*1eb0*/  @!P2 LDG.E.64 R38, desc[UR8][R38.64] ;  /* 0x000000082626a981 */ /* 0x000f62000c1e1b00 */
[----:B-1----:R-:W-:-:S06]  /*1ec0*/  IMAD.WIDE R36, R37, 0x8, R2 ;  /* 0x0000000825247825 */ /* 0x002fcc00078e0202 */
[----:B------:R-:W2:Y:S01]  /*1ed0*/  LDG.E.64 R36, desc[UR8][R36.64] ;  /* 0x0000000824247981 */ /* 0x000ea2000c1e1b00 */
[----:B------:R-:W-:-:S04]  /*1ee0*/  @!P1 IMAD R5, R20, R6, R15 ;  /* 0x0000000614059224 */ /* 0x000fc800078e020f */
[----:B------:R-:W-:Y:S02]  /*1ef0*/  @!P1 IMAD.WIDE R4, R5, 0x8, R2 ;  /* 0x0000000805049825 */ /* 0x000fe400078e0202 */
[----:B------:R-:W1:Y:S01]  /*1f00*/  LDC.64 R2, c[0x0][0x3d0] ;  /* 0x0000f400ff027b82 */ /* 0x000e620000000a00 */
[----:B0-----:R-:W1:Y:S01]  /*1f10*/  MUFU.RCP64H R7, UR4 ;  /* 0x0000000400077d08 */ /* 0x001e620008001800 */
[----:B------:R-:W-:-:S06]  /*1f20*/  MOV R6, 0x1 ;  /* 0x0000000100067802 */ /* 0x000fcc0000000f00 */
        /* <DEDUP_REMOVED lines=11> */
[----:B--2---:R-:W-:Y:S02]  /*1fe0*/  @P2 IMAD.MOV.U32 R38, RZ, RZ, R36 ;  /* 0x000000ffff262224 */ /* 0x004fe400078e0024 */
[----:B------:R-:W-:-:S10]  /*1ff0*/  @P2 IMAD.MOV.U32 R39, RZ, RZ, R37 ;  /* 0x000000ffff272224 */ /* 0x000fd400078e0025 */
[----:B0-----:R-:W-:Y:S05]  /*2000*/  @P1 BRA `(.L_x_334) ;  /* 0x0000000000241947 */ /* 0x001fea0003800000 */
[----:B------:R-:W0:Y:S01]  /*2010*/  LDCU.64 UR4, c[0x0][0x3d0] ;  /* 0x00007a00ff0477ac */ /* 0x000e220008000a00 */
[----:B------:R-:W-:Y:S02]  /*2020*/  MOV R4, RZ ;  /* 0x000000ff00047202 */ /* 0x000fe40000000f00 */
[----:B------:R-:W-:Y:S02]  /*2030*/  MOV R3, 0x40000000 ;  /* 0x4000000000037802 */ /* 0x000fe40000000f00 */
[----:B------:R-:W-:Y:S01]  /*2040*/  MOV R2, 0x2080 ;  /* 0x0000208000027802 */ /* 0x000fe20000000f00 */
[----:B0-----:R-:W-:Y:S02]  /*2050*/  IMAD.U32 R6, RZ, RZ, UR4 ;  /* 0x00000004ff067e24 */ /* 0x001fe4000f8e00ff */
[----:B------:R-:W-:-:S07]  /*2060*/  IMAD.U32 R7, RZ, RZ, UR5 ;  /* 0x00000005ff077e24 */ /* 0x000fce000f8e00ff */
[----:B-----5:R-:W-:Y:S05]  /*2070*/  CALL.REL.NOINC `($__internal_4_$__cuda_sm20_div_rn_f64_full) ;  /* 0x0000010400787944 */ /* 0x020fea0003c00000 */
[----:B------:R-:W-:Y:S02]  /*2080*/  IMAD.MOV.U32 R34, RZ, RZ, R4 ;  /* 0x000000ffff227224 */ /* 0x000fe400078e0004 */
[----:B------:R-:W-:-:S07]  /*2090*/  IMAD.MOV.U32 R35, RZ, RZ, R3 ;  /* 0x000000ffff237224 */ /* 0x000fce00078e0003 */
.L_x_334:
        /* <DEDUP_REMOVED lines=21> */
[----:B0-----:R-:W-:Y:S01]  /*21f0*/  IMAD.U32 R6, RZ, RZ, UR4 ;  /* 0x00000004ff067e24 */ /* 0x001fe2000f8e00ff */
[----:B------:R-:W-:-:S07]  /*2200*/  MOV R7, UR5 ;  /* 0x0000000500077c02 */ /* 0x000fce0008000f00 */
[----:B------:R-:W-:Y:S05]  /*2210*/  CALL.REL.NOINC `($__internal_4_$__cuda_sm20_div_rn_f64_full) ;  /* 0x0000010400107944 */ /* 0x000fea0003c00000 */
[----:B------:R-:W-:-:S07]  /*2220*/  IMAD.MOV.U32 R2, RZ, RZ, R4 ;  /* 0x000000ffff027224 */ /* 0x000fce00078e0004 */
.L_x_336:
[----:B------:R-:W-:Y:S05]  /*2230*/  BSYNC.RECONVERGENT B3 ;  /* 0x0000000000037941 */ /* 0x000fea0003800200 */
.L_x_335:
[----:B------:R-:W0:Y:S01]  /*2240*/  LDC.64 R26, c[0x0][0x3a8] ;  /* 0x0000ea00ff1a7b82 */ /* 0x000e220000000a00 */
[----:B------:R-:W2:Y:S07]  /*2250*/  LDG.E.64 R12, desc[UR8][R22.64] ;  /* 0x00000008160c7981 */ /* 0x000eae000c1e1b00 */
[----:B------:R-:W1:Y:S01]  /*2260*/  LDC.64 R8, c[0x0][0x3c0] ;  /* 0x0000f000ff087b82 */ /* 0x000e620000000a00 */
[----:B------:R-:W-:-:S07]  /*2270*/  ISETP.GT.AND P2, PT, R15, RZ, PT ;  /* 0x000000ff0f00720c */ /* 0x000fce0003f44270 */
[----:B------:R-:W3:Y:S01]  /*2280*/  LDC.64 R10, c[0x0][0x3c8] ;  /* 0x0000f200ff0a7b82 */ /* 0x000ee20000000a00 */
[----:B------:R-:W-:Y:S01]  /*2290*/  VIADD R5, R15, 0x1 ;  /* 0x000000010f057836 */ /* 0x000fe20000000000 */
[----:B------:R-:W4:Y:S01]  /*22a0*/  LDCU UR4, c[0x0][0x3dc] ;  /* 0x00007b80ff0477ac */ /* 0x000f220008000800 */
[----:B0-----:R-:W-:-:S05]  /*22b0*/  IMAD.WIDE.U32 R26, R17, 0x8, R26 ;  /* 0x00000008111a7825 */ /* 0x001fca00078e001a */
[----:B------:R-:W2:Y:S01]  /*22c0*/  LDG.E.64 R24, desc[UR8][R26.64] ;  /* 0x000000081a187981 */ /* 0x000ea2000c1e1b00 */
[----:B-1----:R-:W-:-:S05]  /*22d0*/  IMAD.WIDE R8, R16, 0x8, R8 ;  /* 0x0000000810087825 */ /* 0x002fca00078e0208 */
[----:B------:R-:W5:Y:S01]  /*22e0*/  @!P2 LDG.E.64 R6, desc[UR8][R8.64] ;  /* 0x000000080806a981 */ /* 0x000f62000c1e1b00 */
[----:B------:R-:W-:Y:S01]  /*22f0*/  ISETP.GE.AND P1, PT, R5, R20, PT ;  /* 0x000000140500720c */ /* 0x000fe20003f26270 */
[----:B---3--:R-:W-:-:S12]  /*2300*/  IMAD.WIDE R10, R16, 0x8, R10 ;  /* 0x00000008100a7825 */ /* 0x008fd800078e020a */
[----:B------:R-:W3:Y:S01]  /*2310*/  @P1 LDG.E.64 R4, desc[UR8][R10.64] ;  /* 0x000000080a041981 */ /* 0x000ee2000c1e1b00 */
        /* <DEDUP_REMOVED lines=12> */
[----:B------:R-:W-:Y:S01]  /*23e0*/  ISETP.GT.AND P4, PT, R20, -0x1, PT ;  /* 0xffffffff1400780c */ /* 0x000fe20003f84270 */
[----:B------:R-:W-:Y:S01]  /*23f0*/  DMUL R16, R2, R34 ;  /* 0x0000002202107228 */ /* 0x000fe20000000000 */
[----:B------:R-:W-:-:S03]  /*2400*/  @P2 LEA.HI.X.SX32 R2, R18, RZ, 0x1, P3 ;  /* 0x000000ff12022211 */ /* 0x000fc600018f0eff */
[----:B------:R-:W-:Y:S01]  /*2410*/  DADD R24, R24, R34 ;  /* 0x0000000018187229 */ /* 0x000fe20000000022 */
[----:B0-----:R-:W-:-:S04]  /*2420*/  @P2 LEA R20, P3, R19, R12, 0x3 ;  /* 0x0000000c13142211 */ /* 0x001fc800078618ff */
[----:B------:R-:W-:Y:S01]  /*2430*/  @P2 LEA.HI.X R21, R19, R13, R2, 0x3, P3 ;  /* 0x0000000d13152211 */ /* 0x000fe200018f1c02 */
[----:B------:R-:W-:Y:S01]  /*2440*/  IMAD.MOV.U32 R2, RZ, RZ, R36 ;  /* 0x000000ffff027224 */ /* 0x000fe200078e0024 */
[----:B------:R-:W-:Y:S01]  /*2450*/  MOV R3, R37 ;  /* 0x0000002500037202 */ /* 0x000fe20000000f00 */
[----:B------:R-:W-:Y:S01]  /*2460*/  DFMA R16, R36, R24, -R16 ;  /* 0x000000182410722b */ /* 0x000fe20000000810 */
[----:B------:R-:W0:Y:S01]  /*2470*/  @!P1 LDC.64 R12, c[0x0][0x398] ;  /* 0x0000e600ff0c9b82 */ /* 0x000e220000000a00 */
[----:B------:R4:W5:Y:S04]  /*2480*/  @P2 LDG.E.64 R6, desc[UR8][R20.64+-0x8] ;  /* 0xfffff80814062981 */ /* 0x000968000c1e1b00 */
[----:B------:R1:W5:Y:S01]  /*2490*/  @!P4 LDG.E.64 R36, desc[UR8][R10.64] ;  /* 0x000000080a24c981 */ /* 0x000362000c1e1b00 */
[C---:B------:R-:W-:Y:S01]  /*24a0*/  ISETP.GT.AND P2, PT, R15.reuse, -0x1, PT ;  /* 0xffffffff0f00780c */ /* 0x040fe20003f44270 */
[----:B------:R-:W-:-:S12]  /*24b0*/  @!P1 IMAD.IADD R19, R15, 0x1, R18 ;  /* 0x000000010f139824 */ /* 0x000fd800078e0212 */
[----:B------:R2:W3:Y:S01]  /*24c0*/  @!P2 LDG.E.64 R2, desc[UR8][R8.64] ;  /* 0x000000080802a981 */ /* 0x0004e2000c1e1b00 */
[----:B0-----:R-:W-:Y:S02]  /*24d0*/  @!P1 IMAD.WIDE R18, R19, 0x8, R12 ;  /* 0x0000000813129825 */ /* 0x001fe400078e020c */
[----:B------:R-:W1:Y:S03]  /*24e0*/  LDC.64 R12, c[0x0][0x3d8] ;  /* 0x0000f600ff0c7b82 */ /* 0x000e660000000a00 */
[----:B------:R-:W3:Y:S01]  /*24f0*/  @!P1 LDG.E.64 R4, desc[UR8][R18.64+0x8] ;  /* 0x0000080812049981 */ /* 0x000ee2000c1e1b00 */
[----:B----4-:R-:W1:Y:S01]  /*2500*/  MUFU.RCP64H R21, UR4 ;  /* 0x0000000400157d08 */ /* 0x010e620008001800 */
[----:B------:R-:W-:-:S06]  /*2510*/  IMAD.MOV.U32 R20, RZ, RZ, 0x1 ;  /* 0x00000001ff147424 */ /* 0x000fcc00078e00ff */
[----:B-1----:R-:W-:-:S08]  /*2520*/  DFMA R10, R20, -R12, 1 ;  /* 0x3ff00000140a742b */ /* 0x002fd0000000080c */
[----:B------:R-:W-:-:S08]  /*2530*/  DFMA R10, R10, R10, R10 ;  /* 0x0000000a0a0a722b */ /* 0x000fd0000000000a */
[----:B------:R-:W-:-:S08]  /*2540*/  DFMA R10, R20, R10, R20 ;  /* 0x0000000a140a722b */ /* 0x000fd00000000014 */
[----:B------:R-:W-:-:S08]  /*2550*/  DFMA R20, R10, -R12, 1 ;  /* 0x3ff000000a14742b */ /* 0x000fd0000000080c */
[----:B------:R-:W-:Y:S01]  /*2560*/  DFMA R10, R10, R20, R10 ;  /* 0x000000140a0a722b */ /* 0x000fe2000000000a */
[----:B------:R-:W-:Y:S01]  /*2570*/  BSSY.RECONVERGENT B3, `(.L_x_337) ;  /* 0x0000013000037945 */ /* 0x000fe20003800200 */
[----:B-----5:R-:W-:-:S08]  /*2580*/  DADD R6, -R6, R36 ;  /* 0x0000000006067229 */ /* 0x020fd00000000124 */
[----:B------:R-:W-:-:S08]  /*2590*/  DMUL R20, R10, R6 ;  /* 0x000000060a147228 */ /* 0x000fd00000000000 */
[----:B------:R-:W-:-:S08]  /*25a0*/  DFMA R12, R20, -R12, R6 ;  /* 0x8000000c140c722b */ /* 0x000fd00000000006 */
[----:B------:R-:W-:Y:S01]  /*25b0*/  DFMA R20, R10, R12, R20 ;  /* 0x0000000c0a14722b */ /* 0x000fe20000000014 */
[----:B------:R-:W-:-:S09]  /*25c0*/  FSETP.GEU.AND P2, PT, |R7|, 6.5827683646048100446e-37, PT ;  /* 0x036000000700780b */ /* 0x000fd20003f4e200 */
[----:B--2---:R-:W-:-:S05]  /*25d0*/  FFMA R8, RZ, UR4, R21 ;  /* 0x00000004ff087c23 */ /* 0x004fca0008000015 */
[----:B------:R-:W-:Y:S01]  /*25e0*/  FSETP.GT.AND P1, PT, |R8|, 1.469367938527859385e-39, PT ;  /* 0x001000000800780b */ /* 0x000fe20003f24200 */
[----:B---3--:R-:W-:-:S12]  /*25f0*/  DADD R18, -R2, R4 ;  /* 0x0000000002127229 */ /* 0x008fd80000000104 */
        /* <DEDUP_REMOVED lines=10> */
.L_x_338:
[----:B------:R-:W-:Y:S05]  /*26a0*/  BSYNC.RECONVERGENT B3 ;  /* 0x0000000000037941 */ /* 0x000fea0003800200 */
.L_x_337:
        /* <DEDUP_REMOVED lines=25> */
.L_x_340:
[----:B------:R-:W-:Y:S05]  /*2840*/  BSYNC.RECONVERGENT B3 ;  /* 0x0000000000037941 */ /* 0x000fea0003800200 */
.L_x_339:
        /* <DEDUP_REMOVED lines=19> */
.L_x_341:
[----:B------:R-:W-:Y:S01]  /*2980*/  DFMA R18, R18, -R8, R16 ;  /* 0x800000081212722b */ /* 0x000fe20000000010 */
[----:B------:R-:W-:Y:S10]  /*2990*/  BRA `(.L_x_332) ;  /* 0x0000004000207947 */ /* 0x000ff40003800000 */
.L_x_333:
[----:B------:R-:W-:Y:S02]  /*29a0*/  VIADD R4, R5, 0xffffffff ;  /* 0xffffffff05047836 */ /* 0x000fe40000000000 */
[----:B------:R-:W-:-:S05]  /*29b0*/  IMAD.IADD R17, R15, 0x1, R2 ;  /* 0x000000010f117824 */ /* 0x000fca00078e0202 */
[CC--:B------:R-:W-:Y:S02]  /*29c0*/  ISETP.NE.OR P4, PT, R17.reuse, R4.reuse, !P0 ;  /* 0x000000041100720c */ /* 0x0c0fe40004785670 */
[----:B------:R-:W-:-:S11]  /*29d0*/  ISETP.NE.AND P1, PT, R17, R4, PT ;  /* 0x000000041100720c */ /* 0x000fd60003f25270 */
[----:B------:R-:W-:Y:S05]  /*29e0*/  @P4 BRA `(.L_x_342) ;  /* 0x0000000800f84947 */ /* 0x000fea0003800000 */
[----:B------:R-:W-:Y:S01]  /*29f0*/  ISETP.GT.AND P2, PT, R20, -0x1, PT ;  /* 0xffffffff1400780c */ /* 0x000fe20003f44270 */
[----:B------:R-:W0:Y:S01]  /*2a00*/  LDCU UR4, c[0x0][0x3dc] ;  /* 0x00007b80ff0477ac */ /* 0x000e220008000800 */
[----:B------:R-:W-:-:S11]  /*2a10*/  ISETP.GT.AND P3, PT, R15, RZ, PT ;  /* 0x000000ff0f00720c */ /* 0x000fd60003f64270 */
[----:B------:R-:W1:Y:S08]  /*2a20*/  @!P2 LDC.64 R2, c[0x0][0x3c8] ;  /* 0x0000f200ff02ab82 */ /* 0x000e700000000a00 */
[----:B------:R-:W2:Y:S08]  /*2a30*/  @!P3 LDC.64 R4, c[0x0][0x3c0] ;  /* 0x0000f000ff04bb82 */ /* 0x000eb00000000a00 */
[----:B------:R-:W3:Y:S01]  /*2a40*/  @P3 LDC.64 R8, c[0x0][0x398] ;  /* 0x0000e600ff083b82 */ /* 0x000ee20000000a00 */
[----:B-1----:R-:W-:-:S06]  /*2a50*/  @!P2 IMAD.WIDE R36, R16, 0x8, R2 ;  /* 0x000000081024a825 */ /* 0x002fcc00078e0202 */
[----:B------:R-:W5:Y:S01]  /*2a60*/  @!P2 LDG.E.64 R36, desc[UR8][R36.64] ;  /* 0x000000082424a981 */ /* 0x000f62000c1e1b00 */
[----:B--2---:R-:W-:Y:S02]  /*2a70*/  @!P3 IMAD.WIDE R34, R16, 0x8, R4 ;  /* 0x000000081022b825 */ /* 0x004fe400078e0204 */
[----:B------:R-:W1:Y:S04]  /*2a80*/  LDC.64 R4, c[0x0][0x398] ;  /* 0x0000e600ff047b82 */ /* 0x000e680000000a00 */
[----:B------:R-:W5:Y:S01]  /*2a90*/  @!P3 LDG.E.64 R34, desc[UR8][R34.64] ;  /* 0x000000082222b981 */ /* 0x000f62000c1e1b00 */
[----:B------:R-:W-:-:S05]  /*2aa0*/  IMAD R2, R20, R16, RZ ;  /* 0x0000001014027224 */ /* 0x000fca00078e02ff */
[----:B------:R-:W-:-:S05]  /*2ab0*/  IADD3 R3, PT, PT, R15, R2, RZ ;  /* 0x000000020f037210 */ /* 0x000fca0007ffe0ff */
[----:B-1----:R-:W-:Y:S01]  /*2ac0*/  IMAD.WIDE R4, R3, 0x8, R4 ;  /* 0x0000000803047825 */ /* 0x002fe200078e0204 */
[----:B------:R-:W-:-:S04]  /*2ad0*/  @P3 IADD3 R6, P1, PT, R15, R2, RZ ;  /* 0x000000020f063210 */ /* 0x000fc80007f3e0ff */
[----:B------:R-:W-:Y:S02]  /*2ae0*/  @P3 LEA.HI.X.SX32 R7, R2, RZ, 0x1, P1 ;  /* 0x000000ff02073211 */ /* 0x000fe400008f0eff */
[----:B---3--:R-:W-:-:S04]  /*2af0*/  @P3 LEA R2, P1, R6, R8, 0x3 ;  /* 0x0000000806023211 */ /* 0x008fc800078218ff */
[----:B------:R-:W-:Y:S02]  /*2b00*/  @P3 LEA.HI.X R3, R6, R9, R7, 0x3, P1 ;  /* 0x0000000906033211 */ /* 0x000fe400008f1c07 */
[----:B------:R-:W1:Y:S01]  /*2b10*/  LDC.64 R8, c[0x0][0x3d8] ;  /* 0x0000f600ff087b82 */ /* 0x000e620000000a00 */
[----:B0-----:R-:W1:Y:S01]  /*2b20*/  MUFU.RCP64H R7, UR4 ;  /* 0x0000000400077d08 */ /* 0x001e620008001800 */
[----:B------:R-:W-:-:S06]  /*2b30*/  IMAD.MOV.U32 R6, RZ, RZ, 0x1 ;  /* 0x00000001ff067424 */ /* 0x000fcc00078e00ff */
[----:B-1----:R-:W-:-:S08]  /*2b40*/  DFMA R10, R6, -R8, 1 ;  /* 0x3ff00000060a742b */ /* 0x002fd00000000808 */
[----:B------:R-:W-:Y:S01]  /*2b50*/  DFMA R10, R10, R10, R10 ;  /* 0x0000000a0a0a722b */ /* 0x000fe2000000000a */
[----:B------:R-:W5:Y:S07]  /*2b60*/  @P2 LDG.E.64 R36, desc[UR8][R4.64] ;  /* 0x0000000804242981 */ /* 0x000f6e000c1e1b00 */
[----:B------:R-:W-:Y:S01]  /*2b70*/  DFMA R10, R6, R10, R6 ;  /* 0x0000000a060a722b */ /* 0x000fe20000000006 */
[----:B------:R0:W5:Y:S07]  /*2b80*/  @P3 LDG.E.64 R34, desc[UR8][R2.64+-0x8] ;  /* 0xfffff80802223981 */ /* 0x00016e000c1e1b00 */
[----:B------:R-:W-:-:S08]  /*2b90*/  DFMA R6, R10, -R8, 1 ;  /* 0x3ff000000a06742b */ /* 0x000fd00000000808 */
        /* <DEDUP_REMOVED lines=16> */
.L_x_343:
        /* <DEDUP_REMOVED lines=25> */
.L_x_345:
[----:B------:R-:W-:Y:S05]  /*2e30*/  BSYNC.RECONVERGENT B3 ;  /* 0x0000000000037941 */ /* 0x000fea0003800200 */
.L_x_344:
[----:B------:R-:W0:Y:S01]  /*2e40*/  LDC.64 R30, c[0x0][0x3a8] ;  /* 0x0000ea00ff1e7b82 */ /* 0x000e220000000a00 */
[----:B------:R-:W2:Y:S07]  /*2e50*/  LDG.E.64 R28, desc[UR8][R32.64] ;  /* 0x00000008201c7981 */ /* 0x000eae000c1e1b00 */
[----:B------:R-:W1:Y:S08]  /*2e60*/  LDC.64 R6, c[0x0][0x398] ;  /* 0x0000e600ff067b82 */ /* 0x000e700000000a00 */
[----:B------:R-:W3:Y:S01]  /*2e70*/  LDC.64 R8, c[0x0][0x3b0] ;  /* 0x0000ec00ff087b82 */ /* 0x000ee20000000a00 */
[----:B------:R-:W-:Y:S01]  /*2e80*/  ISETP.GT.AND P3, PT, R16, RZ, PT ;  /* 0x000000ff1000720c */ /* 0x000fe20003f64270 */
[----:B------:R-:W-:Y:S01]  /*2e90*/  IMAD R11, R20, R16, R15 ;  /* 0x00000010140b7224 */ /* 0x000fe200078e020f */
[----:B------:R-:W4:Y:S01]  /*2ea0*/  LDCU.64 UR4, c[0x0][0x388] ;  /* 0x00007100ff0477ac */ /* 0x000f220008000a00 */
[----:B0-----:R-:W-:-:S04]  /*2eb0*/  IMAD.WIDE R30, R17, 0x8, R30 ;  /* 0x00000008111e7825 */ /* 0x001fc800078e021e */
[----:B------:R-:W0:Y:S02]  /*2ec0*/  LDC.64 R26, c[0x0][0x3b8] ;  /* 0x0000ee00ff1a7b82 */ /* 0x000e240000000a00 */
[----:B------:R-:W2:Y:S01]  /*2ed0*/  LDG.E.64 R30, desc[UR8][R30.64] ;  /* 0x000000081e1e7981 */ /* 0x000ea2000c1e1b00 */
[----:B-1----:R-:W-:-:S05]  /*2ee0*/  IMAD.WIDE R10, R11, 0x8, R6 ;  /* 0x000000080b0a7825 */ /* 0x002fca00078e0206 */
[----:B------:R-:W5:Y:S01]  /*2ef0*/  LDG.E.64 R24, desc[UR8][R10.64] ;  /* 0x000000080a187981 */ /* 0x000f62000c1e1b00 */
[----:B---3--:R-:W-:-:S05]  /*2f00*/  IMAD.WIDE R8, R15, 0x8, R8 ;  /* 0x000000080f087825 */ /* 0x008fca00078e0208 */
[----:B------:R-:W3:Y:S01]  /*2f10*/  @!P3 LDG.E.64 R12, desc[UR8][R8.64] ;  /* 0x00000008080cb981 */ /* 0x000ee2000c1e1b00 */
[----:B----4-:R-:W-:Y:S01]  /*2f20*/  UIADD3 UR4, UPT, UPT, -UR4, UR5, URZ ;  /* 0x0000000504047290 */ /* 0x010fe2000fffe1ff */
[----:B------:R-:W-:-:S05]  /*2f30*/  VIADD R4, R16, 0x1 ;  /* 0x0000000110047836 */ /* 0x000fca0000000000 */
[----:B------:R-:W-:Y:S01]  /*2f40*/  ISETP.GE.AND P1, PT, R4, UR4, PT ;  /* 0x0000000404007c0c */ /* 0x000fe2000bf26270 */
[----:B0-----:R-:W-:-:S12]  /*2f50*/  IMAD.WIDE R26, R15, 0x8, R26 ;  /* 0x000000080f1a7825 */ /* 0x001fd800078e021a */
[----:B------:R-:W4:Y:S01]  /*2f60*/  @P1 LDG.E.64 R4, desc[UR8][R26.64] ;  /* 0x000000081a041981 */ /* 0x000f22000c1e1b00 */
[----:B------:R-:W-:Y:S01]  /*2f70*/  MOV R17, RZ ;  /* 0x000000ff00117202 */ /* 0x000fe20000000f00 */
[----:B--2---:R-:W-:-:S08]  /*2f80*/  DADD R28, R28, R30 ;  /* 0x000000001c1c7229 */ /* 0x004fd0000000001e */
[----:B------:R-:W-:Y:S02]  /*2f90*/  DSETP.MAX.AND P2, P4, RZ, R28, PT ;  /* 0x0000001cff00722a */ /* 0x000fe40003c4f000 */
[----:B------:R-:W-:Y:S02]  /*2fa0*/  IMAD.MOV.U32 R21, RZ, RZ, R28 ;  /* 0x000000ffff157224 */ /* 0x000fe400078e001c */
[----:B------:R-:W-:Y:S02]  /*2fb0*/  IMAD.MOV.U32 R28, RZ, RZ, RZ ;  /* 0x000000ffff1c7224 */ /* 0x000fe400078e00ff */
[----:B------:R-:W-:Y:S01]  /*2fc0*/  FSEL R31, R17, R29, P2 ;  /* 0x0000001d111f7208 */ /* 0x000fe20001000000 */
[----:B------:R-:W-:Y:S02]  /*2fd0*/  @P3 VIADD R17, R16, 0xffffffff ;  /* 0xffffffff10113836 */ /* 0x000fe40000000000 */
[----:B------:R-:W-:-:S05]  /*2fe0*/  SEL R28, R28, R21, P2 ;  /* 0x000000151c1c7207 */ /* 0x000fca0001000000 */
[----:B------:R-:W-:Y:S02]  /*2ff0*/  @P4 LOP3.LUT R31, R29, 0x80000, RZ, 0xfc, !PT ;  /* 0x000800001d1f4812 */ /* 0x000fe400078efcff */
[----:B------:R-:W-:Y:S01]  /*3000*/  ISETP.GE.AND P2, PT, R16, UR4, PT ;  /* 0x0000000410007c0c */ /* 0x000fe2000bf46270 */
[----:B------:R-:W-:Y:S01]  /*3010*/  @P3 IMAD R17, R20, R17, R15 ;  /* 0x0000001114113224 */ /* 0x000fe200078e020f */
[----:B------:R-:W-:Y:S01]  /*3020*/  MOV R29, R31 ;  /* 0x0000001f001d7202 */ /* 0x000fe20000000f00 */
[----:B------:R-:W0:Y:S05]  /*3030*/  LDCU UR4, c[0x0][0x3d4] ;  /* 0x00007a80ff0477ac */ /* 0x000e2a0008000800 */
[----:B------:R-:W-:Y:S01]  /*3040*/  DADD R28, R28, R18 ;  /* 0x000000001c1c7229 */ /* 0x000fe20000000012 */
[----:B------:R-:W-:-:S04]  /*3050*/  @P3 IMAD.WIDE R30, R17, 0x8, R6 ;  /* 0x00000008111e3825 */ /* 0x000fc800078e0206 */
[----:B-----5:R-:W-:Y:S01]  /*3060*/  IMAD.MOV.U32 R6, RZ, RZ, R24 ;  /* 0x000000ffff067224 */ /* 0x020fe200078e0018 */
[----:B------:R1:W3:Y:S01]  /*3070*/  @P3 LDG.E.64 R12, desc[UR8][R30.64] ;  /* 0x000000081e0c3981 */ /* 0x0002e2000c1e1b00 */
[----:B------:R-:W-:Y:S01]  /*3080*/  IMAD.MOV.U32 R7, RZ, RZ, R25 ;  /* 0x000000ffff077224 */ /* 0x000fe200078e0019 */
[----:B------:R-:W-:Y:S02]  /*3090*/  DMUL R28, R28, R24 ;  /* 0x000000181c1c7228 */ /* 0x000fe40000000000 */
[----:B------:R-:W3:Y:S01]  /*30a0*/  @P2 LDG.E.64 R24, desc[UR8][R26.64] ;  /* 0x000000081a182981 */ /* 0x000ee2000c1e1b00 */
[----:B------:R-:W-:Y:S01]  /*30b0*/  ISETP.GT.AND P2, PT, R16, -0x1, PT ;  /* 0xffffffff1000780c */ /* 0x000fe20003f44270 */
[----:B------:R-:W-:Y:S02]  /*30c0*/  @!P1 IMAD.WIDE R20, R20, 0x8, R10 ;  /* 0x0000000814149825 */ /* 0x000fe400078e020a */
[----:B------:R-:W1:Y:S03]  /*30d0*/  LDC.64 R10, c[0x0][0x3d0] ;  /* 0x0000f400ff0a7b82 */ /* 0x000e660000000a00 */
[----:B------:R2:W4:Y:S07]  /*30e0*/  @!P1 LDG.E.64 R4, desc[UR8][R20.64] ;  /* 0x0000000814049981 */ /* 0x00052e000c1e1b00 */
[----:B------:R5:W4:Y:S01]  /*30f0*/  @!P2 LDG.E.64 R6, desc[UR8][R8.64] ;  /* 0x000000080806a981 */ /* 0x000b22000c1e1b00 */
[----:B0-----:R-:W1:Y:S01]  /*3100*/  MUFU.RCP64H R17, UR4 ;  /* 0x0000000400117d08 */ /* 0x001e620008001800 */
[----:B------:R-:W-:-:S06]  /*3110*/  MOV R16, 0x1 ;  /* 0x0000000100107802 */ /* 0x000fcc0000000f00 */
[----:B-1----:R-:W-:-:S08]  /*3120*/  DFMA R30, R16, -R10, 1 ;  /* 0x3ff00000101e742b */ /* 0x002fd0000000080a */
[----:B------:R-:W-:-:S08]  /*3130*/  DFMA R30, R30, R30, R30 ;  /* 0x0000001e1e1e722b */ /* 0x000fd0000000001e */
[----:B------:R-:W-:-:S08]  /*3140*/  DFMA R30, R16, R30, R16 ;  /* 0x0000001e101e722b */ /* 0x000fd00000000010 */
[----:B------:R-:W-:-:S08]  /*3150*/  DFMA R16, R30, -R10, 1 ;  /* 0x3ff000001e10742b */ /* 0x000fd0000000080a */
[----:B------:R-:W-:Y:S01]  /*3160*/  DFMA R30, R30, R16, R30 ;  /* 0x000000101e1e722b */ /* 0x000fe2000000001e */
[----:B------:R-:W-:Y:S01]  /*3170*/  BSSY.RECONVERGENT B3, `(.L_x_346) ;  /* 0x0000014000037945 */ /* 0x000fe20003800200 */
[----:B--2---:R-:W-:Y:S02]  /*3180*/  DFMA R20, R2, R18, R28 ;  /* 0x000000120214722b */ /* 0x004fe4000000001c */
[----:B---3--:R-:W-:-:S08]  /*3190*/  DADD R12, -R12, R24 ;  /* 0x000000000c0c7229 */ /* 0x008fd00000000118 */
[----:B------:R-:W-:-:S08]  /*31a0*/  DMUL R16, R30, R12 ;  /* 0x0000000c1e107228 */ /* 0x000fd00000000000 */
[----:B------:R-:W-:-:S08]  /*31b0*/  DFMA R10, R16, -R10, R12 ;  /* 0x8000000a100a722b */ /* 0x000fd0000000000c */
[----:B------:R-:W-:Y:S01]  /*31c0*/  DFMA R16, R30, R10, R16 ;  /* 0x0000000a1e10722b */ /* 0x000fe20000000010 */
[----:B------:R-:W-:-:S09]  /*31d0*/  FSETP.GEU.AND P2, PT, |R13|, 6.5827683646048100446e-37, PT ;  /* 0x036000000d00780b */ /* 0x000fd20003f4e200 */
[----:B-----5:R-:W-:-:S05]  /*31e0*/  FFMA R8, RZ, UR4, R17 ;  /* 0x00000004ff087c23 */ /* 0x020fca0008000011 */
[----:B------:R-:W-:Y:S01]  /*31f0*/  FSETP.GT.AND P1, PT, |R8|, 1.469367938527859385e-39, PT ;  /* 0x001000000800780b */ /* 0x000fe20003f24200 */
[----:B----4-:R-:W-:-:S12]  /*3200*/  DADD R18, -R6, R4 ;  /* 0x0000000006127229 */ /* 0x010fd80000000104 */
        /* <DEDUP_REMOVED lines=10> */
.L_x_347:
[----:B------:R-:W-:Y:S05]  /*32b0*/  BSYNC.RECONVERGENT B3 ;  /* 0x0000000000037941 */ /* 0x000fea0003800200 */
.L_x_346:
        /* <DEDUP_REMOVED lines=25> */
.L_x_349:
[----:B------:R-:W-:Y:S05]  /*3450*/  BSYNC.RECONVERGENT B3 ;  /* 0x0000000000037941 */ /* 0x000fea0003800200 */
.L_x_348:
        /* <DEDUP_REMOVED lines=19> */
.L_x_350:
[----:B------:R-:W0:Y:S01]  /*3590*/  LDCU UR4, c[0x0][0x390] ;  /* 0x00007200ff0477ac */ /* 0x000e220008000800 */
[----:B------:R-:W-:Y:S01]  /*35a0*/  DFMA R18, R16, -R8, R20 ;  /* 0x800000081012722b */ /* 0x000fe20000000014 */
[----:B0-----:R-:W-:Y:S01]  /*35b0*/  VIADD R17, R15, UR4 ;  /* 0x000000040f117c36 */ /* 0x001fe20008000000 */
[----:B------:R-:W-:Y:S09]  /*35c0*/  BRA `(.L_x_322) ;  /* 0x0000003400207947 */ /* 0x000ff20003800000 */
.L_x_342:
[----:B------:R-:W-:-:S04]  /*35d0*/  IADD3 R2, PT, PT, -R2, RZ, RZ ;  /* 0x000000ff02027210 */ /* 0x000fc80007ffe1ff */
[----:B------:R-:W-:-:S13]  /*35e0*/  ISETP.NE.AND P4, PT, R15, R2, PT ;  /* 0x000000020f00720c */ /* 0x000fda0003f85270 */
[----:B------:R-:W-:Y:S05]  /*35f0*/  @P4 BRA `(.L_x_351) ;  /* 0x0000002000144947 */ /* 0x000fea0003800000 */
[----:B------:R-:W-:Y:S05]  /*3600*/  @!P0 BRA `(.L_x_352) ;  /* 0x0000000c00048947 */ /* 0x000fea0003800000 */
[C---:B------:R-:W-:Y:S01]  /*3610*/  VIADD R7, R15.reuse, 0x1 ;  /* 0x000000010f077836 */ /* 0x040fe20000000000 */
[----:B------:R-:W-:Y:S01]  /*3620*/  ISETP.GT.AND P2, PT, R15, -0x1, PT ;  /* 0xffffffff0f00780c */ /* 0x000fe20003f44270 */
[----:B------:R-:W-:Y:S01]  /*3630*/  IMAD R35, R20, R16, R15 ;  /* 0x0000001014237224 */ /* 0x000fe200078e020f */
[----:B------:R-:W0:Y:S02]  /*3640*/  LDCU UR4, c[0x0][0x3dc] ;  /* 0x00007b80ff0477ac */ /* 0x000e240008000800 */
[----:B------:R-:W-:-:S09]  /*3650*/  ISETP.GE.AND P1, PT, R7, R20, PT ;  /* 0x000000140700720c */ /* 0x000fd20003f26270 */
[----:B------:R-:W1:Y:S08]  /*3660*/  @!P2 LDC.64 R4, c[0x0][0x3c0] ;  /* 0x0000f000ff04ab82 */ /* 0x000e700000000a00 */
[----:B------:R-:W2:Y:S01]  /*3670*/  @P1 LDC.64 R2, c[0x0][0x3c8] ;  /* 0x0000f200ff021b82 */ /* 0x000ea20000000a00 */
[----:B------:R-:W-:Y:S02]  /*3680*/  VIADD R35, R35, 0x1 ;  /* 0x0000000123237836 */ /* 0x000fe40000000000 */
[----:B--2---:R-:W-:-:S05]  /*3690*/  @P1 IMAD.WIDE R38, R16, 0x8, R2 ;  /* 0x0000000810261825 */ /* 0x004fca00078e0202 */
[----:B------:R-:W2:Y:S01]  /*36a0*/  LDC.64 R2, c[0x0][0x398] ;  /* 0x0000e600ff027b82 */ /* 0x000ea20000000a00 */
[----:B------:R-:W5:Y:S01]  /*36b0*/  @P1 LDG.E.64 R38, desc[UR8][R38.64] ;  /* 0x0000000826261981 */ /* 0x000f62000c1e1b00 */
[----:B-1----:R-:W-:-:S06]  /*36c0*/  @!P2 IMAD.WIDE R36, R16, 0x8, R4 ;  /* 0x000000081024a825 */ /* 0x002fcc00078e0204 */
[----:B------:R-:W5:Y:S01]  /*36d0*/  @!P2 LDG.E.64 R36, desc[UR8][R36.64] ;  /* 0x000000082424a981 */ /* 0x000f62000c1e1b00 */
[----:B--2---:R-:W-:-:S06]  /*36e0*/  IMAD.WIDE R34, R35, 0x8, R2 ;  /* 0x0000000823227825 */ /* 0x004fcc00078e0202 */
[----:B------:R-:W2:Y:S01]  /*36f0*/  LDG.E.64 R34, desc[UR8][R34.64+-0x8] ;  /* 0xfffff80822227981 */ /* 0x000ea2000c1e1b00 */
[----:B------:R-:W-:-:S04]  /*3700*/  IMAD R5, R20, R16, R7 ;  /* 0x0000001014057224 */ /* 0x000fc800078e0207 */
[----:B------:R-:W-:Y:S02]  /*3710*/  IMAD.WIDE R4, R5, 0x8, R2 ;  /* 0x0000000805047825 */ /* 0x000fe400078e0202 */
        /* <DEDUP_REMOVED lines=26> */
.L_x_353:
        /* <DEDUP_REMOVED lines=25> */
.L_x_355:
[----:B------:R-:W-:Y:S05]  /*3a50*/  BSYNC.RECONVERGENT B3 ;  /* 0x0000000000037941 */ /* 0x000fea0003800200 */
.L_x_354:
[----:B------:R-:W0:Y:S01]  /*3a60*/  LDC.64 R4, c[0x0][0x3a8] ;  /* 0x0000ea00ff047b82 */ /* 0x000e220000000a00 */
[----:B------:R-:W2:Y:S07]  /*3a70*/  LDG.E.64 R12, desc[UR8][R32.64] ;  /* 0x00000008200c7981 */ /* 0x000eae000c1e1b00 */
[----:B------:R-:W1:Y:S01]  /*3a80*/  LDC.64 R8, c[0x0][0x3b0] ;  /* 0x0000ec00ff087b82 */ /* 0x000e620000000a00 */
[----:B------:R-:W-:Y:S01]  /*3a90*/  ISETP.GT.AND P3, PT, R16, RZ, PT ;  /* 0x000000ff1000720c */ /* 0x000fe20003f64270 */
[----:B------:R-:W3:Y:S06]  /*3aa0*/  LDCU.64 UR4, c[0x0][0x388] ;  /* 0x00007100ff0477ac */ /* 0x000eec0008000a00 */
[----:B------:R-:W4:Y:S01]  /*3ab0*/  LDC.64 R10, c[0x0][0x3b8] ;  /* 0x0000ee00ff0a7b82 */ /* 0x000f220000000a00 */
[----:B0-----:R-:W-:-:S05]  /*3ac0*/  IMAD.WIDE R4, R17, 0x8, R4 ;  /* 0x0000000811047825 */ /* 0x001fca00078e0204 */
[----:B------:R-:W2:Y:S01]  /*3ad0*/  LDG.E.64 R24, desc[UR8][R4.64] ;  /* 0x0000000804187981 */ /* 0x000ea2000c1e1b00 */
[----:B-1----:R-:W-:-:S05]  /*3ae0*/  IMAD.WIDE R8, R15, 0x8, R8 ;  /* 0x000000080f087825 */ /* 0x002fca00078e0208 */
[----:B------:R-:W5:Y:S01]  /*3af0*/  @!P3 LDG.E.64 R6, desc[UR8][R8.64] ;  /* 0x000000080806b981 */ /* 0x000f62000c1e1b00 */
[----:B---3--:R-:W-:Y:S01]  /*3b00*/  UIADD3 UR4, UPT, UPT, -UR4, UR5, URZ ;  /* 0x0000000504047290 */ /* 0x008fe2000fffe1ff */
[----:B------:R-:W-:-:S05]  /*3b10*/  VIADD R17, R16, 0x1 ;  /* 0x0000000110117836 */ /* 0x000fca0000000000 */
[----:B------:R-:W-:Y:S01]  /*3b20*/  ISETP.GE.AND P1, PT, R17, UR4, PT ;  /* 0x0000000411007c0c */ /* 0x000fe2000bf26270 */
[----:B----4-:R-:W-:-:S12]  /*3b30*/  IMAD.WIDE R10, R15, 0x8, R10 ;  /* 0x000000080f0a7825 */ /* 0x010fd800078e020a */
[----:B------:R-:W3:Y:S01]  /*3b40*/  @P1 LDG.E.64 R4, desc[UR8][R10.64] ;  /* 0x000000080a041981 */ /* 0x000ee2000c1e1b00 */
[----:B------:R-:W-:Y:S01]  /*3b50*/  MOV R17, RZ ;  /* 0x000000ff00117202 */ /* 0x000fe20000000f00 */
[----:B------:R-:W-:Y:S02]  /*3b60*/  DMUL R2, R2, R18 ;  /* 0x0000001202027228 */ /* 0x000fe40000000000 */
[----:B--2---:R-:W-:Y:S01]  /*3b70*/  DADD R24, R12, R24 ;  /* 0x000000000c187229 */ /* 0x004fe20000000018 */
[----:B------:R-:W0:Y:S07]  /*3b80*/  LDC.64 R12, c[0x0][0x398] ;  /* 0x0000e600ff0c7b82 */ /* 0x000e2e0000000a00 */
[----:B------:R-:W-:-:S02]  /*3b90*/  DSETP.MAX.AND P2, P4, RZ, R24, PT ;  /* 0x00000018ff00722a */ /* 0x000fc40003c4f000 */
[----:B------:R-:W-:-:S05]  /*3ba0*/  IMAD.MOV.U32 R26, RZ, RZ, R25 ;  /* 0x000000ffff1a7224 */ /* 0x000fca00078e0019 */
[----:B------:R-:W-:Y:S01]  /*3bb0*/  FSEL R21, R17, R26, P2 ;  /* 0x0000001a11157208 */ /* 0x000fe20001000000 */
[----:B------:R-:W-:Y:S02]  /*3bc0*/  IMAD.MOV.U32 R17, RZ, RZ, R24 ;  /* 0x000000ffff117224 */ /* 0x000fe400078e0018 */
[----:B------:R-:W-:-:S04]  /*3bd0*/  HFMA2 R24, -RZ, RZ, 0, 0 ;  /* 0x00000000ff187431 */ /* 0x000fc800000001ff */
[----:B------:R-:W-:Y:S02]  /*3be0*/  @P4 LOP3.LUT R21, R26, 0x80000, RZ, 0xfc, !PT ;  /* 0x000800001a154812 */ /* 0x000fe400078efcff */
[----:B------:R-:W-:-:S03]  /*3bf0*/  SEL R24, R24, R17, P2 ;  /* 0x0000001118187207 */ /* 0x000fc60001000000 */
[----:B------:R-:W-:Y:S01]  /*3c00*/  IMAD.MOV.U32 R25, RZ, RZ, R21 ;  /* 0x000000ffff197224 */ /* 0x000fe200078e0015 */
[C---:B------:R-:W-:Y:S01]  /*3c10*/  ISETP.GE.AND P2, PT, R16.reuse, UR4, PT ;  /* 0x0000000410007c0c */ /* 0x040fe2000bf46270 */
[----:B------:R-:W-:Y:S01]  /*3c20*/  @P3 VIADD R17, R16, 0xffffffff ;  /* 0xffffffff10113836 */ /* 0x000fe20000000000 */
[----:B------:R-:W1:Y:S03]  /*3c30*/  LDCU UR4, c[0x0][0x3d4] ;  /* 0x00007a80ff0477ac */ /* 0x000e660008000800 */
[----:B------:R-:W-:Y:S01]  /*3c40*/  DADD R18, R24, R18 ;  /* 0x0000000018127229 */ /* 0x000fe20000000012 */
[----:B------:R-:W-:-:S04]  /*3c50*/  @P3 IMAD R17, R20, R17, R15 ;  /* 0x0000001114113224 */ /* 0x000fc800078e020f */
[----:B0-----:R-:W-:-:S03]  /*3c60*/  @P3 IMAD.WIDE R24, R17, 0x8, R12 ;  /* 0x0000000811183825 */ /* 0x001fc600078e020c */
[----:B------:R-:W-:Y:S01]  /*3c70*/  DFMA R18, R34, R18, -R2 ;  /* 0x000000122212722b */ /* 0x000fe20000000802 */
[----:B------:R-:W-:Y:S01]  /*3c80*/  MOV R2, R34 ;  /* 0x0000002200027202 */ /* 0x000fe20000000f00 */
[----:B------:R-:W-:Y:S01]  /*3c90*/  IMAD.MOV.U32 R3, RZ, RZ, R35 ;  /* 0x000000ffff037224 */ /* 0x000fe200078e0023 */
[----:B------:R-:W5:Y:S04]  /*3ca0*/  @P3 LDG.E.64 R6, desc[UR8][R24.64] ;  /* 0x0000000818063981 */ /* 0x000f68000c1e1b00 */
[----:B------:R0:W5:Y:S01]  /*3cb0*/  @P2 LDG.E.64 R34, desc[UR8][R10.64] ;  /* 0x000000080a222981 */ /* 0x000162000c1e1b00 */
[----:B------:R-:W-:-:S04]  /*3cc0*/  IMAD R17, R20, R16, R15 ;  /* 0x0000001014117224 */ /* 0x000fc800078e020f */
[----:B------:R-:W-:-:S04]  /*3cd0*/  VIADD R17, R17, 0x1 ;  /* 0x0000000111117836 */ /* 0x000fc80000000000 */
[----:B------:R-:W-:Y:S01]  /*3ce0*/  IMAD.WIDE R12, R17, 0x8, R12 ;  /* 0x00000008110c7825 */ /* 0x000fe200078e020c */
[----:B------:R-:W-:Y:S01]  /*3cf0*/  ISETP.GT.AND P3, PT, R16, -0x1, PT ;  /* 0xffffffff1000780c */ /* 0x000fe20003f64270 */
[----:B0-----:R-:W0:Y:S01]  /*3d00*/  LDC.64 R10, c[0x0][0x3d0] ;  /* 0x0000f400ff0a7b82 */ /* 0x001e220000000a00 */
[----:B------:R-:W-:-:S04]  /*3d10*/  IADD3 R12, P2, PT, R12, -0x8, RZ ;  /* 0xfffffff80c0c7810 */ /* 0x000fc80007f5e0ff */
[----:B------:R-:W-:-:S03]  /*3d20*/  IADD3.X R13, PT, PT, R13, -0x1, RZ, P2, !PT ;  /* 0xffffffff0d0d7810 */ /* 0x000fc600017fe4ff */
[----:B------:R-:W-:-:S04]  /*3d30*/  @!P1 IMAD.WIDE R20, R20, 0x8, R12 ;  /* 0x0000000814149825 */ /* 0x000fc800078e020c */
[----:B------:R-:W3:Y:S04]  /*3d40*/  @!P3 LDG.E.64 R2, desc[UR8][R8.64] ;  /* 0x000000080802b981 */ /* 0x000ee8000c1e1b00 */
[----:B------:R2:W3:Y:S01]  /*3d50*/  @!P1 LDG.E.64 R4, desc[UR8][R20.64] ;  /* 0x0000000814049981 */ /* 0x0004e2000c1e1b00 */
[----:B-1----:R-:W0:Y:S01]  /*3d60*/  MUFU.RCP64H R13, UR4 ;  /* 0x00000004000d7d08 */ /* 0x002e220008001800 */
[----:B------:R-:W-:-:S06]  /*3d70*/  HFMA2 R12, -RZ, RZ, 0, 5.9604644775390625e-08 ;  /* 0x00000001ff0c7431 */ /* 0x000fcc00000001ff */
[----:B0-----:R-:W-:-:S08]  /*3d80*/  DFMA R16, R12, -R10, 1 ;  /* 0x3ff000000c10742b */ /* 0x001fd0000000080a */
[----:B------:R-:W-:-:S08]  /*3d90*/  DFMA R16, R16, R16, R16 ;  /* 0x000000101010722b */ /* 0x000fd00000000010 */
[----:B------:R-:W-:-:S08]  /*3da0*/  DFMA R16, R12, R16, R12 ;  /* 0x000000100c10722b */ /* 0x000fd0000000000c */
[----:B------:R-:W-:-:S08]  /*3db0*/  DFMA R12, R16, -R10, 1 ;  /* 0x3ff00000100c742b */ /* 0x000fd0000000080a */
[----:B------:R-:W-:Y:S01]  /*3dc0*/  DFMA R12, R16, R12, R16 ;  /* 0x0000000c100c722b */ /* 0x000fe20000000010 */
[----:B------:R-:W-:Y:S01]  /*3dd0*/  BSSY.RECONVERGENT B3, `(.L_x_356) ;  /* 0x0000013000037945 */ /* 0x000fe20003800200 */
[----:B-----5:R-:W-:-:S08]  /*3de0*/  DADD R6, -R6, R34 ;  /* 0x0000000006067229 */ /* 0x020fd00000000122 */
[----:B--2---:R-:W-:-:S08]  /*3df0*/  DMUL R20, R12, R6 ;  /* 0x000000060c147228 */ /* 0x004fd00000000000 */
        /* <DEDUP_REMOVED lines=16> */
.L_x_357:
[----:B------:R-:W-:Y:S05]  /*3f00*/  BSYNC.RECONVERGENT B3 ;  /* 0x0000000000037941 */ /* 0x000fea0003800200 */
.L_x_356:
        /* <DEDUP_REMOVED lines=25> */
.L_x_359:
[----:B------:R-:W-:Y:S05]  /*40a0*/  BSYNC.RECONVERGENT B3 ;  /* 0x0000000000037941 */ /* 0x000fea0003800200 */
.L_x_358:
        /* <DEDUP_REMOVED lines=19> */
.L_x_360:
[----:B------:R-:W0:Y:S01]  /*41e0*/  LDCU UR4, c[0x0][0x390] ;  /* 0x00007200ff0477ac */ /* 0x000e220008000800 */
[----:B------:R-:W-:Y:S01]  /*41f0*/  DFMA R18, R20, -R8, R18 ;  /* 0x800000081412722b */ /* 0x000fe20000000012 */
[----:B0-----:R-:W-:Y:S01]  /*4200*/  VIADD R17, R15, UR4 ;  /* 0x000000040f117c36 */ /* 0x001fe20008000000 */
[----:B------:R-:W-:Y:S09]  /*4210*/  BRA `(.L_x_322) ;  /* 0x00000028000c7947 */ /* 0x000ff20003800000 */
.L_x_352:
[----:B------:R-:W-:Y:S05]  /*4220*/  @P3 BRA `(.L_x_361) ;  /* 0x0000000800b03947 */ /* 0x000fea0003800000 */
[----:B------:R-:W-:Y:S01]  /*4230*/  UIADD3 UR4, UPT, UPT, -UR6, UR7, URZ ;  /* 0x0000000706047290 */ /* 0x000fe2000fffe1ff */
[C---:B------:R-:W-:Y:S01]  /*4240*/  IADD3 R18, PT, PT, R16.reuse, 0x1, RZ ;  /* 0x0000000110127810 */ /* 0x040fe20007ffe0ff */
[----:B------:R-:W0:Y:S01]  /*4250*/  LDC.64 R8, c[0x0][0x398] ;  /* 0x0000e600ff087b82 */ /* 0x000e220000000a00 */
[----:B------:R-:W-:-:S03]  /*4260*/  ISETP.GT.AND P2, PT, R16, -0x1, PT ;  /* 0xffffffff1000780c */ /* 0x000fc60003f44270 */
[----:B------:R-:W-:Y:S01]  /*4270*/  ISETP.GE.AND P1, PT, R18, UR4, PT ;  /* 0x0000000412007c0c */ /* 0x000fe2000bf26270 */
[----:B------:R-:W-:-:S04]  /*4280*/  IMAD R19, R20, R16, R15 ;  /* 0x0000001014137224 */ /* 0x000fc800078e020f */
[----:B------:R-:W1:Y:S05]  /*4290*/  LDCU UR4, c[0x0][0x3d4] ;  /* 0x00007a80ff0477ac */ /* 0x000e6a0008000800 */
        /* <DEDUP_REMOVED lines=11> */
[----:B------:R-:W-:Y:S01]  /*4350*/  IMAD.MOV.U32 R12, RZ, RZ, 0x1 ;  /* 0x00000001ff0c7424 */ /* 0x000fe200078e00ff */
        /* <DEDUP_REMOVED lines=24> */
.L_x_363:
[----:B------:R-:W-:Y:S05]  /*44e0*/  BSYNC.RECONVERGENT B3 ;  /* 0x0000000000037941 */ /* 0x000fea0003800200 */
.L_x_362:
        /* <DEDUP_REMOVED lines=25> */
[----:B--2---:R-:W-:Y:S01]  /*4680*/  @P2 IMAD.MOV.U32 R37, RZ, RZ, R39 ;  /* 0x000000ffff252224 */ /* 0x004fe200078e0027 */
[----:B------:R-:W-:-:S11]  /*4690*/  @P2 MOV R36, R38 ;  /* 0x0000002600242202 */ /* 0x000fd60000000f00 */
        /* <DEDUP_REMOVED lines=10> */
.L_x_364:
        /* <DEDUP_REMOVED lines=25> */
[----:B------:R-:W-:-:S07]  /*48d0*/  IMAD.MOV.U32 R2, RZ, RZ, R4 ;  /* 0x000000ffff027224 */ /* 0x000fce00078e0004 */
.L_x_366:
[----:B------:R-:W-:Y:S05]  /*48e0*/  BSYNC.RECONVERGENT B3 ;  /* 0x0000000000037941 */ /* 0x000fea0003800200 */
.L_x_365:
[----:B------:R-:W0:Y:S01]  /*48f0*/  LDCU UR4, c[0x0][0x3d4] ;  /* 0x00007a80ff0477ac */ /* 0x000e220008000800 */
[----:B------:R-:W1:Y:S01]  /*4900*/  LDC.64 R6, c[0x0][0x3d0] ;  /* 0x0000f400ff067b82 */ /* 0x000e620000000a00 */
[----:B------:R-:W-:Y:S01]  /*4910*/  IMAD.MOV.U32 R4, RZ, RZ, 0x1 ;  /* 0x00000001ff047424 */ /* 0x000fe200078e00ff */
        /* <DEDUP_REMOVED lines=19> */
[----:B------:R-:W-:Y:S05]  /*4a50*/  CALL.REL.NOINC `($__internal_4_$__cuda_sm20_div_rn_f64_full) ;  /* 0x000000dc00007944 */ /* 0x000fea0003c00000 */
[----:B------:R-:W-:-:S07]  /*4a60*/  IMAD.MOV.U32 R5, RZ, RZ, R3 ;  /* 0x000000ffff057224 */ /* 0x000fce00078e0003 */
.L_x_367:
[----:B------:R-:W0:Y:S01]  /*4a70*/  LDC.64 R2, c[0x0][0x3a8] ;  /* 0x0000ea00ff027b82 */ /* 0x000e220000000a00 */
[----:B------:R-:W1:Y:S07]  /*4a80*/  LDCU UR4, c[0x0][0x3d4] ;  /* 0x00007a80ff0477ac */ /* 0x000e6e0008000800 */
[----:B------:R-:W2:Y:S01]  /*4a90*/  LDC.64 R6, c[0x0][0x3d0] ;  /* 0x0000f400ff067b82 */ /* 0x000ea20000000a00 */
[----:B0-----:R-:W-:Y:S02]  /*4aa0*/  IMAD.WIDE R8, R17, 0x8, R2 ;  /* 0x0000000811087825 */ /* 0x001fe400078e0202 */
[----:B------:R-:W3:Y:S04]  /*4ab0*/  LDG.E.64 R2, desc[UR8][R22.64] ;  /* 0x0000000816027981 */ /* 0x000ee8000c1e1b00 */
[----:B------:R-:W3:Y:S01]  /*4ac0*/  LDG.E.64 R8, desc[UR8][R8.64] ;  /* 0x0000000808087981 */ /* 0x000ee2000c1e1b00 */
[----:B-1----:R-:W2:Y:S01]  /*4ad0*/  MUFU.RCP64H R11, UR4 ;  /* 0x00000004000b7d08 */ /* 0x002ea20008001800 */
[----:B------:R-:W-:Y:S01]  /*4ae0*/  IMAD.MOV.U32 R10, RZ, RZ, 0x1 ;  /* 0x00000001ff0a7424 */ /* 0x000fe200078e00ff */
[----:B------:R-:W-:Y:S01]  /*4af0*/  DFMA R34, R4, R34, -R20 ;  /* 0x000000220422722b */ /* 0x000fe20000000814 */
[----:B------:R-:W-:Y:S01]  /*4b00*/  MOV R4, RZ ;  /* 0x000000ff00047202 */ /* 0x000fe20000000f00 */
[----:B------:R-:W-:-:S03]  /*4b10*/  IMAD.MOV.U32 R20, RZ, RZ, RZ ;  /* 0x000000ffff147224 */ /* 0x000fc600078e00ff */
[----:B--2---:R-:W-:-:S08]  /*4b20*/  DFMA R12, R10, -R6, 1 ;  /* 0x3ff000000a0c742b */ /* 0x004fd00000000806 */
[----:B------:R-:W-:-:S08]  /*4b30*/  DFMA R12, R12, R12, R12 ;  /* 0x0000000c0c0c722b */ /* 0x000fd0000000000c */
[----:B------:R-:W-:-:S08]  /*4b40*/  DFMA R12, R10, R12, R10 ;  /* 0x0000000c0a0c722b */ /* 0x000fd0000000000a */
[----:B------:R-:W-:-:S08]  /*4b50*/  DFMA R10, R12, -R6, 1 ;  /* 0x3ff000000c0a742b */ /* 0x000fd00000000806 */
[----:B------:R-:W-:-:S08]  /*4b60*/  DFMA R10, R12, R10, R12 ;  /* 0x0000000a0c0a722b */ /* 0x000fd0000000000c */
[----:B------:R-:W-:-:S08]  /*4b70*/  DMUL R12, R10, 2 ;  /* 0x400000000a0c7828 */ /* 0x000fd00000000000 */
[----:B------:R-:W-:Y:S02]  /*4b80*/  DFMA R6, R12, -R6, 2 ;  /* 0x400000000c06742b */ /* 0x000fe40000000806 */
[----:B---3--:R-:W-:-:S06]  /*4b90*/  DADD R8, R2, R8 ;  /* 0x0000000002087229 */ /* 0x008fcc0000000008 */
[----:B------:R-:W-:Y:S02]  /*4ba0*/  DFMA R2, R10, R6, R12 ;  /* 0x000000060a02722b */ /* 0x000fe4000000000c */
[----:B------:R-:W-:Y:S02]  /*4bb0*/  DSETP.MAX.AND P2, P3, RZ, R8, PT ;  /* 0x00000008ff00722a */ /* 0x000fe40003b4f000 */
[----:B------:R-:W-:-:S06]  /*4bc0*/  IMAD.MOV.U32 R5, RZ, RZ, R9 ;  /* 0x000000ffff057224 */ /* 0x000fcc00078e0009 */
[----:B------:R-:W-:Y:S01]  /*4bd0*/  FFMA R6, RZ, UR4, R3 ;  /* 0x00000004ff067c23 */ /* 0x000fe20008000003 */
[----:B------:R-:W-:Y:S02]  /*4be0*/  SEL R20, R20, R8, P2 ;  /* 0x0000000814147207 */ /* 0x000fe40001000000 */
[----:B------:R-:W-:Y:S02]  /*4bf0*/  FSEL R21, R4, R5, P2 ;  /* 0x0000000504157208 */ /* 0x000fe40001000000 */
[----:B------:R-:W-:Y:S02]  /*4c00*/  FSETP.GT.AND P1, PT, |R6|, 1.469367938527859385e-39, PT ;  /* 0x001000000600780b */ /* 0x000fe40003f24200 */
[----:B------:R-:W-:-:S11]  /*4c10*/  @P3 LOP3.LUT R21, R5, 0x80000, RZ, 0xfc, !PT ;  /* 0x0008000005153812 */ /* 0x000fd600078efcff */
        /* <DEDUP_REMOVED lines=9> */
.L_x_368:
[----:B------:R-:W-:-:S08]  /*4cb0*/  DADD R2, R20, R2 ;  /* 0x0000000014027229 */ /* 0x000fd00000000002 */
[----:B------:R-:W-:-:S08]  /*4cc0*/  DADD R2, R2, R18 ;  /* 0x0000000002027229 */ /* 0x000fd00000000012 */
[----:B------:R-:W-:Y:S01]  /*4cd0*/  DFMA R18, R2, R38, R34 ;  /* 0x000000260212722b */ /* 0x000fe20000000022 */
[----:B------:R-:W-:Y:S10]  /*4ce0*/  BRA `(.L_x_369) ;  /* 0x0000002000e87947 */ /* 0x000ff40003800000 */
.L_x_361:
[----:B------:R-:W-:Y:S05]  /*4cf0*/  @P2 BRA `(.L_x_351) ;  /* 0x0000000800542947 */ /* 0x000fea0003800000 */
[----:B------:R-:W-:Y:S01]  /*4d00*/  UIADD3 UR4, UPT, UPT, -UR6, UR7, URZ ;  /* 0x0000000706047290 */ /* 0x000fe2000fffe1ff */
[C---:B------:R-:W-:Y:S01]  /*4d10*/  ISETP.GT.AND P2, PT, R16.reuse, RZ, PT ;  /* 0x000000ff1000720c */ /* 0x040fe20003f44270 */
[----:B------:R-:W0:Y:S04]  /*4d20*/  LDC.64 R18, c[0x0][0x398] ;  /* 0x0000e600ff127b82 */ /* 0x000e280000000a00 */
[----:B------:R-:W-:Y:S01]  /*4d30*/  ISETP.GE.AND P1, PT, R16, UR4, PT ;  /* 0x0000000410007c0c */ /* 0x000fe2000bf26270 */
[----:B------:R-:W-:-:S04]  /*4d40*/  IMAD R13, R20, R16, R15 ;  /* 0x00000010140d7224 */ /* 0x000fc800078e020f */
[----:B------:R-:W1:Y:S03]  /*4d50*/  LDCU UR4, c[0x0][0x3d4] ;  /* 0x00007a80ff0477ac */ /* 0x000e660008000800 */
        /* <DEDUP_REMOVED lines=11> */
[----:B-1----:R-:W2:Y:S01]  /*4e10*/  MUFU.RCP64H R9, UR4 ;  /* 0x0000000400097d08 */ /* 0x002ea20008001800 */
[----:B------:R-:W-:Y:S01]  /*4e20*/  MOV R8, 0x1 ;  /* 0x0000000100087802 */ /* 0x000fe20000000f00 */
        /* <DEDUP_REMOVED lines=22> */
[----:B------:R-:W-:Y:S02]  /*4f90*/  IMAD.MOV.U32 R34, RZ, RZ, R4 ;  /* 0x000000ffff227224 */ /* 0x000fe400078e0004 */
[----:B------:R-:W-:-:S07]  /*4fa0*/  IMAD.MOV.U32 R35, RZ, RZ, R3 ;  /* 0x000000ffff237224 */ /* 0x000fce00078e0003 */
.L_x_371:
[----:B------:R-:W-:Y:S05]  /*4fb0*/  BSYNC.RECONVERGENT B3 ;  /* 0x0000000000037941 */ /* 0x000fea0003800200 */
.L_x_370:
[C---:B------:R-:W-:Y:S01]  /*4fc0*/  IADD3 R3, PT, PT, R15.reuse, 0x1, RZ ;  /* 0x000000010f037810 */ /* 0x040fe20007ffe0ff */
[----:B------:R-:W2:Y:S01]  /*4fd0*/  LDG.E.64 R40, desc[UR8][R18.64] ;  /* 0x0000000812287981 */ /* 0x000ea2000c1e1b00 */
[----:B------:R-:W-:Y:S01]  /*4fe0*/  ISETP.GT.AND P2, PT, R15, -0x1, PT ;  /* 0xffffffff0f00780c */ /* 0x000fe20003f44270 */
[----:B------:R-:W0:Y:S01]  /*4ff0*/  LDCU UR4, c[0x0][0x3d4] ;  /* 0x00007a80ff0477ac */ /* 0x000e220008000800 */
[----:B------:R-:W-:Y:S01]  /*5000*/  ISETP.GE.AND P1, PT, R3, R20, PT ;  /* 0x000000140300720c */ /* 0x000fe20003f26270 */
[----:B------:R-:W1:Y:S10]  /*5010*/  LDC.64 R8, c[0x0][0x3d0] ;  /* 0x0000f400ff087b82 */ /* 0x000e740000000a00 */
        /* <DEDUP_REMOVED lines=19> */
[----:B--2---:R-:W-:Y:S01]  /*5150*/  @P2 IMAD.MOV.U32 R36, RZ, RZ, R40 ;  /* 0x000000ffff242224 */ /* 0x004fe200078e0028 */
[----:B------:R-:W-:-:S11]  /*5160*/  @P2 MOV R37, R41 ;  /* 0x0000002900252202 */ /* 0x000fd60000000f00 */
[----:B---3--:R-:W-:Y:S05]  /*5170*/  @P1 BRA `(.L_x_372) ;  /* 0x0000000000241947 */ /* 0x008fea0003800000 */
[----:B------:R-:W0:Y:S01]  /*5180*/  LDCU.64 UR4, c[0x0][0x3d0] ;  /* 0x00007a00ff0477ac */ /* 0x000e220008000a00 */
[----:B------:R-:W-:Y:S01]  /*5190*/  IMAD.MOV.U32 R4, RZ, RZ, RZ ;  /* 0x000000ffff047224 */ /* 0x000fe200078e00ff */
[----:B------:R-:W-:Y:S01]  /*51a0*/  MOV R2, 0x51f0 ;  /* 0x000051f000027802 */ /* 0x000fe20000000f00 */
[----:B------:R-:W-:Y:S02]  /*51b0*/  IMAD.MOV.U32 R3, RZ, RZ, 0x40000000 ;  /* 0x40000000ff037424 */ /* 0x000fe400078e00ff */
[----:B0-----:R-:W-:Y:S01]  /*51c0*/  IMAD.U32 R6, RZ, RZ, UR4 ;  /* 0x00000004ff067e24 */ /* 0x001fe2000f8e00ff */
[----:B------:R-:W-:-:S07]  /*51d0*/  MOV R7, UR5 ;  /* 0x0000000500077c02 */ /* 0x000fce0008000f00 */
[----:B-----5:R-:W-:Y:S05]  /*51e0*/  CALL.REL.NOINC `($__internal_4_$__cuda_sm20_div_rn_f64_full) ;  /* 0x000000d4001c7944 */ /* 0x020fea0003c00000 */
[----:B------:R-:W-:Y:S01]  /*51f0*/  IMAD.MOV.U32 R38, RZ, RZ, R4 ;  /* 0x000000ffff267224 */ /* 0x000fe200078e0004 */
[----:B------:R-:W-:-:S07]  /*5200*/  MOV R39, R3 ;  /* 0x0000000300277202 */ /* 0x000fce0000000f00 */
.L_x_372:
        /* <DEDUP_REMOVED lines=24> */
.L_x_373:
        /* <DEDUP_REMOVED lines=25> */
.L_x_375:
[----:B------:R-:W-:Y:S05]  /*5520*/  BSYNC.RECONVERGENT B3 ;  /* 0x0000000000037941 */ /* 0x000fea0003800200 */
.L_x_374:
[----:B------:R-:W0:Y:S02]  /*5530*/  LDC.64 R4, c[0x0][0x3a8] ;  /* 0x0000ea00ff047b82 */ /* 0x000e240000000a00 */
[----:B0-----:R-:W-:Y:S02]  /*5540*/  IMAD.WIDE R6, R17, 0x8, R4 ;  /* 0x0000000811067825 */ /* 0x001fe400078e0204 */
[----:B------:R-:W2:Y:S04]  /*5550*/  LDG.E.64 R4, desc[UR8][R22.64] ;  /* 0x0000000816047981 */ /* 0x000ea8000c1e1b00 */
[----:B------:R-:W2:Y:S01]  /*5560*/  LDG.E.64 R6, desc[UR8][R6.64] ;  /* 0x0000000806067981 */ /* 0x000ea2000c1e1b00 */
[----:B------:R-:W-:Y:S01]  /*5570*/  IMAD.MOV.U32 R8, RZ, RZ, RZ ;  /* 0x000000ffff087224 */ /* 0x000fe200078e00ff */
[----:B------:R-:W-:-:S08]  /*5580*/  DMUL R2, R2, R18 ;  /* 0x0000001202027228 */ /* 0x000fd00000000000 */
[----:B------:R-:W-:Y:S02]  /*5590*/  DFMA R2, R38, R34, -R2 ;  /* 0x000000222602722b */ /* 0x000fe40000000802 */
[----:B--2---:R-:W-:-:S08]  /*55a0*/  DADD R4, R4, R6 ;  /* 0x0000000004047229 */ /* 0x004fd00000000006 */
[----:B------:R-:W-:Y:S02]  /*55b0*/  DSETP.MAX.AND P1, P2, RZ, R4, PT ;  /* 0x00000004ff00722a */ /* 0x000fe40003a2f000 */
[----:B------:R-:W-:-:S04]  /*55c0*/  IMAD.MOV.U32 R9, RZ, RZ, R5 ;  /* 0x000000ffff097224 */ /* 0x000fc800078e0005 */
[C---:B------:R-:W-:Y:S02]  /*55d0*/  SEL R4, R8.reuse, R4, P1 ;  /* 0x0000000408047207 */ /* 0x040fe40000800000 */
[----:B------:R-:W-:-:S06]  /*55e0*/  FSEL R11, R8, R9, P1 ;  /* 0x00000009080b7208 */ /* 0x000fcc0000800000 */
[----:B------:R-:W-:-:S04]  /*55f0*/  @P2 LOP3.LUT R11, R9, 0x80000, RZ, 0xfc, !PT ;  /* 0x00080000090b2812 */ /* 0x000fc800078efcff */
[----:B------:R-:W-:-:S06]  /*5600*/  MOV R5, R11 ;  /* 0x0000000b00057202 */ /* 0x000fcc0000000f00 */
[----:B------:R-:W-:-:S08]  /*5610*/  DADD R4, R4, R38 ;  /* 0x0000000004047229 */ /* 0x000fd00000000026 */
[----:B------:R-:W-:-:S08]  /*5620*/  DADD R4, R4, R18 ;  /* 0x0000000004047229 */ /* 0x000fd00000000012 */
[----:B------:R-:W-:Y:S01]  /*5630*/  DFMA R18, R4, R40, R2 ;  /* 0x000000280412722b */ /* 0x000fe20000000002 */
[----:B------:R-:W-:Y:S10]  /*5640*/  BRA `(.L_x_369) ;  /* 0x0000001800907947 */ /* 0x000ff40003800000 */
.L_x_351:
[----:B------:R-:W-:Y:S01]  /*5650*/  ISETP.NE.OR P2, PT, R14, R3, P1 ;  /* 0x000000030e00720c */ /* 0x000fe20000f45670 */
[----:B------:R-:W-:-:S12]  /*5660*/  BSSY.RECONVERGENT B3, `(.L_x_332) ;  /* 0x000013b000037945 */ /* 0x000fd80003800200 */
[----:B------:R-:W-:Y:S05]  /*5670*/  @P2 BRA `(.L_x_376) ;  /* 0x00000008006c2947 */ /* 0x000fea0003800000 */
[----:B------:R-:W-:Y:S01]  /*5680*/  UIADD3 UR4, UPT, UPT, -UR6, UR7, URZ ;  /* 0x0000000706047290 */ /* 0x000fe2000fffe1ff */
[C---:B------:R-:W-:Y:S01]  /*5690*/  ISETP.GT.AND P2, PT, R16.reuse, RZ, PT ;  /* 0x000000ff1000720c */ /* 0x040fe20003f44270 */
[----:B------:R-:W0:Y:S04]  /*56a0*/  LDC.64 R34, c[0x0][0x398] ;  /* 0x0000e600ff227b82 */ /* 0x000e280000000a00 */
[----:B------:R-:W-:Y:S01]  /*56b0*/  ISETP.GE.AND P1, PT, R16, UR4, PT ;  /* 0x0000000410007c0c */ /* 0x000fe2000bf26270 */
[----:B------:R-:W-:-:S04]  /*56c0*/  IMAD R18, R20, R16, RZ ;  /* 0x0000001014127224 */ /* 0x000fc800078e02ff */
[----:B------:R-:W1:Y:S03]  /*56d0*/  LDCU UR4, c[0x0][0x3d4] ;  /* 0x00007a80ff0477ac */ /* 0x000e660008000800 */
        /* <DEDUP_REMOVED lines=38> */
.L_x_378:
[----:B------:R-:W-:Y:S05]  /*5940*/  BSYNC.RECONVERGENT B4 ;  /* 0x0000000000047941 */ /* 0x000fea0003800200 */
.L_x_377:
[----:B------:R-:W-:Y:S01]  /*5950*/  ISETP.GT.AND P2, PT, R20, -0x1, PT ;  /* 0xffffffff1400780c */ /* 0x000fe20003f44270 */
[----:B------:R-:W0:Y:S01]  /*5960*/  LDCU UR4, c[0x0][0x3d4] ;  /* 0x00007a80ff0477ac */ /* 0x000e220008000800 */
[----:B------:R-:W-:-:S11]  /*5970*/  ISETP.GT.AND P3, PT, R15, RZ, PT ;  /* 0x000000ff0f00720c */ /* 0x000fd60003f64270 */
[----:B------:R-:W1:Y:S08]  /*5980*/  @!P2 LDC.64 R2, c[0x0][0x3c8] ;  /* 0x0000f200ff02ab82 */ /* 0x000e700000000a00 */
[----:B------:R-:W2:Y:S08]  /*5990*/  @!P3 LDC.64 R6, c[0x0][0x3c0] ;  /* 0x0000f000ff06bb82 */ /* 0x000eb00000000a00 */
[----:B------:R-:W3:Y:S01]  /*59a0*/  @P3 LDC.64 R8, c[0x0][0x398] ;  /* 0x0000e600ff083b82 */ /* 0x000ee20000000a00 */
[----:B-1----:R-:W-:-:S05]  /*59b0*/  @!P2 IMAD.WIDE R4, R16, 0x8, R2 ;  /* 0x000000081004a825 */ /* 0x002fca00078e0202 */
[----:B------:R0:W5:Y:S01]  /*59c0*/  @!P2 LDG.E.64 R38, desc[UR8][R4.64] ;  /* 0x000000080426a981 */ /* 0x000162000c1e1b00 */
[----:B--2---:R-:W-:-:S05]  /*59d0*/  @!P3 IMAD.WIDE R6, R16, 0x8, R6 ;  /* 0x000000081006b825 */ /* 0x004fca00078e0206 */
[----:B------:R1:W5:Y:S01]  /*59e0*/  @!P3 LDG.E.64 R20, desc[UR8][R6.64] ;  /* 0x000000080614b981 */ /* 0x000362000c1e1b00 */
[----:B------:R-:W-:-:S04]  /*59f0*/  @P3 IADD3 R3, P1, PT, R15, R18, RZ ;  /* 0x000000120f033210 */ /* 0x000fc80007f3e0ff */
[----:B------:R-:W-:Y:S02]  /*5a00*/  @P3 LEA.HI.X.SX32 R18, R18, RZ, 0x1, P1 ;  /* 0x000000ff12123211 */ /* 0x000fe400008f0eff */
[----:B---3--:R-:W-:-:S04]  /*5a10*/  @P3 LEA R2, P1, R3, R8, 0x3 ;  /* 0x0000000803023211 */ /* 0x008fc800078218ff */
[----:B------:R-:W-:Y:S02]  /*5a20*/  @P3 LEA.HI.X R3, R3, R9, R18, 0x3, P1 ;  /* 0x0000000903033211 */ /* 0x000fe400008f1c12 */
[----:B------:R-:W1:Y:S01]  /*5a30*/  LDC.64 R8, c[0x0][0x3d0] ;  /* 0x0000f400ff087b82 */ /* 0x000e620000000a00 */
[----:B0-----:R-:W1:Y:S01]  /*5a40*/  MUFU.RCP64H R5, UR4 ;  /* 0x0000000400057d08 */ /* 0x001e620008001800 */
[----:B------:R-:W-:-:S06]  /*5a50*/  MOV R4, 0x1 ;  /* 0x0000000100047802 */ /* 0x000fcc0000000f00 */
[----:B-1----:R-:W-:-:S08]  /*5a60*/  DFMA R6, R4, -R8, 1 ;  /* 0x3ff000000406742b */ /* 0x002fd00000000808 */
[----:B------:R-:W-:-:S08]  /*5a70*/  DFMA R6, R6, R6, R6 ;  /* 0x000000060606722b */ /* 0x000fd00000000006 */
[----:B------:R-:W-:Y:S01]  /*5a80*/  DFMA R6, R4, R6, R4 ;  /* 0x000000060406722b */ /* 0x000fe20000000004 */
[----:B------:R-:W5:Y:S07]  /*5a90*/  @P2 LDG.E.64 R38, desc[UR8][R34.64] ;  /* 0x0000000822262981 */ /* 0x000f6e000c1e1b00 */
[C---:B------:R-:W-:Y:S01]  /*5aa0*/  DFMA R4, R6.reuse, -R8, 1 ;  /* 0x3ff000000604742b */ /* 0x040fe20000000808 */
[----:B------:R0:W5:Y:S07]  /*5ab0*/  @P3 LDG.E.64 R20, desc[UR8][R2.64+-0x8] ;  /* 0xfffff80802143981 */ /* 0x00016e000c1e1b00 */
[----:B------:R-:W-:-:S08]  /*5ac0*/  DFMA R4, R6, R4, R6 ;  /* 0x000000040604722b */ /* 0x000fd00000000006 */
[----:B------:R-:W-:-:S08]  /*5ad0*/  DMUL R40, R4, 2 ;  /* 0x4000000004287828 */ /* 0x000fd00000000000 */
[----:B------:R-:W-:-:S08]  /*5ae0*/  DFMA R8, R40, -R8, 2 ;  /* 0x400000002808742b */ /* 0x000fd00000000808 */
[----:B------:R-:W-:-:S10]  /*5af0*/  DFMA R40, R4, R8, R40 ;  /* 0x000000080428722b */ /* 0x000fd40000000028 */
[----:B0-----:R-:W-:-:S05]  /*5b00*/  FFMA R2, RZ, UR4, R41 ;  /* 0x00000004ff027c23 */ /* 0x001fca0008000029 */
        /* <DEDUP_REMOVED lines=11> */
.L_x_379:
        /* <DEDUP_REMOVED lines=24> */
.L_x_380:
        /* <DEDUP_REMOVED lines=25> */
.L_x_382:
[----:B------:R-:W-:Y:S05]  /*5ed0*/  BSYNC.RECONVERGENT B4 ;  /* 0x0000000000047941 */ /* 0x000fea0003800200 */
.L_x_381:
[----:B------:R-:W0:Y:S01]  /*5ee0*/  LDC.64 R4, c[0x0][0x3a8] ;  /* 0x0000ea00ff047b82 */ /* 0x000e220000000a00 */
[----:B------:R-:W2:Y:S01]  /*5ef0*/  LDG.E.64 R34, desc[UR8][R34.64] ;  /* 0x0000000822227981 */ /* 0x000ea2000c1e1b00 */
[----:B0-----:R-:W-:-:S03]  /*5f00*/  IMAD.WIDE R6, R17, 0x8, R4 ;  /* 0x0000000811067825 */ /* 0x001fc600078e0204 */
[----:B------:R-:W3:Y:S04]  /*5f10*/  LDG.E.64 R4, desc[UR8][R22.64] ;  /* 0x0000000816047981 */ /* 0x000ee8000c1e1b00 */
[----:B------:R-:W3:Y:S01]  /*5f20*/  LDG.E.64 R6, desc[UR8][R6.64] ;  /* 0x0000000806067981 */ /* 0x000ee2000c1e1b00 */
[----:B------:R-:W-:Y:S01]  /*5f30*/  IMAD.MOV.U32 R8, RZ, RZ, RZ ;  /* 0x000000ffff087224 */ /* 0x000fe200078e00ff */
[----:B------:R-:W-:-:S08]  /*5f40*/  DMUL R2, R2, R18 ;  /* 0x0000001202027228 */ /* 0x000fd00000000000 */
[----:B------:R-:W-:Y:S02]  /*5f50*/  DFMA R2, R40, R36, R2 ;  /* 0x000000242802722b */ /* 0x000fe40000000002 */
[----:B---3--:R-:W-:-:S08]  /*5f60*/  DADD R4, R4, R6 ;  /* 0x0000000004047229 */ /* 0x008fd00000000006 */
        /* <DEDUP_REMOVED lines=10> */
[----:B--2---:R-:W-:Y:S01]  /*6010*/  DFMA R18, R4, R34, R2 ;  /* 0x000000220412722b */ /* 0x004fe20000000002 */
[----:B------:R-:W-:Y:S10]  /*6020*/  BRA `(.L_x_383) ;  /* 0x0000000800787947 */ /* 0x000ff40003800000 */
.L_x_376:
[----:B------:R-:W-:Y:S01]  /*6030*/  ISETP.NE.OR P1, PT, R16, R7, P1 ;  /* 0x000000071000720c */ /* 0x000fe20000f25670 */
[----:B------:R-:W-:Y:S01]  /*6040*/  IMAD.MOV.U32 R19, RZ, RZ, -0x40100000 ;  /* 0xbff00000ff137424 */ /* 0x000fe200078e00ff */
[----:B------:R-:W-:-:S11]  /*6050*/  MOV R18, 0x0 ;  /* 0x0000000000127802 */ /* 0x000fd60000000f00 */
[----:B------:R-:W-:Y:S05]  /*6060*/  @P1 BRA `(.L_x_383) ;  /* 0x0000000800681947 */ /* 0x000fea0003800000 */
[----:B------:R-:W-:Y:S01]  /*6070*/  UIADD3 UR4, UPT, UPT, -UR6, UR7, URZ ;  /* 0x0000000706047290 */ /* 0x000fe2000fffe1ff */
[C---:B------:R-:W-:Y:S01]  /*6080*/  VIADD R13, R16.reuse, 0x1 ;  /* 0x00000001100d7836 */ /* 0x040fe20000000000 */
[----:B------:R-:W-:Y:S01]  /*6090*/  ISETP.GT.AND P2, PT, R16, -0x1, PT ;  /* 0xffffffff1000780c */ /* 0x000fe20003f44270 */
[----:B------:R-:W0:Y:S03]  /*60a0*/  LDC.64 R8, c[0x0][0x398] ;  /* 0x0000e600ff087b82 */ /* 0x000e260000000a00 */
[----:B------:R-:W-:Y:S01]  /*60b0*/  ISETP.GE.AND P1, PT, R13, UR4, PT ;  /* 0x000000040d007c0c */ /* 0x000fe2000bf26270 */
[----:B------:R-:W-:-:S04]  /*60c0*/  IMAD R18, R20, R16, RZ ;  /* 0x0000001014127224 */ /* 0x000fc800078e02ff */
[----:B------:R-:W1:Y:S04]  /*60d0*/  LDCU UR4, c[0x0][0x3d4] ;  /* 0x00007a80ff0477ac */ /* 0x000e680008000800 */
        /* <DEDUP_REMOVED lines=37> */
.L_x_385:
[----:B------:R-:W-:Y:S05]  /*6330*/  BSYNC.RECONVERGENT B4 ;  /* 0x0000000000047941 */ /* 0x000fea0003800200 */
.L_x_384:
        /* <DEDUP_REMOVED lines=39> */
.L_x_386:
        /* <DEDUP_REMOVED lines=24> */
.L_x_387:
        /* <DEDUP_REMOVED lines=25> */
.L_x_389:
[----:B------:R-:W-:Y:S05]  /*68c0*/  BSYNC.RECONVERGENT B4 ;  /* 0x0000000000047941 */ /* 0x000fea0003800200 */
.L_x_388:
[----:B------:R-:W0:Y:S01]  /*68d0*/  LDC.64 R4, c[0x0][0x3a8] ;  /* 0x0000ea00ff047b82 */ /* 0x000e220000000a00 */
[----:B------:R-:W2:Y:S01]  /*68e0*/  LDG.E.64 R34, desc[UR8][R34.64] ;  /* 0x0000000822227981 */ /* 0x000ea2000c1e1b00 */
[----:B0-----:R-:W-:-:S03]  /*68f0*/  IMAD.WIDE R6, R17, 0x8, R4 ;  /* 0x0000000811067825 */ /* 0x001fc600078e0204 */
[----:B------:R-:W3:Y:S04]  /*6900*/  LDG.E.64 R4, desc[UR8][R22.64] ;  /* 0x0000000816047981 */ /* 0x000ee8000c1e1b00 */
[----:B------:R-:W3:Y:S01]  /*6910*/  LDG.E.64 R6, desc[UR8][R6.64] ;  /* 0x0000000806067981 */ /* 0x000ee2000c1e1b00 */
[----:B------:R-:W-:Y:S01]  /*6920*/  IMAD.MOV.U32 R8, RZ, RZ, RZ ;  /* 0x000000ffff087224 */ /* 0x000fe200078e00ff */
[----:B------:R-:W-:-:S08]  /*6930*/  DMUL R36, R40, R36 ;  /* 0x0000002428247228 */ /* 0x000fd00000000000 */
[----:B------:R-:W-:Y:S02]  /*6940*/  DFMA R36, R2, R18, -R36 ;  /* 0x000000120224722b */ /* 0x000fe40000000824 */
[----:B---3--:R-:W-:-:S08]  /*6950*/  DADD R4, R4, R6 ;  /* 0x0000000004047229 */ /* 0x008fd00000000006 */
        /* <DEDUP_REMOVED lines=8> */
[----:B------:R-:W-:-:S08]  /*69e0*/  DADD R4, R4, R40 ;  /* 0x0000000004047229 */ /* 0x000fd00000000028 */
[----:B------:R-:W-:-:S08]  /*69f0*/  DADD R4, R4, R18 ;  /* 0x0000000004047229 */ /* 0x000fd00000000012 */
[----:B--2---:R-:W-:-:S11]  /*6a00*/  DFMA R18, R4, R34, R36 ;  /* 0x000000220412722b */ /* 0x004fd60000000024 */
.L_x_383:
[----:B------:R-:W-:Y:S05]  /*6a10*/  BSYNC.RECONVERGENT B3 ;  /* 0x0000000000037941 */ /* 0x000fea0003800200 */
.L_x_332:
[----:B------:R-:W0:Y:S02]  /*6a20*/  LDCU UR4, c[0x0][0x390] ;  /* 0x00007200ff0477ac */ /* 0x000e240008000800 */
[----:B0-----:R-:W-:Y:S01]  /*6a30*/  VIADD R17, R15, UR4 ;  /* 0x000000040f117c36 */ /* 0x001fe20008000000 */
[----:B------:R-:W-:Y:S06]  /*6a40*/  @!P0 BRA `(.L_x_369) ;  /* 0x0000000400908947 */ /* 0x000fec0003800000 */
.L_x_322:
[----:B------:R-:W0:Y:S02]  /*6a50*/  LDCU UR4, c[0x0][0x3e4] ;  /* 0x00007c80ff0477ac */ /* 0x000e240008000800 */
[----:B0-----:R-:W-:-:S06]  /*6a60*/  UIADD3 UR4, UPT, UPT, UR4, -0x2, URZ ;  /* 0xfffffffe04047890 */ /* 0x001fcc000fffe0ff */
[----:B------:R-:W-:-:S04]  /*6a70*/  ISETP.GT.AND P1, PT, R17, UR4, PT ;  /* 0x0000000411007c0c */ /* 0x000fc8000bf24270 */
[----:B------:R-:W-:-:S13]  /*6a80*/  ISETP.LT.OR P1, PT, R17, 0x1, P1 ;  /* 0x000000011100780c */ /* 0x000fda0000f21670 */
[----:B------:R-:W-:Y:S05]  /*6a90*/  @!P1 BREAK.RELIABLE B0 ;  /* 0x0000000000009942 */ /* 0x000fea0003800100 */
[----:B------:R-:W-:Y:S05]  /*6aa0*/  @P1 BRA `(.L_x_369) ;  /* 0x0000000400781947 */ /* 0x000fea0003800000 */
[----:B------:R-:W0:Y:S01]  /*6ab0*/  LDC.64 R2, c[0x0][0x3a8] ;  /* 0x0000ea00ff027b82 */ /* 0x000e220000000a00 */
[----:B------:R-:W2:Y:S01]  /*6ac0*/  LDG.E.64 R20, desc[UR8][R32.64] ;  /* 0x0000000820147981 */ /* 0x000ea2000c1e1b00 */
[----:B0-----:R-:W-:-:S06]  /*6ad0*/  IMAD.WIDE.U32 R16, R17, 0x8, R2 ;  /* 0x0000000811107825 */ /* 0x001fcc00078e0002 */
[----:B------:R-:W2:Y:S01]  /*6ae0*/  LDG.E.64 R16, desc[UR8][R16.64] ;  /* 0x0000000810107981 */ /* 0x000ea2000c1e1b00 */
[----:B------:R-:W-:Y:S01]  /*6af0*/  MOV R4, 0x0 ;  /* 0x0000000000047802 */ /* 0x000fe20000000f00 */
[----:B------:R-:W-:Y:S01]  /*6b00*/  IMAD.MOV.U32 R5, RZ, RZ, 0x3fd80000 ;  /* 0x3fd80000ff057424 */ /* 0x000fe200078e00ff */
[----:B------:R-:W-:Y:S01]  /*6b10*/  BSSY.RECONVERGENT B3, `(.L_x_390) ;  /* 0x000001c000037945 */ /* 0x000fe20003800200 */
[----:B--2---:R-:W-:-:S08]  /*6b20*/  DFMA R14, R20, R16, 4 ;  /* 0x40100000140e742b */ /* 0x004fd00000000010 */
[----:B------:R-:W-:-:S08]  /*6b30*/  DMUL R8, R14, R14 ;  /* 0x0000000e0e087228 */ /* 0x000fd00000000000 */
[----:B------:R-:W-:-:S06]  /*6b40*/  DMUL R8, R14, R8 ;  /* 0x000000080e087228 */ /* 0x000fcc0000000000 */
[----:B------:R-:W0:Y:S04]  /*6b50*/  MUFU.RSQ64H R13, R9 ;  /* 0x00000009000d7308 */ /* 0x000e280000001c00 */
[----:B------:R-:W-:-:S06]  /*6b60*/  VIADD R12, R9, 0xfcb00000 ;  /* 0xfcb00000090c7836 */ /* 0x000fcc0000000000 */
[----:B0-----:R-:W-:-:S08]  /*6b70*/  DMUL R2, R12, R12 ;  /* 0x0000000c0c027228 */ /* 0x001fd00000000000 */
[----:B------:R-:W-:-:S08]  /*6b80*/  DFMA R2, R8, -R2, 1 ;  /* 0x3ff000000802742b */ /* 0x000fd00000000802 */
[----:B------:R-:W-:Y:S02]  /*6b90*/  DFMA R4, R2, R4, 0.5 ;  /* 0x3fe000000204742b */ /* 0x000fe40000000004 */
[----:B------:R-:W-:-:S08]  /*6ba0*/  DMUL R2, R12, R2 ;  /* 0x000000020c027228 */ /* 0x000fd00000000000 */
[----:B------:R-:W-:Y:S02]  /*6bb0*/  DFMA R10, R4, R2, R12 ;  /* 0x00000002040a722b */ /* 0x000fe4000000000c */
[----:B------:R-:W-:Y:S01]  /*6bc0*/  DMUL R2, R16, R16 ;  /* 0x0000001010027228 */ /* 0x000fe20000000000 */
[----:B------:R-:W-:-:S05]  /*6bd0*/  ISETP.GE.U32.AND P0, PT, R12, 0x7ca00000, PT ;  /* 0x7ca000000c00780c */ /* 0x000fca0003f06070 */
[----:B------:R-:W-:Y:S02]  /*6be0*/  DMUL R4, R8, R10 ;  /* 0x0000000a08047228 */ /* 0x000fe40000000000 */
[----:B------:R-:W-:Y:S01]  /*6bf0*/  DFMA R22, R20, R20, R2 ;  /* 0x000000141416722b */ /* 0x000fe20000000002 */
[----:B------:R-:W-:Y:S01]  /*6c00*/  VIADD R3, R11, 0xfff00000 ;  /* 0xfff000000b037836 */ /* 0x000fe20000000000 */
[----:B------:R-:W-:-:S04]  /*6c10*/  MOV R2, R10 ;  /* 0x0000000a00027202 */ /* 0x000fc80000000f00 */
[----:B------:R-:W-:Y:S02]  /*6c20*/  DFMA R24, R4, -R4, R8 ;  /* 0x800000040418722b */ /* 0x000fe40000000008 */
[----:B------:R-:W-:-:S06]  /*6c30*/  DMUL R22, R22, 0.25 ;  /* 0x3fd0000016167828 */ /* 0x000fcc0000000000 */
[----:B------:R-:W-:Y:S01]  /*6c40*/  DFMA R6, R24, R2, R4 ;  /* 0x000000021806722b */ /* 0x000fe20000000004 */
[----:B------:R-:W-:Y:S10]  /*6c50*/  @!P0 BRA `(.L_x_391) ;  /* 0x00000000001c8947 */ /* 0x000ff40003800000 */
[----:B------:R-:W-:Y:S01]  /*6c60*/  MOV R2, R12 ;  /* 0x0000000c00027202 */ /* 0x000fe20000000f00 */
[----:B------:R-:W-:Y:S01]  /*6c70*/  IMAD.MOV.U32 R6, RZ, RZ, R24 ;  /* 0x000000ffff067224 */ /* 0x000fe200078e0018 */
[----:B------:R-:W-:Y:S01]  /*6c80*/  MOV R12, 0x6cb0 ;  /* 0x00006cb0000c7802 */ /* 0x000fe20000000f00 */
[----:B------:R-:W-:-:S07]  /*6c90*/  IMAD.MOV.U32 R7, RZ, RZ, R25 ;  /* 0x000000ffff077224 */ /* 0x000fce00078e0019 */
[----:B------:R-:W-:Y:S05]  /*6ca0*/  CALL.REL.NOINC `($__internal_5_$__cuda_sm20_dsqrt_rn_f64_mediumpath_v1) ;  /* 0x000000c000047944 */ /* 0x000fea0003c00000 */
[----:B------:R-:W-:Y:S02]  /*6cb0*/  IMAD.MOV.U32 R6, RZ, RZ, R2 ;  /* 0x000000ffff067224 */ /* 0x000fe400078e0002 */
[----:B------:R-:W-:-:S07]  /*6cc0*/  IMAD.MOV.U32 R7, RZ, RZ, R3 ;  /* 0x000000ffff077224 */ /* 0x000fce00078e0003 */
.L_x_391:
[----:B------:R-:W-:Y:S05]  /*6cd0*/  BSYNC.RECONVERGENT B3 ;  /* 0x0000000000037941 */ /* 0x000fea0003800200 */
.L_x_390:
        /* <DEDUP_REMOVED lines=16> */
[----:B------:R-:W-:Y:S01]  /*6de0*/  MOV R2, 0x6e10 ;  /* 0x00006e1000027802 */ /* 0x000fe20000000f00 */
[----:B------:R-:W-:-:S07]  /*6df0*/  IMAD.MOV.U32 R3, RZ, RZ, R23 ;  /* 0x000000ffff037224 */ /* 0x000fce00078e0017 */
[----:B------:R-:W-:Y:S05]  /*6e00*/  CALL.REL.NOINC `($__internal_4_$__cuda_sm20_div_rn_f64_full) ;  /* 0x000000b800147944 */ /* 0x000fea0003c00000 */
[----:B------:R-:W-:Y:S01]  /*6e10*/  MOV R24, R4 ;  /* 0x0000000400187202 */ /* 0x000fe20000000f00 */
[----:B------:R-:W-:-:S07]  /*6e20*/  IMAD.MOV.U32 R25, RZ, RZ, R3 ;  /* 0x000000ffff197224 */ /* 0x000fce00078e0003 */
.L_x_393:
[----:B------:R-:W-:Y:S05]  /*6e30*/  BSYNC.RECONVERGENT B3 ;  /* 0x0000000000037941 */ /* 0x000fea0003800200 */
.L_x_392:
        /* <DEDUP_REMOVED lines=31> */
[----:B------:R-:W-:Y:S05]  /*7030*/  CALL.REL.NOINC `($__internal_5_$__cuda_sm20_dsqrt_rn_f64_mediumpath_v1) ;  /* 0x000000bc00207944 */ /* 0x000fea0003c00000 */
[----:B------:R-:W-:Y:S01]  /*7040*/  MOV R12, R2 ;  /* 0x00000002000c7202 */ /* 0x000fe20000000f00 */
[----:B------:R-:W-:-:S07]  /*7050*/  IMAD.MOV.U32 R13, RZ, RZ, R3 ;  /* 0x000000ffff0d7224 */ /* 0x000fce00078e0003 */
.L_x_395:
[----:B------:R-:W-:Y:S05]  /*7060*/  BSYNC.RECONVERGENT B3 ;  /* 0x0000000000037941 */ /* 0x000fea0003800200 */
.L_x_394:
[----:B------:R-:W-:Y:S01]  /*7070*/  DFMA R4, R16, R12, R24 ;  /* 0x0000000c1004722b */ /* 0x000fe20000000018 */
[----:B------:R-:W-:Y:S10]  /*7080*/  BRA `(.L_x_396) ;  /* 0x000000b000c07947 */ /* 0x000ff40003800000 */
.L_x_369:
[----:B------:R-:W-:Y:S05]  /*7090*/  BSYNC.RELIABLE B0 ;  /* 0x0000000000007941 */ /* 0x000fea0003800100 */
.L_x_310:
[----:B------:R-:W0:Y:S02]  /*70a0*/  LDC.64 R2, c[0x0][0x3e0] ;  /* 0x0000f800ff027b82 */ /* 0x000e240000000a00 */
[----:B0-----:R-:W-:Y:S01]  /*70b0*/  VIADD R4, R3, 0xfffffffe ;  /* 0xfffffffe03047836 */ /* 0x001fe20000000000 */
[----:B------:R-:W-:-:S04]  /*70c0*/  IADD3 R7, PT, PT, R2, -0x1, RZ ;  /* 0xffffffff02077810 */ /* 0x000fc80007ffe0ff */
[----:B------:R-:W-:-:S04]  /*70d0*/  ISETP.GT.AND P1, PT, R17, R4, PT ;  /* 0x000000041100720c */ /* 0x000fc80003f24270 */
[----:B------:R-:W-:-:S04]  /*70e0*/  ISETP.LT.OR P1, PT, R17, 0x1, P1 ;  /* 0x000000011100780c */ /* 0x000fc80000f21670 */
[----:B------:R-:W-:-:S13]  /*70f0*/  ISETP.NE.OR P2, PT, R14, R7, P1 ;  /* 0x000000070e00720c */ /* 0x000fda0000f45670 */
[----:B------:R-:W-:Y:S05]  /*7100*/  @P2 BRA `(.L_x_397) ;  /* 0x0000000c00e42947 */ /* 0x000fea0003800000 */
[----:B------:R-:W0:Y:S01]  /*7110*/  LDC.64 R2, c[0x0][0x3a8] ;  /* 0x0000ea00ff027b82 */ /* 0x000e220000000a00 */
[----:B------:R-:W2:Y:S01]  /*7120*/  LDG.E.64 R22, desc[UR8][R22.64] ;  /* 0x0000000816167981 */ /* 0x000ea2000c1e1b00 */
[----:B0-----:R-:W-:-:S06]  /*7130*/  IMAD.WIDE.U32 R16, R17, 0x8, R2 ;  /* 0x0000000811107825 */ /* 0x001fcc00078e0002 */
        /* <DEDUP_REMOVED lines=24> */
[----:B------:R-:W-:Y:S01]  /*72c0*/  IMAD.MOV.U32 R2, RZ, RZ, R12 ;  /* 0x000000ffff027224 */ /* 0x000fe200078e000c */
[----:B------:R-:W-:Y:S01]  /*72d0*/  MOV R6, R24 ;  /* 0x0000001800067202 */ /* 0x000fe20000000f00 */
[----:B------:R-:W-:Y:S01]  /*72e0*/  IMAD.MOV.U32 R7, RZ, RZ, R25 ;  /* 0x000000ffff077224 */ /* 0x000fe200078e0019 */
[----:B------:R-:W-:-:S07]  /*72f0*/  MOV R12, 0x7310 ;  /* 0x00007310000c7802 */ /* 0x000fce0000000f00 */
[----:B------:R-:W-:Y:S05]  /*7300*/  CALL.REL.NOINC `($__internal_5_$__cuda_sm20_dsqrt_rn_f64_mediumpath_v1) ;  /* 0x000000b8006c7944 */ /* 0x000fea0003c00000 */
[----:B------:R-:W-:Y:S01]  /*7310*/  MOV R6, R2 ;  /* 0x0000000200067202 */ /* 0x000fe20000000f00 */
[----:B------:R-:W-:-:S07]  /*7320*/  IMAD.MOV.U32 R7, RZ, RZ, R3 ;  /* 0x000000ffff077224 */ /* 0x000fce00078e0003 */
.L_x_399:
[----:B------:R-:W-:Y:S05]  /*7330*/  BSYNC.RECONVERGENT B3 ;  /* 0x0000000000037941 */ /* 0x000fea0003800200 */
.L_x_398:
        /* <DEDUP_REMOVED lines=17> */
[----:B------:R-:W-:-:S07]  /*7450*/  MOV R2, 0x7470 ;  /* 0x0000747000027802 */ /* 0x000fce0000000f00 */
[----:B------:R-:W-:Y:S05]  /*7460*/  CALL.REL.NOINC `($__internal_4_$__cuda_sm20_div_rn_f64_full) ;  /* 0x000000b0007c7944 */ /* 0x000fea0003c00000 */
[----:B------:R-:W-:Y:S01]  /*7470*/  IMAD.MOV.U32 R26, RZ, RZ, R4 ;  /* 0x000000ffff1a7224 */ /* 0x000fe200078e0004 */
[----:B------:R-:W-:-:S07]  /*7480*/  MOV R27, R3 ;  /* 0x00000003001b7202 */ /* 0x000fce0000000f00 */
.L_x_401:
[----:B------:R-:W-:Y:S05]  /*7490*/  BSYNC.RECONVERGENT B3 ;  /* 0x0000000000037941 */ /* 0x000fea0003800200 */
.L_x_400:
[----:B------:R-:W0:Y:S01]  /*74a0*/  MUFU.RSQ64H R13, R15 ;  /* 0x0000000f000d7308 */ /* 0x000e220000001c00 */
[----:B------:R-:W-:Y:S01]  /*74b0*/  VIADD R12, R15, 0xfcb00000 ;  /* 0xfcb000000f0c7836 */ /* 0x000fe20000000000 */
[----:B------:R-:W-:Y:S01]  /*74c0*/  MOV R11, 0x3fd80000 ;  /* 0x3fd80000000b7802 */ /* 0x000fe20000000f00 */
[----:B------:R-:W-:Y:S01]  /*74d0*/  IMAD.MOV.U32 R10, RZ, RZ, 0x0 ;  /* 0x00000000ff0a7424 */ /* 0x000fe200078e00ff */
[----:B------:R-:W-:Y:S01]  /*74e0*/  MOV R24, RZ ;  /* 0x000000ff00187202 */ /* 0x000fe20000000f00 */
[----:B------:R-:W-:Y:S02]  /*74f0*/  BSSY.RECONVERGENT B3, `(.L_x_402) ;  /* 0x000001c000037945 */ /* 0x000fe40003800200 */
        /* <DEDUP_REMOVED lines=8> */
[----:B------:R-:W-:Y:S02]  /*7580*/  IMAD.MOV.U32 R25, RZ, RZ, R2 ;  /* 0x000000ffff197224 */ /* 0x000fe400078e0002 */
[----:B------:R-:W-:Y:S02]  /*7590*/  IMAD.MOV.U32 R9, RZ, RZ, R3 ;  /* 0x000000ffff097224 */ /* 0x000fe400078e0003 */
[----:B------:R-:W-:Y:S01]  /*75a0*/  IMAD.MOV.U32 R2, RZ, RZ, RZ ;  /* 0x000000ffff027224 */ /* 0x000fe200078e00ff */
[----:B------:R-:W-:Y:S01]  /*75b0*/  SEL R24, R24, R25, P0 ;  /* 0x0000001918187207 */ /* 0x000fe20000000000 */
[----:B------:R-:W-:Y:S01]  /*75c0*/  DFMA R6, R4, -R4, R14 ;  /* 0x800000040406722b */ /* 0x000fe2000000000e */
[----:B------:R-:W-:-:S02]  /*75d0*/  VIADD R3, R11, 0xfff00000 ;  /* 0xfff000000b037836 */ /* 0x000fc40000000000 */
[----:B------:R-:W-:Y:S02]  /*75e0*/  FSEL R25, R2, R9, P0 ;  /* 0x0000000902197208 */ /* 0x000fe40000000000 */
[----:B------:R-:W-:Y:S02]  /*75f0*/  ISETP.GE.U32.AND P0, PT, R12, 0x7ca00000, PT ;  /* 0x7ca000000c00780c */ /* 0x000fe40003f06070 */
[----:B------:R-:W-:Y:S02]  /*7600*/  MOV R2, R10 ;  /* 0x0000000a00027202 */ /* 0x000fe40000000f00 */
[----:B------:R-:W-:-:S04]  /*7610*/  @P1 LOP3.LUT R25, R9, 0x80000, RZ, 0xfc, !PT ;  /* 0x0008000009191812 */ /* 0x000fc800078efcff */
[----:B------:R-:W-:-:S05]  /*7620*/  DFMA R20, R6, R2, R4 ;  /* 0x000000020614722b */ /* 0x000fca0000000004 */
[----:B------:R-:W-:Y:S06]  /*7630*/  @!P0 BRA `(.L_x_403) ;  /* 0x00000000001c8947 */ /* 0x000fec0003800000 */
[----:B------:R-:W-:Y:S01]  /*7640*/  MOV R2, R12 ;  /* 0x0000000c00027202 */ /* 0x000fe20000000f00 */
[----:B------:R-:W-:Y:S01]  /*7650*/  IMAD.MOV.U32 R8, RZ, RZ, R14 ;  /* 0x000000ffff087224 */ /* 0x000fe200078e000e */
[----:B------:R-:W-:Y:S01]  /*7660*/  MOV R12, 0x7690 ;  /* 0x00007690000c7802 */ /* 0x000fe20000000f00 */
[----:B------:R-:W-:-:S07]  /*7670*/  IMAD.MOV.U32 R9, RZ, RZ, R15 ;  /* 0x000000ffff097224 */ /* 0x000fce00078e000f */
[----:B------:R-:W-:Y:S05]  /*7680*/  CALL.REL.NOINC `($__internal_5_$__cuda_sm20_dsqrt_rn_f64_mediumpath_v1) ;  /* 0x000000b4008c7944 */ /* 0x000fea0003c00000 */
[----:B------:R-:W-:Y:S02]  /*7690*/  IMAD.MOV.U32 R20, RZ, RZ, R2 ;  /* 0x000000ffff147224 */ /* 0x000fe400078e0002 */
[----:B------:R-:W-:-:S07]  /*76a0*/  IMAD.MOV.U32 R21, RZ, RZ, R3 ;  /* 0x000000ffff157224 */ /* 0x000fce00078e0003 */
.L_x_403:
[----:B------:R-:W-:Y:S05]  /*76b0*/  BSYNC.RECONVERGENT B3 ;  /* 0x0000000000037941 */ /* 0x000fea0003800200 */
.L_x_402:
        /* <DEDUP_REMOVED lines=39> */
[----:B------:R-:W-:Y:S05]  /*7930*/  CALL.REL.NOINC `($__internal_5_$__cuda_sm20_dsqrt_rn_f64_mediumpath_v1) ;  /* 0x000000b000e07944 */ /* 0x000fea0003c00000 */
[----:B------:R-:W-:Y:S02]  /*7940*/  IMAD.MOV.U32 R20, RZ, RZ, R2 ;  /* 0x000000ffff147224 */ /* 0x000fe400078e0002 */
[----:B------:R-:W-:-:S07]  /*7950*/  IMAD.MOV.U32 R21, RZ, RZ, R3 ;  /* 0x000000ffff157224 */ /* 0x000fce00078e0003 */
.L_x_408:
[----:B------:R-:W-:Y:S05]  /*7960*/  BSYNC.RECONVERGENT B4 ;  /* 0x0000000000047941 */ /* 0x000fea0003800200 */
.L_x_407:
        /* <DEDUP_REMOVED lines=20> */
[----:B------:R-:W-:-:S07]  /*7ab0*/  MOV R5, R3 ;  /* 0x0000000300057202 */ /* 0x000fce0000000f00 */
.L_x_410:
[----:B------:R-:W-:Y:S05]  /*7ac0*/  BSYNC.RECONVERGENT B4 ;  /* 0x0000000000047941 */ /* 0x000fea0003800200 */
.L_x_409:
[----:B------:R-:W-:Y:S01]  /*7ad0*/  DFMA R20, R20, 2, R4 ;  /* 0x400000001414782b */ /* 0x000fe20000000004 */
[----:B------:R-:W-:Y:S10]  /*7ae0*/  BRA `(.L_x_405) ;  /* 0x0000000400047947 */ /* 0x000ff40003800000 */
.L_x_406:
        /* <DEDUP_REMOVED lines=16> */
[----:B------:R-:W-:Y:S01]  /*7bf0*/  IMAD.MOV.U32 R7, RZ, RZ, 0x3fd80000 ;  /* 0x3fd80000ff077424 */ /* 0x000fe200078e00ff */
        /* <DEDUP_REMOVED lines=22> */
[----:B------:R-:W-:Y:S01]  /*7d60*/  IMAD.MOV.U32 R20, RZ, RZ, R2 ;  /* 0x000000ffff147224 */ /* 0x000fe200078e0002 */
[----:B------:R-:W-:-:S07]  /*7d70*/  MOV R21, R3 ;  /* 0x0000000300157202 */ /* 0x000fce0000000f00 */
.L_x_412:
[----:B------:R-:W-:Y:S05]  /*7d80*/  BSYNC.RECONVERGENT B4 ;  /* 0x0000000000047941 */ /* 0x000fea0003800200 */
.L_x_411:
        /* <DEDUP_REMOVED lines=17> */
[----:B------:R-:W-:Y:S02]  /*7ea0*/  MOV R3, R23 ;  /* 0x0000001700037202 */ /* 0x000fe40000000f00 */
[----:B------:R-:W-:-:S07]  /*7eb0*/  MOV R2, 0x7ed0 ;  /* 0x00007ed000027802 */ /* 0x000fce0000000f00 */
[----:B------:R-:W-:Y:S05]  /*7ec0*/  CALL.REL.NOINC `($__internal_4_$__cuda_sm20_div_rn_f64_full) ;  /* 0x000000a400e47944 */ /* 0x000fea0003c00000 */
[----:B------:R-:W-:-:S07]  /*7ed0*/  IMAD.MOV.U32 R5, RZ, RZ, R3 ;  /* 0x000000ffff057224 */ /* 0x000fce00078e0003 */
.L_x_414:
[----:B------:R-:W-:Y:S05]  /*7ee0*/  BSYNC.RECONVERGENT B4 ;  /* 0x0000000000047941 */ /* 0x000fea0003800200 */
.L_x_413:
[----:B------:R-:W-:-:S11]  /*7ef0*/  DADD R20, R4, R20 ;  /* 0x0000000004147229 */ /* 0x000fd60000000014 */
.L_x_405:
[----:B------:R-:W-:Y:S05]  /*7f00*/  BSYNC.RECONVERGENT B3 ;  /* 0x0000000000037941 */ /* 0x000fea0003800200 */
.L_x_404:
        /* <DEDUP_REMOVED lines=23> */
.L_x_415:
[----:B------:R-:W-:Y:S01]  /*8080*/  DFMA R4, R4, R20, R14 ;  /* 0x000000140404722b */ /* 0x000fe2000000000e */
[----:B------:R-:W-:Y:S10]  /*8090*/  BRA `(.L_x_396) ;  /* 0x000000a000bc7947 */ /* 0x000ff40003800000 */
.L_x_397:
[C---:B------:R-:W-:Y:S02]  /*80a0*/  ISETP.NE.OR P1, PT, R14.reuse, RZ, P1 ;  /* 0x000000ff0e00720c */ /* 0x040fe40000f25670 */
[----:B------:R-:W-:-:S11]  /*80b0*/  ISETP.NE.AND P2, PT, R14, RZ, PT ;  /* 0x000000ff0e00720c */ /* 0x000fd60003f45270 */
[----:B------:R-:W-:Y:S05]  /*80c0*/  @P1 BRA `(.L_x_416) ;  /* 0x0000000c00e01947 */ /* 0x000fea0003800000 */
[----:B------:R-:W0:Y:S08]  /*80d0*/  LDC.64 R2, c[0x0][0x3a8] ;  /* 0x0000ea00ff027b82 */ /* 0x000e300000000a00 */
[----:B------:R-:W1:Y:S01]  /*80e0*/  LDC.64 R20, c[0x0][0x3a0] ;  /* 0x0000e800ff147b82 */ /* 0x000e620000000a00 */
[----:B0-----:R-:W-:-:S06]  /*80f0*/  IMAD.WIDE.U32 R16, R17, 0x8, R2 ;  /* 0x0000000811107825 */ /* 0x001fcc00078e0002 */
[----:B------:R-:W2:Y:S04]  /*8100*/  LDG.E.64 R16, desc[UR8][R16.64] ;  /* 0x0000000810107981 */ /* 0x000ea8000c1e1b00 */
[----:B-1----:R-:W2:Y:S01]  /*8110*/  LDG.E.64 R20, desc[UR8][R20.64] ;  /* 0x0000000814147981 */ /* 0x002ea2000c1e1b00 */
        /* <DEDUP_REMOVED lines=30> */
.L_x_418:
[----:B------:R-:W-:Y:S05]  /*8300*/  BSYNC.RECONVERGENT B3 ;  /* 0x0000000000037941 */ /* 0x000fea0003800200 */
.L_x_417:
        /* <DEDUP_REMOVED lines=21> */
.L_x_420:
[----:B------:R-:W-:Y:S05]  /*8460*/  BSYNC.RECONVERGENT B3 ;  /* 0x0000000000037941 */ /* 0x000fea0003800200 */
.L_x_419:
[----:B------:R-:W0:Y:S01]  /*8470*/  MUFU.RSQ64H R13, R15 ;  /* 0x0000000f000d7308 */ /* 0x000e220000001c00 */
[----:B------:R-:W-:Y:S01]  /*8480*/  VIADD R12, R15, 0xfcb00000 ;  /* 0xfcb000000f0c7836 */ /* 0x000fe20000000000 */
[----:B------:R-:W-:Y:S01]  /*8490*/  MOV R10, 0x0 ;  /* 0x00000000000a7802 */ /* 0x000fe20000000f00 */
[----:B------:R-:W-:Y:S01]  /*84a0*/  IMAD.MOV.U32 R11, RZ, RZ, 0x3fd80000 ;  /* 0x3fd80000ff0b7424 */ /* 0x000fe200078e00ff */
[----:B------:R-:W-:Y:S01]  /*84b0*/  BSSY.RECONVERGENT B3, `(.L_x_421) ;  /* 0x000001d000037945 */ /* 0x000fe20003800200 */
[----:B------:R-:W-:Y:S02]  /*84c0*/  IMAD.MOV.U32 R24, RZ, RZ, RZ ;  /* 0x000000ffff187224 */ /* 0x000fe400078e00ff */
        /* <DEDUP_REMOVED lines=8> */
[----:B------:R-:W-:Y:S01]  /*8550*/  IMAD.MOV.U32 R25, RZ, RZ, R2 ;  /* 0x000000ffff197224 */ /* 0x000fe200078e0002 */
[----:B------:R-:W-:Y:S01]  /*8560*/  MOV R9, R3 ;  /* 0x0000000300097202 */ /* 0x000fe20000000f00 */
[----:B------:R-:W-:Y:S01]  /*8570*/  VIADD R3, R11, 0xfff00000 ;  /* 0xfff000000b037836 */ /* 0x000fe20000000000 */
[----:B------:R-:W-:Y:S01]  /*8580*/  MOV R2, RZ ;  /* 0x000000ff00027202 */ /* 0x000fe20000000f00 */
[----:B------:R-:W-:Y:S01]  /*8590*/  DFMA R6, R4, -R4, R14 ;  /* 0x800000040406722b */ /* 0x000fe2000000000e */
[----:B------:R-:W-:Y:S02]  /*85a0*/  SEL R24, R24, R25, P0 ;  /* 0x0000001918187207 */ /* 0x000fe40000000000 */
[----:B------:R-:W-:Y:S01]  /*85b0*/  FSEL R25, R2, R9, P0 ;  /* 0x0000000902197208 */ /* 0x000fe20000000000 */
[----:B------:R-:W-:Y:S01]  /*85c0*/  IMAD.MOV.U32 R2, RZ, RZ, R10 ;  /* 0x000000ffff027224 */ /* 0x000fe200078e000a */
[----:B------:R-:W-:-:S03]  /*85d0*/  ISETP.GE.U32.AND P0, PT, R12, 0x7ca00000, PT ;  /* 0x7ca000000c00780c */ /* 0x000fc60003f06070 */
[----:B------:R-:W-:Y:S02]  /*85e0*/  @P1 LOP3.LUT R25, R9, 0x80000, RZ, 0xfc, !PT ;  /* 0x0008000009191812 */ /* 0x000fe400078efcff */
[----:B------:R-:W-:-:S08]  /*85f0*/  DFMA R22, R6, R2, R4 ;  /* 0x000000020616722b */ /* 0x000fd00000000004 */
[----:B------:R-:W-:Y:S05]  /*8600*/  @!P0 BRA `(.L_x_422) ;  /* 0x00000000001c8947 */ /* 0x000fea0003800000 */
[----:B------:R-:W-:Y:S01]  /*8610*/  IMAD.MOV.U32 R2, RZ, RZ, R12 ;  /* 0x000000ffff027224 */ /* 0x000fe200078e000c */
[----:B------:R-:W-:Y:S01]  /*8620*/  MOV R9, R15 ;  /* 0x0000000f00097202 */ /* 0x000fe20000000f00 */
[----:B------:R-:W-:Y:S01]  /*8630*/  IMAD.MOV.U32 R8, RZ, RZ, R14 ;  /* 0x000000ffff087224 */ /* 0x000fe200078e000e */
[----:B------:R-:W-:-:S07]  /*8640*/  MOV R12, 0x8660 ;  /* 0x00008660000c7802 */ /* 0x000fce0000000f00 */
[----:B------:R-:W-:Y:S05]  /*8650*/  CALL.REL.NOINC `($__internal_5_$__cuda_sm20_dsqrt_rn_f64_mediumpath_v1) ;  /* 0x000000a400987944 */ /* 0x000fea0003c00000 */
[----:B------:R-:W-:Y:S01]  /*8660*/  IMAD.MOV.U32 R22, RZ, RZ, R2 ;  /* 0x000000ffff167224 */ /* 0x000fe200078e0002 */
[----:B------:R-:W-:-:S07]  /*8670*/  MOV R23, R3 ;  /* 0x0000000300177202 */ /* 0x000fce0000000f00 */
.L_x_422:
[----:B------:R-:W-:Y:S05]  /*8680*/  BSYNC.RECONVERGENT B3 ;  /* 0x0000000000037941 */ /* 0x000fea0003800200 */
.L_x_421:
[----:B------:R-:W-:Y:S01]  /*8690*/  UMOV UR4, 0x79c842fa ;  /* 0x79c842fa00047882 */ /* 0x000fe20000000000 */
[----:B------:R-:W-:Y:S01]  /*86a0*/  UMOV UR5, 0x4007ffff ;  /* 0x4007ffff00057882 */ /* 0x000fe20000000000 */
[----:B------:R-:W-:Y:S01]  /*86b0*/  IMAD.MOV.U32 R4, RZ, RZ, -0x5f4a1273 ;  /* 0xa0b5ed8dff047424 */ /* 0x000fe200078e00ff */
[----:B------:R-:W-:Y:S01]  /*86c0*/  DSETP.GEU.AND P0, PT, R16, UR4, PT ;  /* 0x0000000410007e2a */ /* 0x000fe2000bf0e000 */
[----:B------:R-:W-:Y:S01]  /*86d0*/  IMAD.MOV.U32 R5, RZ, RZ, 0x3eb0c6f7 ;  /* 0x3eb0c6f7ff057424 */ /* 0x000fe200078e00ff */
[----:B------:R-:W-:Y:S01]  /*86e0*/  DFMA R14, R24, R22, R26 ;  /* 0x00000016180e722b */ /* 0x000fe2000000001a */
[----:B------:R-:W-:Y:S04]  /*86f0*/  BSSY.RECONVERGENT B3, `(.L_x_423) ;  /* 0x000007c000037945 */ /* 0x000fe80003800200 */
[----:B------:R-:W-:-:S06]  /*8700*/  DSETP.LEU.OR P0, PT, R16, R4, P0 ;  /* 0x000000041000722a */ /* 0x000fcc000070b400 */
[----:B------:R-:W-:-:S14]  /*8710*/  DSETP.GEU.OR P1, PT, |R20|, R4, P0 ;  /* 0x000000041400722a */ /* 0x000fdc000072e600 */
        /* <DEDUP_REMOVED lines=33> */
.L_x_427:
[----:B------:R-:W-:Y:S05]  /*8930*/  BSYNC.RECONVERGENT B4 ;  /* 0x0000000000047941 */ /* 0x000fea0003800200 */
.L_x_426:
        /* <DEDUP_REMOVED lines=21> */
.L_x_429:
[----:B------:R-:W-:Y:S05]  /*8a90*/  BSYNC.RECONVERGENT B4 ;  /* 0x0000000000047941 */ /* 0x000fea0003800200 */
.L_x_428:
[----:B------:R-:W-:Y:S01]  /*8aa0*/  DFMA R22, R22, 2, R4 ;  /* 0x400000001616782b */ /* 0x000fe20000000004 */
[----:B------:R-:W-:Y:S10]  /*8ab0*/  BRA `(.L_x_424) ;  /* 0x0000000000fc7947 */ /* 0x000ff40003800000 */
.L_x_425:
        /* <DEDUP_REMOVED lines=40> */
.L_x_430:
        /* <DEDUP_REMOVED lines=20> */
[----:B------:R-:W-:-:S07]  /*8e80*/  IMAD.MOV.U32 R5, RZ, RZ, R3 ;  /* 0x000000ffff057224 */ /* 0x000fce00078e0003 */
.L_x_432:
[----:B------:R-:W-:Y:S05]  /*8e90*/  BSYNC.RECONVERGENT B4 ;  /* 0x0000000000047941 */ /* 0x000fea0003800200 */
.L_x_431:
[----:B------:R-:W-:-:S11]  /*8ea0*/  DADD R22, R4, R22 ;  /* 0x0000000004167229 */ /* 0x000fd60000000016 */
.L_x_424:
[----:B------:R-:W-:Y:S05]  /*8eb0*/  BSYNC.RECONVERGENT B3 ;  /* 0x0000000000037941 */ /* 0x000fea0003800200 */
.L_x_423:
        /* <DEDUP_REMOVED lines=21> */
[----:B------:R-:W-:Y:S05]  /*9010*/  CALL.REL.NOINC `($__internal_4_$__cuda_sm20_div_rn_f64_full) ;  /* 0x0000009400907944 */ /* 0x000fea0003c00000 */
[----:B------:R-:W-:-:S07]  /*9020*/  IMAD.MOV.U32 R5, RZ, RZ, R3 ;  /* 0x000000ffff057224 */ /* 0x000fce00078e0003 */
.L_x_433:
[----:B------:R-:W-:Y:S01]  /*9030*/  DFMA R4, R4, R22, R14 ;  /* 0x000000160404722b */ /* 0x000fe2000000000e */
[----:B------:R-:W-:Y:S10]  /*9040*/  BRA `(.L_x_396) ;  /* 0x0000009000d07947 */ /* 0x000ff40003800000 */
.L_x_416:
[----:B------:R-:W-:Y:S01]  /*9050*/  IADD3 R6, PT, PT, R3, -0x1, RZ ;  /* 0xffffffff03067810 */ /* 0x000fe20007ffe0ff */
[----:B------:R-:W-:Y:S01]  /*9060*/  BSSY.RELIABLE B3, `(.L_x_434) ;  /* 0x00003c0000037945 */ /* 0x000fe20003800100 */
[----:B------:R-:W-:Y:S02]  /*9070*/  CS2R R4, SRZ ;  /* 0x0000000000047805 */ /* 0x000fe4000001ff00 */
[----:B------:R-:W-:-:S13]  /*9080*/  ISETP.NE.AND P1, PT, R17, R6, PT ;  /* 0x000000061100720c */ /* 0x000fda0003f25270 */
[----:B------:R-:W-:Y:S05]  /*9090*/  @P1 BRA `(.L_x_435) ;  /* 0x0000000c00f81947 */ /* 0x000fea0003800000 */
[----:B------:R-:W-:Y:S05]  /*90a0*/  @P0 BREAK.RELIABLE B3 ;  /* 0x0000000000030942 */ /* 0x000fea0003800100 */
[----:B------:R-:W-:Y:S05]  /*90b0*/  @!P0 BRA `(.L_x_436) ;  /* 0x0000000c00dc8947 */ /* 0x000fea0003800000 */
[----:B------:R-:W0:Y:S01]  /*90c0*/  LDC.64 R20, c[0x0][0x3a8] ;  /* 0x0000ea00ff147b82 */ /* 0x000e220000000a00 */
[----:B------:R-:W2:Y:S01]  /*90d0*/  LDG.E.64 R16, desc[UR8][R32.64] ;  /* 0x0000000820107981 */ /* 0x000ea2000c1e1b00 */
[----:B0-----:R-:W-:-:S06]  /*90e0*/  IMAD.WIDE R20, R3, 0x8, R20 ;  /* 0x0000000803147825 */ /* 0x001fcc00078e0214 */
        /* <DEDUP_REMOVED lines=31> */
.L_x_438:
[----:B------:R-:W-:Y:S05]  /*92e0*/  BSYNC.RECONVERGENT B4 ;  /* 0x0000000000047941 */ /* 0x000fea0003800200 */
.L_x_437:
        /* <DEDUP_REMOVED lines=21> */
.L_x_440:
[----:B------:R-:W-:Y:S05]  /*9440*/  BSYNC.RECONVERGENT B4 ;  /* 0x0000000000047941 */ /* 0x000fea0003800200 */
.L_x_439:
        /* <DEDUP_REMOVED lines=33> */
.L_x_442:
[----:B------:R-:W-:Y:S05]  /*9660*/  BSYNC.RECONVERGENT B4 ;  /* 0x0000000000047941 */ /* 0x000fea0003800200 */
.L_x_441:
        /* <DEDUP_REMOVED lines=41> */
.L_x_446:
        /* <DEDUP_REMOVED lines=21> */
.L_x_448:
[----:B------:R-:W-:Y:S05]  /*9a50*/  BSYNC.RECONVERGENT B5 ;  /* 0x0000000000057941 */ /* 0x000fea0003800200 */
.L_x_447:
[----:B------:R-:W-:Y:S01]  /*9a60*/  DFMA R22, R22, 2, R4 ;  /* 0x400000001616782b */ /* 0x000fe20000000004 */
[----:B------:R-:W-:Y:S10]  /*9a70*/  BRA `(.L_x_444) ;  /* 0x0000000400047947 */ /* 0x000ff40003800000 */
.L_x_445:
        /* <DEDUP_REMOVED lines=41> */
.L_x_450:
[----:B------:R-:W-:Y:S05]  /*9d10*/  BSYNC.RECONVERGENT B5 ;  /* 0x0000000000057941 */ /* 0x000fea0003800200 */
.L_x_449:
        /* <DEDUP_REMOVED lines=21> */
.L_x_452:
[----:B------:R-:W-:Y:S05]  /*9e70*/  BSYNC.RECONVERGENT B5 ;  /* 0x0000000000057941 */ /* 0x000fea0003800200 */
.L_x_451:
[----:B------:R-:W-:-:S11]  /*9e80*/  DADD R22, R4, R22 ;  /* 0x0000000004167229 */ /* 0x000fd60000000016 */
.L_x_444:
[----:B------:R-:W-:Y:S05]  /*9e90*/  BSYNC.RECONVERGENT B4 ;  /* 0x0000000000047941 */ /* 0x000fea0003800200 */
.L_x_443:
        /* <DEDUP_REMOVED lines=23> */
.L_x_453:
[----:B------:R-:W-:Y:S01]  /*a010*/  DFMA R4, R4, R22, R14 ;  /* 0x000000160404722b */ /* 0x000fe2000000000e */
[----:B------:R-:W-:Y:S10]  /*a020*/  BRA `(.L_x_396) ;  /* 0x0000008000d87947 */ /* 0x000ff40003800000 */
.L_x_436:
[C---:B------:R-:W-:Y:S02]  /*a030*/  LOP3.LUT P2, RZ, R6.reuse, R14, RZ, 0xfc, !PT ;  /* 0x0000000e06ff7212 */ /* 0x040fe4000784fcff */
[----:B------:R-:W-:-:S11]  /*a040*/  ISETP.EQ.AND P0, PT, R6, RZ, PT ;  /* 0x000000ff0600720c */ /* 0x000fd60003f02270 */
[----:B------:R-:W-:Y:S05]  /*a050*/  @!P2 BREAK.RELIABLE B3 ;  /* 0x000000000003a942 */ /* 0x000fea0003800100 */
[----:B------:R-:W-:Y:S05]  /*a060*/  @!P2 BRA `(.L_x_454) ;  /* 0x0000000c00fca947 */ /* 0x000fea0003800000 */
[----:B------:R-:W-:Y:S05]  /*a070*/  BRA `(.L_x_455) ;  /* 0x0000002800f87947 */ /* 0x000fea0003800000 */
.L_x_435:
        /* <DEDUP_REMOVED lines=8> */
[----:B------:R-:W-:Y:S01]  /*a100*/  MOV R4, 0x0 ;  /* 0x0000000000047802 */ /* 0x000fe20000000f00 */
[----:B------:R-:W-:Y:S01]  /*a110*/  IMAD.MOV.U32 R5, RZ, RZ, 0x3fd80000 ;  /* 0x3fd80000ff057424 */ /* 0x000fe200078e00ff */
        /* <DEDUP_REMOVED lines=28> */
.L_x_458:
[----:B------:R-:W-:Y:S05]  /*a2e0*/  BSYNC.RECONVERGENT B4 ;  /* 0x0000000000047941 */ /* 0x000fea0003800200 */
.L_x_457:
        /* <DEDUP_REMOVED lines=21> */
.L_x_460:
[----:B------:R-:W-:Y:S05]  /*a440*/  BSYNC.RECONVERGENT B4 ;  /* 0x0000000000047941 */ /* 0x000fea0003800200 */
.L_x_459:
        /* <DEDUP_REMOVED lines=33> */
.L_x_462:
[----:B------:R-:W-:Y:S05]  /*a660*/  BSYNC.RECONVERGENT B4 ;  /* 0x0000000000047941 */ /* 0x000fea0003800200 */
.L_x_461:
        /* <DEDUP_REMOVED lines=41> */
.L_x_466:
        /* <DEDUP_REMOVED lines=21> */
.L_x_468:
[----:B------:R-:W-:Y:S05]  /*aa50*/  BSYNC.RECONVERGENT B5 ;  /* 0x0000000000057941 */ /* 0x000fea0003800200 */
.L_x_467:
[----:B------:R-:W-:Y:S01]  /*aa60*/  DFMA R22, R22, 2, R4 ;  /* 0x400000001616782b */ /* 0x000fe20000000004 */
[----:B------:R-:W-:Y:S10]  /*aa70*/  BRA `(.L_x_464) ;  /* 0x0000000400047947 */ /* 0x000ff40003800000 */
.L_x_465:
        /* <DEDUP_REMOVED lines=41> */
.L_x_470:
[----:B------:R-:W-:Y:S05]  /*ad10*/  BSYNC.RECONVERGENT B5 ;  /* 0x0000000000057941 */ /* 0x000fea0003800200 */
.L_x_469:
        /* <DEDUP_REMOVED lines=21> */
.L_x_472:
[----:B------:R-:W-:Y:S05]  /*ae70*/  BSYNC.RECONVERGENT B5 ;  /* 0x0000000000057941 */ /* 0x000fea0003800200 */
.L_x_471:
[----:B------:R-:W-:-:S11]  /*ae80*/  DADD R22, R4, R22 ;  /* 0x0000000004167229 */ /* 0x000fd60000000016 */
.L_x_464:
[----:B------:R-:W-:Y:S05]  /*ae90*/  BSYNC.RECONVERGENT B4 ;  /* 0x0000000000047941 */ /* 0x000fea0003800200 */
.L_x_463:
        /* <DEDUP_REMOVED lines=23> */
.L_x_473:
[----:B------:R-:W-:Y:S01]  /*b010*/  DFMA R4, R4, R22, R14 ;  /* 0x000000160404722b */ /* 0x000fe2000000000e */
[----:B------:R-:W-:Y:S10]  /*b020*/  BRA `(.L_x_396) ;  /* 0x0000007000d87947 */ /* 0x000ff40003800000 */
.L_x_456:
[----:B------:R-:W-:Y:S05]  /*b030*/  @!P2 BREAK.RELIABLE B3 ;  /* 0x000000000003a942 */ /* 0x000fea0003800100 */
[----:B------:R-:W-:Y:S01]  /*b040*/  PLOP3.LUT P0, PT, PT, PT, PT, 0x80, 0x8 ;  /* 0x000000000008781c */ /* 0x000fe20003f0f070 */
[----:B------:R-:W-:-:S12]  /*b050*/  @P2 BRA `(.L_x_455) ;  /* 0x0000001c00002947 */ /* 0x000fd80003800000 */
.L_x_454:
        /* <DEDUP_REMOVED lines=36> */
[----:B------:R-:W-:-:S07]  /*b2a0*/  MOV R12, 0xb2c0 ;  /* 0x0000b2c0000c7802 */ /* 0x000fce0000000f00 */
[----:B------:R-:W-:Y:S05]  /*b2b0*/  CALL.REL.NOINC `($__internal_5_$__cuda_sm20_dsqrt_rn_f64_mediumpath_v1) ;  /* 0x0000007800807944 */ /* 0x000fea0003c00000 */
[----:B------:R-:W-:Y:S01]  /*b2c0*/  IMAD.MOV.U32 R14, RZ, RZ, R2 ;  /* 0x000000ffff0e7224 */ /* 0x000fe200078e0002 */
[----:B------:R-:W-:-:S07]  /*b2d0*/  MOV R15, R3 ;  /* 0x00000003000f7202 */ /* 0x000fce0000000f00 */
.L_x_476:
        /* <DEDUP_REMOVED lines=21> */
[----:B------:R-:W-:Y:S05]  /*b430*/  CALL.REL.NOINC `($__internal_4_$__cuda_sm20_div_rn_f64_full) ;  /* 0x0000007000887944 */ /* 0x000fea0003c00000 */
[----:B------:R-:W-:-:S07]  /*b440*/  MOV R5, R3 ;  /* 0x0000000300057202 */ /* 0x000fce0000000f00 */
.L_x_478:
[----:B------:R-:W-:Y:S05]  /*b450*/  BSYNC.RECONVERGENT B4 ;  /* 0x0000000000047941 */ /* 0x000fea0003800200 */
.L_x_477:
[----:B------:R-:W-:Y:S01]  /*b460*/  DFMA R14, R14, 2, R4 ;  /* 0x400000000e0e782b */ /* 0x000fe20000000004 */
[----:B------:R-:W-:Y:S10]  /*b470*/  BRA `(.L_x_474) ;  /* 0x0000000400587947 */ /* 0x000ff40003800000 */
.L_x_475:
[----:B------:R-:W-:Y:S01]  /*b480*/  UMOV UR10, 0x79c842fa ;  /* 0x79c842fa000a7882 */ /* 0x000fe20000000000 */
[----:B------:R-:W-:Y:S02]  /*b490*/  UMOV UR11, 0x400fffff ;  /* 0x400fffff000b7882 */ /* 0x000fe40000000000 */
[----:B------:R-:W-:-:S06]  /*b4a0*/  DSETP.GEU.AND P0, PT, R16, UR10, PT ;  /* 0x0000000a10007e2a */ /* 0x000fcc000bf0e000 */
[----:B------:R-:W-:-:S14]  /*b4b0*/  DSETP.LEU.OR P0, PT, R16, UR4, P0 ;  /* 0x0000000410007e2a */ /* 0x000fdc000870b400 */
[----:B------:R-:W-:Y:S05]  /*b4c0*/  @P0 BRA `(.L_x_479) ;  /* 0x0000000000ec0947 */ /* 0x000fea0003800000 */
[----:B------:R-:W-:-:S14]  /*b4d0*/  DSETP.GEU.AND P0, PT, |R22|, UR4, PT ;  /* 0x0000000416007e2a */ /* 0x000fdc000bf0e200 */
[----:B------:R-:W-:Y:S02]  /*b4e0*/  @!P0 IMAD.MOV.U32 R14, RZ, RZ, 0x0 ;  /* 0x00000000ff0e8424 */ /* 0x000fe400078e00ff */
        /* <DEDUP_REMOVED lines=33> */
.L_x_480:
        /* <DEDUP_REMOVED lines=21> */
.L_x_482:
[----:B------:R-:W-:Y:S05]  /*b850*/  BSYNC.RECONVERGENT B4 ;  /* 0x0000000000047941 */ /* 0x000fea0003800200 */
.L_x_481:
[----:B------:R-:W-:Y:S01]  /*b860*/  DADD R14, R4, R14 ;  /* 0x00000000040e7229 */ /* 0x000fe2000000000e */
[----:B------:R-:W-:Y:S10]  /*b870*/  BRA `(.L_x_474) ;  /* 0x0000000000587947 */ /* 0x000ff40003800000 */
.L_x_479:
        /* <DEDUP_REMOVED lines=22> */
.L_x_474:
        /* <DEDUP_REMOVED lines=11> */
[----:B------:R-:W-:Y:S02]  /*ba90*/  @!P1 IMAD.MOV.U32 R6, RZ, RZ, 0x0 ;  /* 0x00000000ff069424 */ /* 0x000fe400078e00ff */
[----:B------:R-:W-:-:S06]  /*baa0*/  @!P1 IMAD.MOV.U32 R7, RZ, RZ, 0x3fd00000 ;  /* 0x3fd00000ff079424 */ /* 0x000fcc00078e00ff */
[----:B------:R-:W-:Y:S01]  /*bab0*/  @!P1 DFMA R6, R24, -R6, 2 ;  /* 0x400000001806942b */ /* 0x000fe20000000806 */
[----:B------:R-:W-:Y:S10]  /*bac0*/  @!P1 BRA `(.L_x_483) ;  /* 0x0000000800389947 */ /* 0x000ff40003800000 */
[----:B------:R-:W-:-:S08]  /*bad0*/  DADD R2, R20, -4 ;  /* 0xc010000014027429 */ /* 0x000fd00000000000 */
[----:B------:R-:W-:-:S14]  /*bae0*/  DSETP.GEU.OR P0, PT, |R2|, UR4, P0 ;  /* 0x0000000402007e2a */ /* 0x000fdc000870e600 */
[----:B------:R-:W-:Y:S05]  /*baf0*/  @P0 BRA `(.L_x_484) ;  /* 0x0000000000b80947 */ /* 0x000fea0003800000 */
[----:B------:R-:W-:Y:S01]  /*bb00*/  DADD R8, R24, 1 ;  /* 0x3ff0000018087429 */ /* 0x000fe20000000000 */
[----:B------:R-:W-:Y:S02]  /*bb10*/  IMAD.MOV.U32 R4, RZ, RZ, 0x0 ;  /* 0x00000000ff047424 */ /* 0x000fe400078e00ff */
        /* <DEDUP_REMOVED lines=16> */
[----:B------:R-:W-:-:S07]  /*bc20*/  MOV R12, 0xbc40 ;  /* 0x0000bc40000c7802 */ /* 0x000fce0000000f00 */
[----:B------:R-:W-:Y:S05]  /*bc30*/  CALL.REL.NOINC `($__internal_5_$__cuda_sm20_dsqrt_rn_f64_mediumpath_v1) ;  /* 0x0000007000207944 */ /* 0x000fea0003c00000 */
[----:B------:R-:W-:Y:S01]  /*bc40*/  MOV R16, R2 ;  /* 0x0000000200107202 */ /* 0x000fe20000000f00 */
[----:B------:R-:W-:-:S07]  /*bc50*/  IMAD.MOV.U32 R17, RZ, RZ, R3 ;  /* 0x000000ffff117224 */ /* 0x000fce00078e0003 */
.L_x_485:
        /* <DEDUP_REMOVED lines=21> */
.L_x_487:
[----:B------:R-:W-:Y:S05]  /*bdb0*/  BSYNC.RECONVERGENT B4 ;  /* 0x0000000000047941 */ /* 0x000fea0003800200 */
.L_x_486:
[----:B------:R-:W-:Y:S01]  /*bdc0*/  DFMA R6, R16, 2, R4 ;  /* 0x400000001006782b */ /* 0x000fe20000000004 */
[----:B------:R-:W-:Y:S10]  /*bdd0*/  BRA `(.L_x_483) ;  /* 0x0000000400747947 */ /* 0x000ff40003800000 */
.L_x_484:
        /* <DEDUP_REMOVED lines=40> */
.L_x_489:
        /* <DEDUP_REMOVED lines=22> */
[----:B------:R-:W-:-:S07]  /*c1c0*/  IMAD.MOV.U32 R5, RZ, RZ, R3 ;  /* 0x000000ffff057224 */ /* 0x000fce00078e0003 */
.L_x_491:
[----:B------:R-:W-:Y:S05]  /*c1d0*/  BSYNC.RECONVERGENT B4 ;  /* 0x0000000000047941 */ /* 0x000fea0003800200 */
.L_x_490:
[----:B------:R-:W-:Y:S01]  /*c1e0*/  DADD R6, R4, R16 ;  /* 0x0000000004067229 */ /* 0x000fe20000000010 */
[----:B------:R-:W-:Y:S10]  /*c1f0*/  BRA `(.L_x_483) ;  /* 0x00000000006c7947 */ /* 0x000ff40003800000 */
.L_x_488:
[----:B------:R-:W-:Y:S01]  /*c200*/  DFMA R8, R20, R24, 4 ;  /* 0x401000001408742b */ /* 0x000fe20000000018 */
        /* <DEDUP_REMOVED lines=24> */
.L_x_492:
[----:B------:R-:W-:Y:S01]  /*c390*/  IMAD.MOV.U32 R6, RZ, RZ, R16 ;  /* 0x000000ffff067224 */ /* 0x000fe200078e0010 */
[----:B------:R-:W-:-:S07]  /*c3a0*/  MOV R7, R17 ;  /* 0x0000001100077202 */ /* 0x000fce0000000f00 */
.L_x_483:
[C---:B------:R-:W-:Y:S01]  /*c3b0*/  DFMA R16, R22.reuse, R20, 4 ;  /* 0x401000001610742b */ /* 0x040fe20000000014 */
[----:B------:R-:W-:Y:S01]  /*c3c0*/  IMAD.MOV.U32 R12, RZ, RZ, 0x0 ;  /* 0x00000000ff0c7424 */ /* 0x000fe200078e00ff */
[----:B------:R-:W-:Y:S01]  /*c3d0*/  MOV R13, 0x3fd80000 ;  /* 0x3fd80000000d7802 */ /* 0x000fe20000000f00 */
[----:B------:R-:W-:Y:S02]  /*c3e0*/  DMUL R10, R22, R22 ;  /* 0x00000016160a7228 */ /* 0x000fe40000000000 */
        /* <DEDUP_REMOVED lines=22> */
[----:B------:R-:W-:-:S07]  /*c550*/  MOV R12, 0xc570 ;  /* 0x0000c570000c7802 */ /* 0x000fce0000000f00 */
[----:B------:R-:W-:Y:S05]  /*c560*/  CALL.REL.NOINC `($__internal_5_$__cuda_sm20_dsqrt_rn_f64_mediumpath_v1) ;  /* 0x0000006400d47944 */ /* 0x000fea0003c00000 */
[----:B------:R-:W-:Y:S01]  /*c570*/  IMAD.MOV.U32 R28, RZ, RZ, R2 ;  /* 0x000000ffff1c7224 */ /* 0x000fe200078e0002 */
[----:B------:R-:W-:-:S07]  /*c580*/  MOV R29, R3 ;  /* 0x00000003001d7202 */ /* 0x000fce0000000f00 */
.L_x_493:
        /* <DEDUP_REMOVED lines=21> */
[----:B------:R-:W-:Y:S01]  /*c6e0*/  MOV R24, R4 ;  /* 0x0000000400187202 */ /* 0x000fe20000000f00 */
[----:B------:R-:W-:-:S07]  /*c6f0*/  IMAD.MOV.U32 R25, RZ, RZ, R3 ;  /* 0x000000ffff197224 */ /* 0x000fce00078e0003 */
.L_x_495:
[----:B------:R-:W-:Y:S05]  /*c700*/  BSYNC.RECONVERGENT B4 ;  /* 0x0000000000047941 */ /* 0x000fea0003800200 */
.L_x_494:
[----:B------:R-:W0:Y:S01]  /*c710*/  MUFU.RSQ64H R3, R17 ;  /* 0x0000001100037308 */ /* 0x000e220000001c00 */
[----:B------:R-:W-:Y:S01]  /*c720*/  VIADD R2, R17, 0xfcb00000 ;  /* 0xfcb0000011027836 */ /* 0x000fe20000000000 */
[----:B------:R-:W-:Y:S01]  /*c730*/  MOV R8, 0x0 ;  /* 0x0000000000087802 */ /* 0x000fe20000000f00 */
[----:B------:R-:W-:Y:S01]  /*c740*/  IMAD.MOV.U32 R9, RZ, RZ, 0x3fd80000 ;  /* 0x3fd80000ff097424 */ /* 0x000fe200078e00ff */
[----:B------:R-:W-:Y:S01]  /*c750*/  DADD R20, R22, R20 ;  /* 0x0000000016147229 */ /* 0x000fe20000000014 */
[----:B------:R-:W-:Y:S01]  /*c760*/  IMAD.MOV.U32 R6, RZ, RZ, RZ ;  /* 0x000000ffff067224 */ /* 0x000fe200078e00ff */
[----:B------:R-:W-:-:S06]  /*c770*/  MOV R22, RZ ;  /* 0x000000ff00167202 */ /* 0x000fcc0000000f00 */
[----:B------:R-:W-:Y:S02]  /*c780*/  DSETP.MAX.AND P0, P1, RZ, R20, PT ;  /* 0x00000014ff00722a */ /* 0x000fe4000390f000 */
[----:B------:R-:W-:Y:S01]  /*c790*/  IMAD.MOV.U32 R23, RZ, RZ, R20 ;  /* 0x000000ffff177224 */ /* 0x000fe200078e0014 */
[----:B0-----:R-:W-:-:S04]  /*c7a0*/  DMUL R4, R2, R2 ;  /* 0x0000000202047228 */ /* 0x001fc80000000000 */
[----:B------:R-:W-:Y:S02]  /*c7b0*/  SEL R22, R22, R23, P0 ;  /* 0x0000001716167207 */ /* 0x000fe40000000000 */
[----:B------:R-:W-:Y:S02]  /*c7c0*/  FSEL R23, R6, R21, P0 ;  /* 0x0000001506177208 */ /* 0x000fe40000000000 */
[----:B------:R-:W-:Y:S01]  /*c7d0*/  ISETP.GE.U32.AND P0, PT, R2, 0x7ca00000, PT ;  /* 0x7ca000000200780c */ /* 0x000fe20003f06070 */
[----:B------:R-:W-:Y:S02]  /*c7e0*/  DFMA R4, R16, -R4, 1 ;  /* 0x3ff000001004742b */ /* 0x000fe40000000804 */
[----:B------:R-:W-:-:S06]  /*c7f0*/  @P1 LOP3.LUT R23, R21, 0x80000, RZ, 0xfc, !PT ;  /* 0x0008000015171812 */ /* 0x000fcc00078efcff */
        /* <DEDUP_REMOVED lines=16> */
[----:B------:R-:W-:Y:S05]  /*c900*/  CALL.REL.NOINC `($__internal_5_$__cuda_sm20_dsqrt_rn_f64_mediumpath_v1) ;  /* 0x0000006000ec7944 */ /* 0x000fea0003c00000 */
[----:B------:R-:W-:Y:S02]  /*c910*/  IMAD.MOV.U32 R6, RZ, RZ, R2 ;  /* 0x000000ffff067224 */ /* 0x000fe400078e0002 */
[----:B------:R-:W-:-:S07]  /*c920*/  IMAD.MOV.U32 R7, RZ, RZ, R3 ;  /* 0x000000ffff077224 */ /* 0x000fce00078e0003 */
.L_x_496:
[----:B------:R-:W0:Y:S01]  /*c930*/  LDCU UR4, c[0x0][0x3d4] ;  /* 0x00007a80ff0477ac */ /* 0x000e220008000800 */
[----:B------:R-:W1:Y:S01]  /*c940*/  LDC.64 R4, c[0x0][0x3d0] ;  /* 0x0000f400ff047b82 */ /* 0x000e620000000a00 */
[----:B------:R-:W-:Y:S01]  /*c950*/  MOV R2, 0x1 ;  /* 0x0000000100027802 */ /* 0x000fe20000000f00 */
        /* <DEDUP_REMOVED lines=20> */
[----:B------:R-:W-:Y:S01]  /*caa0*/  IMAD.MOV.U32 R20, RZ, RZ, R4 ;  /* 0x000000ffff147224 */ /* 0x000fe200078e0004 */
[----:B------:R-:W-:-:S07]  /*cab0*/  MOV R21, R3 ;  /* 0x0000000300157202 */ /* 0x000fce0000000f00 */
.L_x_497:
        /* <DEDUP_REMOVED lines=21> */
[----:B------:R-:W-:Y:S05]  /*cc10*/  CALL.REL.NOINC `($__internal_4_$__cuda_sm20_div_rn_f64_full) ;  /* 0x0000005800907944 */ /* 0x000fea0003c00000 */
[----:B------:R-:W-:-:S07]  /*cc20*/  MOV R2, R4 ;  /* 0x0000000400027202 */ /* 0x000fce0000000f00 */
.L_x_498:
[----:B------:R-:W-:-:S08]  /*cc30*/  DADD R2, R2, R20 ;  /* 0x0000000002027229 */ /* 0x000fd00000000014 */
[----:B------:R-:W-:Y:S01]  /*cc40*/  DFMA R4, R14, R2, R16 ;  /* 0x000000020e04722b */ /* 0x000fe20000000010 */
[----:B------:R-:W-:Y:S10]  /*cc50*/  BRA `(.L_x_396) ;  /* 0x0000005400cc7947 */ /* 0x000ff40003800000 */
.L_x_455:
[----:B------:R-:W-:Y:S05]  /*cc60*/  BSYNC.RELIABLE B3 ;  /* 0x0000000000037941 */ /* 0x000fea0003800100 */
.L_x_434:
[----:B------:R-:W-:-:S13]  /*cc70*/  ISETP.NE.OR P2, PT, R14, RZ, P1 ;  /* 0x000000ff0e00720c */ /* 0x000fda0000f45670 */
[----:B------:R-:W-:Y:S05]  /*cc80*/  @P2 BRA `(.L_x_499) ;  /* 0x0000001c00182947 */ /* 0x000fea0003800000 */
[----:B------:R-:W0:Y:S08]  /*cc90*/  LDC.64 R14, c[0x0][0x3a8] ;  /* 0x0000ea00ff0e7b82 */ /* 0x000e300000000a00 */
[----:B------:R-:W1:Y:S01]  /*cca0*/  LDC.64 R20, c[0x0][0x3a0] ;  /* 0x0000e800ff147b82 */ /* 0x000e620000000a00 */
[----:B0-----:R-:W-:-:S05]  /*ccb0*/  IMAD.WIDE R14, R3, 0x8, R14 ;  /* 0x00000008030e7825 */ /* 0x001fca00078e020e */
        /* <DEDUP_REMOVED lines=41> */
.L_x_502:
        /* <DEDUP_REMOVED lines=21> */
[----:B------:R-:W-:Y:S05]  /*d0a0*/  CALL.REL.NOINC `($__internal_4_$__cuda_sm20_div_rn_f64_full) ;  /* 0x00000054006c7944 */ /* 0x000fea0003c00000 */
[----:B------:R-:W-:-:S07]  /*d0b0*/  IMAD.MOV.U32 R5, RZ, RZ, R3 ;  /* 0x000000ffff057224 */ /* 0x000fce00078e0003 */
.L_x_504:
[----:B------:R-:W-:Y:S05]  /*d0c0*/  BSYNC.RECONVERGENT B3 ;  /* 0x0000000000037941 */ /* 0x000fea0003800200 */
.L_x_503:
[----:B------:R-:W-:Y:S01]  /*d0d0*/  DFMA R16, R16, 2, R4 ;  /* 0x400000001010782b */ /* 0x000fe20000000004 */
[----:B------:R-:W-:Y:S10]  /*d0e0*/  BRA `(.L_x_500) ;  /* 0x0000000400647947 */ /* 0x000ff40003800000 */
.L_x_501:
        /* <DEDUP_REMOVED lines=40> */
.L_x_506:
        /* <DEDUP_REMOVED lines=21> */
.L_x_508:
[----:B------:R-:W-:Y:S05]  /*d4c0*/  BSYNC.RECONVERGENT B3 ;  /* 0x0000000000037941 */ /* 0x000fea0003800200 */
.L_x_507:
[----:B------:R-:W-:Y:S01]  /*d4d0*/  DADD R16, R4, R16 ;  /* 0x0000000004107229 */ /* 0x000fe20000000010 */
[----:B------:R-:W-:Y:S10]  /*d4e0*/  BRA `(.L_x_500) ;  /* 0x0000000000647947 */ /* 0x000ff40003800000 */
.L_x_505:
        /* <DEDUP_REMOVED lines=25> */
.L_x_500:
[----:B------:R-:W0:Y:S01]  /*d680*/  LDC.64 R20, c[0x0][0x3a0] ;  /* 0x0000e800ff147b82 */ /* 0x000e220000000a00 */
[----:B------:R-:W2:Y:S04]  /*d690*/  LDG.E.64 R24, desc[UR8][R14.64+-0x10] ;  /* 0xfffff0080e187981 */ /* 0x000ea8000c1e1b00 */
[----:B0-----:R-:W3:Y:S01]  /*d6a0*/  LDG.E.64 R20, desc[UR8][R20.64] ;  /* 0x0000000814147981 */ /* 0x001ee2000c1e1b00 */
        /* <DEDUP_REMOVED lines=31> */
[----:B------:R-:W-:Y:S02]  /*d8a0*/  MOV R2, R12 ;  /* 0x0000000c00027202 */ /* 0x000fe40000000f00 */
[----:B------:R-:W-:-:S07]  /*d8b0*/  MOV R12, 0xd8d0 ;  /* 0x0000d8d0000c7802 */ /* 0x000fce0000000f00 */
[----:B------:R-:W-:Y:S05]  /*d8c0*/  CALL.REL.NOINC `($__internal_5_$__cuda_sm20_dsqrt_rn_f64_mediumpath_v1) ;  /* 0x0000005000fc7944 */ /* 0x000fea0003c00000 */
[----:B------:R-:W-:Y:S02]  /*d8d0*/  IMAD.MOV.U32 R14, RZ, RZ, R2 ;  /* 0x000000ffff0e7224 */ /* 0x000fe400078e0002 */
[----:B------:R-:W-:-:S07]  /*d8e0*/  IMAD.MOV.U32 R15, RZ, RZ, R3 ;  /* 0x000000ffff0f7224 */ /* 0x000fce00078e0003 */
.L_x_511:
        /* <DEDUP_REMOVED lines=21> */
.L_x_513:
[----:B------:R-:W-:Y:S05]  /*da40*/  BSYNC.RECONVERGENT B3 ;  /* 0x0000000000037941 */ /* 0x000fea0003800200 */
.L_x_512:
[----:B------:R-:W-:Y:S01]  /*da50*/  DFMA R6, R14, 2, R4 ;  /* 0x400000000e06782b */ /* 0x000fe20000000004 */
[----:B------:R-:W-:Y:S10]  /*da60*/  BRA `(.L_x_509) ;  /* 0x0000000400747947 */ /* 0x000ff40003800000 */
.L_x_510:
        /* <DEDUP_REMOVED lines=40> */
.L_x_515:
        /* <DEDUP_REMOVED lines=23> */
.L_x_517:
[----:B------:R-:W-:Y:S05]  /*de60*/  BSYNC.RECONVERGENT B3 ;  /* 0x0000000000037941 */ /* 0x000fea0003800200 */
.L_x_516:
[----:B------:R-:W-:Y:S01]  /*de70*/  DADD R6, R4, R14 ;  /* 0x0000000004067229 */ /* 0x000fe2000000000e */
[----:B------:R-:W-:Y:S10]  /*de80*/  BRA `(.L_x_509) ;  /* 0x00000000006c7947 */ /* 0x000ff40003800000 */
.L_x_514:
        /* <DEDUP_REMOVED lines=25> */
.L_x_518:
[----:B------:R-:W-:Y:S01]  /*e020*/  MOV R6, R14 ;  /* 0x0000000e00067202 */ /* 0x000fe20000000f00 */
[----:B------:R-:W-:-:S07]  /*e030*/  IMAD.MOV.U32 R7, RZ, RZ, R15 ;  /* 0x000000ffff077224 */ /* 0x000fce00078e000f */
.L_x_509:
[C---:B------:R-:W-:Y:S01]  /*e040*/  DFMA R14, R22.reuse, R20, 4 ;  /* 0x40100000160e742b */ /* 0x040fe20000000014 */
[----:B------:R-:W-:Y:S01]  /*e050*/  MOV R12, 0x0 ;  /* 0x00000000000c7802 */ /* 0x000fe20000000f00 */
[----:B------:R-:W-:Y:S01]  /*e060*/  IMAD.MOV.U32 R13, RZ, RZ, 0x3fd80000 ;  /* 0x3fd80000ff0d7424 */ /* 0x000fe200078e00ff */
        /* <DEDUP_REMOVED lines=22> */
[----:B------:R-:W-:Y:S01]  /*e1d0*/  MOV R12, 0xe200 ;  /* 0x0000e200000c7802 */ /* 0x000fe20000000f00 */
[----:B------:R-:W-:-:S07]  /*e1e0*/  IMAD.MOV.U32 R3, RZ, RZ, R11 ;  /* 0x000000ffff037224 */ /* 0x000fce00078e000b */
[----:B------:R-:W-:Y:S05]  /*e1f0*/  CALL.REL.NOINC `($__internal_5_$__cuda_sm20_dsqrt_rn_f64_mediumpath_v1) ;  /* 0x0000004800b07944 */ /* 0x000fea0003c00000 */
[----:B------:R-:W-:Y:S01]  /*e200*/  MOV R28, R2 ;  /* 0x00000002001c7202 */ /* 0x000fe20000000f00 */
[----:B------:R-:W-:-:S07]  /*e210*/  IMAD.MOV.U32 R29, RZ, RZ, R3 ;  /* 0x000000ffff1d7224 */ /* 0x000fce00078e0003 */
.L_x_519:
        /* <DEDUP_REMOVED lines=21> */
[----:B------:R-:W-:Y:S02]  /*e370*/  IMAD.MOV.U32 R24, RZ, RZ, R4 ;  /* 0x000000ffff187224 */ /* 0x000fe400078e0004 */
[----:B------:R-:W-:-:S07]  /*e380*/  IMAD.MOV.U32 R25, RZ, RZ, R3 ;  /* 0x000000ffff197224 */ /* 0x000fce00078e0003 */
.L_x_521:
[----:B------:R-:W-:Y:S05]  /*e390*/  BSYNC.RECONVERGENT B3 ;  /* 0x0000000000037941 */ /* 0x000fea0003800200 */
.L_x_520:
[----:B------:R-:W0:Y:S01]  /*e3a0*/  MUFU.RSQ64H R3, R15 ;  /* 0x0000000f00037308 */ /* 0x000e220000001c00 */
[----:B------:R-:W-:Y:S01]  /*e3b0*/  IADD3 R2, PT, PT, R15, -0x3500000, RZ ;  /* 0xfcb000000f027810 */ /* 0x000fe20007ffe0ff */
[----:B------:R-:W-:Y:S01]  /*e3c0*/  IMAD.MOV.U32 R8, RZ, RZ, 0x0 ;  /* 0x00000000ff087424 */ /* 0x000fe200078e00ff */
[----:B------:R-:W-:Y:S01]  /*e3d0*/  DADD R20, R22, R20 ;  /* 0x0000000016147229 */ /* 0x000fe20000000014 */
[----:B------:R-:W-:Y:S01]  /*e3e0*/  IMAD.MOV.U32 R9, RZ, RZ, 0x3fd80000 ;  /* 0x3fd80000ff097424 */ /* 0x000fe200078e00ff */
[----:B------:R-:W-:Y:S01]  /*e3f0*/  MOV R6, RZ ;  /* 0x000000ff00067202 */ /* 0x000fe20000000f00 */
[----:B------:R-:W-:-:S05]  /*e400*/  IMAD.MOV.U32 R22, RZ, RZ, RZ ;  /* 0x000000ffff167224 */ /* 0x000fca00078e00ff */
[----:B------:R-:W-:Y:S02]  /*e410*/  DSETP.MAX.AND P0, P1, RZ, R20, PT ;  /* 0x00000014ff00722a */ /* 0x000fe4000390f000 */
[----:B------:R-:W-:Y:S01]  /*e420*/  MOV R23, R20 ;  /* 0x0000001400177202 */ /* 0x000fe20000000f00 */
[----:B0-----:R-:W-:-:S03]  /*e430*/  DMUL R4, R2, R2 ;  /* 0x0000000202047228 */ /* 0x001fc60000000000 */
[----:B------:R-:W-:Y:S02]  /*e440*/  SEL R22, R22, R23, P0 ;  /* 0x0000001716167207 */ /* 0x000fe40000000000 */
[----:B------:R-:W-:Y:S02]  /*e450*/  FSEL R23, R6, R21, P0 ;  /* 0x0000001506177208 */ /* 0x000fe40000000000 */
[----:B------:R-:W-:Y:S01]  /*e460*/  ISETP.GE.U32.AND P0, PT, R2, 0x7ca00000, PT ;  /* 0x7ca000000200780c */ /* 0x000fe20003f06070 */
[----:B------:R-:W-:-:S03]  /*e470*/  DFMA R4, R14, -R4, 1 ;  /* 0x3ff000000e04742b */ /* 0x000fc60000000804 */
[----:B------:R-:W-:-:S05]  /*e480*/  @P1 LOP3.LUT R23, R21, 0x80000, RZ, 0xfc, !PT ;  /* 0x0008000015171812 */ /* 0x000fca00078efcff */
        /* <DEDUP_REMOVED lines=19> */
.L_x_522:
        /* <DEDUP_REMOVED lines=23> */
[----:B------:R-:W-:Y:S01]  /*e730*/  MOV R20, R4 ;  /* 0x0000000400147202 */ /* 0x000fe20000000f00 */
[----:B------:R-:W-:-:S07]  /*e740*/  IMAD.MOV.U32 R21, RZ, RZ, R3 ;  /* 0x000000ffff157224 */ /* 0x000fce00078e0003 */
.L_x_523:
        /* <DEDUP_REMOVED lines=23> */
.L_x_524:
[----:B------:R-:W-:-:S08]  /*e8c0*/  DADD R2, R2, R20 ;  /* 0x0000000002027229 */ /* 0x000fd00000000014 */
[----:B------:R-:W-:Y:S01]  /*e8d0*/  DFMA R4, R16, R2, R14 ;  /* 0x000000021004722b */ /* 0x000fe2000000000e */
[----:B------:R-:W-:Y:S10]  /*e8e0*/  BRA `(.L_x_396) ;  /* 0x0000003800a87947 */ /* 0x000ff40003800000 */
.L_x_499:
[----:B------:R-:W-:-:S13]  /*e8f0*/  ISETP.NE.OR P1, PT, R14, R7, P1 ;  /* 0x000000070e00720c */ /* 0x000fda0000f25670 */
[----:B------:R-:W-:Y:S05]  /*e900*/  @P1 BRA `(.L_x_525) ;  /* 0x0000001c00481947 */ /* 0x000fea0003800000 */
[----:B------:R-:W0:Y:S08]  /*e910*/  LDC.64 R20, c[0x0][0x3a8] ;  /* 0x0000ea00ff147b82 */ /* 0x000e300000000a00 */
[----:B------:R-:W1:Y:S01]  /*e920*/  LDC.64 R24, c[0x0][0x3a0] ;  /* 0x0000e800ff187b82 */ /* 0x000e620000000a00 */
[----:B0-----:R-:W-:-:S05]  /*e930*/  IMAD.WIDE R20, R3, 0x8, R20 ;  /* 0x0000000803147825 */ /* 0x001fca00078e0214 */
[----:B------:R-:W2:Y:S01]  /*e940*/  LDG.E.64 R16, desc[UR8][R20.64+-0x8] ;  /* 0xfffff80814107981 */ /* 0x000ea2000c1e1b00 */
[----:B-1----:R-:W-:-:S06]  /*e950*/  IMAD.WIDE R24, R2, 0x8, R24 ;  /* 0x0000000802187825 */ /* 0x002fcc00078e0218 */
        /* <DEDUP_REMOVED lines=40> */
.L_x_528:
        /* <DEDUP_REMOVED lines=23> */
.L_x_530:
[----:B------:R-:W-:Y:S05]  /*ed50*/  BSYNC.RECONVERGENT B3 ;  /* 0x0000000000037941 */ /* 0x000fea0003800200 */
.L_x_529:
[----:B------:R-:W-:Y:S01]  /*ed60*/  DFMA R14, R14, 2, R4 ;  /* 0x400000000e0e782b */ /* 0x000fe20000000004 */
[----:B------:R-:W-:Y:S10]  /*ed70*/  BRA `(.L_x_526) ;  /* 0x0000000400587947 */ /* 0x000ff40003800000 */
.L_x_527:
        /* <DEDUP_REMOVED lines=37> */
.L_x_532:
        /* <DEDUP_REMOVED lines=21> */
.L_x_534:
[----:B------:R-:W-:Y:S05]  /*f120*/  BSYNC.RECONVERGENT B3 ;  /* 0x0000000000037941 */ /* 0x000fea0003800200 */
.L_x_533:
[----:B------:R-:W-:Y:S01]  /*f130*/  DADD R14, R4, R14 ;  /* 0x00000000040e7229 */ /* 0x000fe2000000000e */
[----:B------:R-:W-:Y:S10]  /*f140*/  BRA `(.L_x_526) ;  /* 0x0000000000647947 */ /* 0x000ff40003800000 */
.L_x_531:
        /* <DEDUP_REMOVED lines=25> */
.L_x_526:
[----:B------:R-:W2:Y:S04]  /*f2e0*/  LDG.E.64 R24, desc[UR8][R20.64+-0x10] ;  /* 0xfffff00814187981 */ /* 0x000ea8000c1e1b00 */
[----:B------:R-:W3:Y:S01]  /*f2f0*/  LDG.E.64 R22, desc[UR8][R22.64] ;  /* 0x0000000816167981 */ /* 0x000ee2000c1e1b00 */
[----:B------:R-:W-:Y:S01]  /*f300*/  UMOV UR4, 0x79c842fa ;  /* 0x79c842fa00047882 */ /* 0x000fe20000000000 */
[----:B------:R-:W-:Y:S01]  /*f310*/  UMOV UR5, 0x4007ffff ;  /* 0x4007ffff00057882 */ /* 0x000fe20000000000 */
[----:B------:R-:W-:Y:S01]  /*f320*/  MOV R4, 0xa0b5ed8d ;  /* 0xa0b5ed8d00047802 */ /* 0x000fe20000000f00 */
[----:B------:R-:W-:Y:S01]  /*f330*/  IMAD.MOV.U32 R5, RZ, RZ, 0x3eb0c6f7 ;  /* 0x3eb0c6f7ff057424 */ /* 0x000fe200078e00ff */
[----:B------:R-:W-:Y:S01]  /*f340*/  BSSY.RECONVERGENT B3, `(.L_x_535) ;  /* 0x000009e000037945 */ /* 0x000fe20003800200 */
[----:B--2---:R-:W-:-:S06]  /*f350*/  DSETP.GEU.AND P0, PT, R24, UR4, PT ;  /* 0x0000000418007e2a */ /* 0x004fcc000bf0e000 */
[----:B------:R-:W-:-:S06]  /*f360*/  DSETP.LEU.OR P0, PT, R24, R4, P0 ;  /* 0x000000041800722a */ /* 0x000fcc000070b400 */
[----:B---3--:R-:W-:-:S14]  /*f370*/  DSETP.GEU.OR P1, PT, |R22|, R4, P0 ;  /* 0x000000041600722a */ /* 0x008fdc000072e600 */
        /* <DEDUP_REMOVED lines=29> */
.L_x_538:
        /* <DEDUP_REMOVED lines=21> */
.L_x_540:
[----:B------:R-:W-:Y:S05]  /*f6a0*/  BSYNC.RECONVERGENT B4 ;  /* 0x0000000000047941 */ /* 0x000fea0003800200 */
.L_x_539:
[----:B------:R-:W-:Y:S01]  /*f6b0*/  DFMA R6, R20, 2, R4 ;  /* 0x400000001406782b */ /* 0x000fe20000000004 */
[----:B------:R-:W-:Y:S10]  /*f6c0*/  BRA `(.L_x_536) ;  /* 0x0000000400947947 */ /* 0x000ff40003800000 */
.L_x_537:
        /* <DEDUP_REMOVED lines=8> */
[----:B------:R-:W-:Y:S05]  /*f750*/  @!P0 BREAK.RELIABLE B4 ;  /* 0x0000000000048942 */ /* 0x000fea0003800100 */
[----:B------:R-:W-:-:S06]  /*f760*/  @!P0 IMAD.MOV.U32 R7, RZ, RZ, 0x3fd00000 ;  /* 0x3fd00000ff078424 */ /* 0x000fcc00078e00ff */
[----:B------:R-:W-:Y:S01]  /*f770*/  @!P0 DFMA R6, R22, -R6, 2 ;  /* 0x400000001606842b */ /* 0x000fe20000000806 */
[----:B------:R-:W-:Y:S10]  /*f780*/  @!P0 BRA `(.L_x_536) ;  /* 0x0000000400648947 */ /* 0x000ff40003800000 */
[----:B------:R-:W-:-:S08]  /*f790*/  DADD R2, R24, -3 ;  /* 0xc008000018027429 */ /* 0x000fd00000000000 */
[----:B------:R-:W-:-:S14]  /*f7a0*/  DSETP.GEU.AND P0, PT, |R2|, R4, PT ;  /* 0x000000040200722a */ /* 0x000fdc0003f0e200 */
[----:B------:R-:W-:Y:S05]  /*f7b0*/  @!P0 BREAK.RELIABLE B4 ;  /* 0x0000000000048942 */ /* 0x000fea0003800100 */
        /* <DEDUP_REMOVED lines=29> */
.L_x_544:
[----:B------:R-:W-:Y:S05]  /*f990*/  BSYNC.RECONVERGENT B5 ;  /* 0x0000000000057941 */ /* 0x000fea0003800200 */
.L_x_543:
        /* <DEDUP_REMOVED lines=23> */
.L_x_546:
[----:B------:R-:W-:Y:S05]  /*fb10*/  BSYNC.RECONVERGENT B5 ;  /* 0x0000000000057941 */ /* 0x000fea0003800200 */
.L_x_545:
[----:B------:R-:W-:Y:S01]  /*fb20*/  DADD R6, R4, R20 ;  /* 0x0000000004067229 */ /* 0x000fe20000000014 */
[----:B------:R-:W-:Y:S10]  /*fb30*/  BRA `(.L_x_536) ;  /* 0x0000000000787947 */ /* 0x000ff40003800000 */
.L_x_542:
[----:B------:R-:W-:Y:S05]  /*fb40*/  BSYNC.RELIABLE B4 ;  /* 0x0000000000047941 */ /* 0x000fea0003800100 */
.L_x_541:
[----:B------:R-:W-:Y:S01]  /*fb50*/  DFMA R8, R22, R24, 4 ;  /* 0x401000001608742b */ /* 0x000fe20000000018 */
        /* <DEDUP_REMOVED lines=24> */
[----:B------:R-:W-:Y:S05]  /*fce0*/  CALL.REL.NOINC `($__internal_5_$__cuda_sm20_dsqrt_rn_f64_mediumpath_v1) ;  /* 0x0000002c00f47944 */ /* 0x000fea0003c00000 */
[----:B------:R-:W-:Y:S01]  /*fcf0*/  MOV R6, R2 ;  /* 0x0000000200067202 */ /* 0x000fe20000000f00 */
[----:B------:R-:W-:-:S07]  /*fd00*/  IMAD.MOV.U32 R7, RZ, RZ, R3 ;  /* 0x000000ffff077224 */ /* 0x000fce00078e0003 */
.L_x_547:
[----:B------:R-:W-:Y:S05]  /*fd10*/  BSYNC.RECONVERGENT B4 ;  /* 0x0000000000047941 */ /* 0x000fea0003800200 */
.L_x_536:
[----:B------:R-:W-:Y:S05]  /*fd20*/  BSYNC.RECONVERGENT B3 ;  /* 0x0000000000037941 */ /* 0x000fea0003800200 */
.L_x_535:
        /* <DEDUP_REMOVED lines=31> */
.L_x_549:
[----:B------:R-:W-:Y:S05]  /*ff20*/  BSYNC.RECONVERGENT B3 ;  /* 0x0000000000037941 */ /* 0x000fea0003800200 */
.L_x_548:
        /* <DEDUP_REMOVED lines=23> */
.L_x_551:
[----:B------:R-:W-:Y:S05]  /*100a0*/  BSYNC.RECONVERGENT B3 ;  /* 0x0000000000037941 */ /* 0x000fea0003800200 */
.L_x_550:
        /* <DEDUP_REMOVED lines=33> */
[----:B------:R-:W-:Y:S05]  /*102c0*/  CALL.REL.NOINC `($__internal_5_$__cuda_sm20_dsqrt_rn_f64_mediumpath_v1) ;  /* 0x00000028007c7944 */ /* 0x000fea0003c00000 */
[----:B------:R-:W-:Y:S01]  /*102d0*/  IMAD.MOV.U32 R6, RZ, RZ, R2 ;  /* 0x000000ffff067224 */ /* 0x000fe200078e0002 */
[----:B------:R-:W-:-:S07]  /*102e0*/  MOV R7, R3 ;  /* 0x0000000300077202 */ /* 0x000fce0000000f00 */
.L_x_553:
[----:B------:R-:W-:Y:S05]  /*102f0*/  BSYNC.RECONVERGENT B3 ;  /* 0x0000000000037941 */ /* 0x000fea0003800200 */
.L_x_552:
        /* <DEDUP_REMOVED lines=22> */
[----:B------:R-:W-:Y:S05]  /*10460*/  CALL.REL.NOINC `($__internal_4_$__cuda_sm20_div_rn_f64_full) ;  /* 0x00000020007c7944 */ /* 0x000fea0003c00000 */
[----:B------:R-:W-:Y:S01]  /*10470*/  MOV R20, R4 ;  /* 0x0000000400147202 */ /* 0x000fe20000000f00 */
[----:B------:R-:W-:-:S07]  /*10480*/  IMAD.MOV.U32 R21, RZ, RZ, R3 ;  /* 0x000000ffff157224 */ /* 0x000fce00078e0003 */
.L_x_554:
        /* <DEDUP_REMOVED lines=21> */
[----:B------:R-:W-:Y:S05]  /*105e0*/  CALL.REL.NOINC `($__internal_4_$__cuda_sm20_div_rn_f64_full) ;  /* 0x00000020001c7944 */ /* 0x000fea0003c00000 */
[----:B------:R-:W-:-:S07]  /*105f0*/  IMAD.MOV.U32 R2, RZ, RZ, R4 ;  /* 0x000000ffff027224 */ /* 0x000fce00078e0004 */
.L_x_555:
[----:B------:R-:W-:-:S08]  /*10600*/  DADD R2, R2, R20 ;  /* 0x0000000002027229 */ /* 0x000fd00000000014 */
[----:B------:R-:W-:Y:S01]  /*10610*/  DFMA R4, R14, R2, R16 ;  /* 0x000000020e04722b */ /* 0x000fe20000000010 */
[----:B------:R-:W-:Y:S10]  /*10620*/  BRA `(.L_x_396) ;  /* 0x0000001c00587947 */ /* 0x000ff40003800000 */
.L_x_525:
[----:B------:R-:W-:-:S13]  /*10630*/  ISETP.NE.OR P0, PT, R14, R7, !P0 ;  /* 0x000000070e00720c */ /* 0x000fda0004705670 */
[----:B------:R-:W-:Y:S05]  /*10640*/  @P0 BRA `(.L_x_396) ;  /* 0x0000001c00500947 */ /* 0x000fea0003800000 */
[----:B------:R-:W0:Y:S08]  /*10650*/  LDC.64 R16, c[0x0][0x3a8] ;  /* 0x0000ea00ff107b82 */ /* 0x000e300000000a00 */
        /* <DEDUP_REMOVED lines=43> */
.L_x_558:
        /* <DEDUP_REMOVED lines=22> */
[----:B------:R-:W-:-:S07]  /*10a70*/  MOV R5, R3 ;  /* 0x0000000300057202 */ /* 0x000fce0000000f00 */
.L_x_560:
[----:B------:R-:W-:Y:S05]  /*10a80*/  BSYNC.RECONVERGENT B3 ;  /* 0x0000000000037941 */ /* 0x000fea0003800200 */
.L_x_559:
[----:B------:R-:W-:Y:S01]  /*10a90*/  DFMA R14, R14, 2, R4 ;  /* 0x400000000e0e782b */ /* 0x000fe20000000004 */
[----:B------:R-:W-:Y:S10]  /*10aa0*/  BRA `(.L_x_556) ;  /* 0x0000000400647947 */ /* 0x000ff40003800000 */
.L_x_557:
        /* <DEDUP_REMOVED lines=38> */
[----:B------:R-:W-:Y:S01]  /*10d10*/  MOV R14, R2 ;  /* 0x00000002000e7202 */ /* 0x000fe20000000f00 */
[----:B------:R-:W-:-:S07]  /*10d20*/  IMAD.MOV.U32 R15, RZ, RZ, R3 ;  /* 0x000000ffff0f7224 */ /* 0x000fce00078e0003 */
.L_x_562:
        /* <DEDUP_REMOVED lines=21> */
.L_x_564:
[----:B------:R-:W-:Y:S05]  /*10e80*/  BSYNC.RECONVERGENT B3 ;  /* 0x0000000000037941 */ /* 0x000fea0003800200 */
.L_x_563:
[----:B------:R-:W-:Y:S01]  /*10e90*/  DADD R14, R4, R14 ;  /* 0x00000000040e7229 */ /* 0x000fe2000000000e */
[----:B------:R-:W-:Y:S10]  /*10ea0*/  BRA `(.L_x_556) ;  /* 0x0000000000647947 */ /* 0x000ff40003800000 */
.L_x_561:
        /* <DEDUP_REMOVED lines=25> */
.L_x_556:
        /* <DEDUP_REMOVED lines=35> */
[----:B------:R-:W-:Y:S02]  /*11270*/  MOV R2, R12 ;  /* 0x0000000c00027202 */ /* 0x000fe40000000f00 */
[----:B------:R-:W-:-:S07]  /*11280*/  MOV R12, 0x112a0 ;  /* 0x000112a0000c7802 */ /* 0x000fce0000000f00 */
[----:B------:R-:W-:Y:S05]  /*11290*/  CALL.REL.NOINC `($__internal_5_$__cuda_sm20_dsqrt_rn_f64_mediumpath_v1) ;  /* 0x0000001800887944 */ /* 0x000fea0003c00000 */
[----:B------:R-:W-:Y:S01]  /*112a0*/  IMAD.MOV.U32 R20, RZ, RZ, R2 ;  /* 0x000000ffff147224 */ /* 0x000fe200078e0002 */
[----:B------:R-:W-:-:S07]  /*112b0*/  MOV R21, R3 ;  /* 0x0000000300157202 */ /* 0x000fce0000000f00 */
.L_x_568:
        /* <DEDUP_REMOVED lines=20> */
[----:B------:R-:W-:-:S07]  /*11400*/  MOV R5, R3 ;  /* 0x0000000300057202 */ /* 0x000fce0000000f00 */
.L_x_570:
[----:B------:R-:W-:Y:S05]  /*11410*/  BSYNC.RECONVERGENT B4 ;  /* 0x0000000000047941 */ /* 0x000fea0003800200 */
.L_x_569:
[----:B------:R-:W-:Y:S01]  /*11420*/  DFMA R6, R20, 2, R4 ;  /* 0x400000001406782b */ /* 0x000fe20000000004 */
[----:B------:R-:W-:Y:S10]  /*11430*/  BRA `(.L_x_566) ;  /* 0x0000000400947947 */ /* 0x000ff40003800000 */
.L_x_567:
        /* <DEDUP_REMOVED lines=44> */
.L_x_574:
[----:B------:R-:W-:Y:S05]  /*11700*/  BSYNC.RECONVERGENT B5 ;  /* 0x0000000000057941 */ /* 0x000fea0003800200 */
.L_x_573:
        /* <DEDUP_REMOVED lines=21> */
[----:B------:R-:W-:Y:S05]  /*11860*/  CALL.REL.NOINC `($__internal_4_$__cuda_sm20_div_rn_f64_full) ;  /* 0x0000000c007c7944 */ /* 0x000fea0003c00000 */
[----:B------:R-:W-:-:S07]  /*11870*/  IMAD.MOV.U32 R5, RZ, RZ, R3 ;  /* 0x000000ffff057224 */ /* 0x000fce00078e0003 */
.L_x_576:
[----:B------:R-:W-:Y:S05]  /*11880*/  BSYNC.RECONVERGENT B5 ;  /* 0x0000000000057941 */ /* 0x000fea0003800200 */
.L_x_575:
[----:B------:R-:W-:Y:S01]  /*11890*/  DADD R6, R4, R20 ;  /* 0x0000000004067229 */ /* 0x000fe20000000014 */
[----:B------:R-:W-:Y:S10]  /*118a0*/  BRA `(.L_x_566) ;  /* 0x0000000000787947 */ /* 0x000ff40003800000 */
.L_x_572:
[----:B------:R-:W-:Y:S05]  /*118b0*/  BSYNC.RELIABLE B4 ;  /* 0x0000000000047941 */ /* 0x000fea0003800100 */
.L_x_571:
[----:B------:R-:W-:Y:S01]  /*118c0*/  DFMA R8, R22, R24, 4 ;  /* 0x401000001608742b */ /* 0x000fe20000000018 */
[----:B------:R-:W-:Y:S01]  /*118d0*/  IMAD.MOV.U32 R6, RZ, RZ, 0x0 ;  /* 0x00000000ff067424 */ /* 0x000fe200078e00ff */
[----:B------:R-:W-:Y:S01]  /*118e0*/  MOV R7, 0x3fd80000 ;  /* 0x3fd8000000077802 */ /* 0x000fe20000000f00 */
[----:B------:R-:W-:Y:S03]  /*118f0*/  BSSY.RECONVERGENT B4, `(.L_x_566) ;  /* 0x0000019000047945 */ /* 0x000fe60003800200 */
        /* <DEDUP_REMOVED lines=24> */
.L_x_577:
[----:B------:R-:W-:Y:S05]  /*11a80*/  BSYNC.RECONVERGENT B4 ;  /* 0x0000000000047941 */ /* 0x000fea0003800200 */
.L_x_566:
[----:B------:R-:W-:Y:S05]  /*11a90*/  BSYNC.RECONVERGENT B3 ;  /* 0x0000000000037941 */ /* 0x000fea0003800200 */
.L_x_565:
        /* <DEDUP_REMOVED lines=27> */
[----:B------:R-:W-:-:S07]  /*11c50*/  MOV R12, 0x11c70 ;  /* 0x00011c70000c7802 */ /* 0x000fce0000000f00 */
[----:B------:R-:W-:Y:S05]  /*11c60*/  CALL.REL.NOINC `($__internal_5_$__cuda_sm20_dsqrt_rn_f64_mediumpath_v1) ;  /* 0x0000001000147944 */ /* 0x000fea0003c00000 */
[----:B------:R-:W-:Y:S01]  /*11c70*/  MOV R28, R2 ;  /* 0x00000002001c7202 */ /* 0x000fe20000000f00 */
[----:B------:R-:W-:-:S07]  /*11c80*/  IMAD.MOV.U32 R29, RZ, RZ, R3 ;  /* 0x000000ffff1d7224 */ /* 0x000fce00078e0003 */
.L_x_579:
[----:B------:R-:W-:Y:S05]  /*11c90*/  BSYNC.RECONVERGENT B3 ;  /* 0x0000000000037941 */ /* 0x000fea0003800200 */
.L_x_578:
[----:B------:R-:W0:Y:S01]  /*11ca0*/  MUFU.RCP64H R3, R29 ;  /* 0x0000001d00037308 */ /* 0x000e220000001800 */
[----:B------:R-:W-:Y:S01]  /*11cb0*/  HFMA2 R2, -RZ, RZ, 0, 5.9604644775390625e-08 ;  /* 0x00000001ff027431 */ /* 0x000fe200000001ff */
        /* <DEDUP_REMOVED lines=19> */
[----:B------:R-:W-:Y:S01]  /*11df0*/  IMAD.MOV.U32 R26, RZ, RZ, R4 ;  /* 0x000000ffff1a7224 */ /* 0x000fe200078e0004 */
[----:B------:R-:W-:-:S07]  /*11e00*/  MOV R27, R3 ;  /* 0x00000003001b7202 */ /* 0x000fce0000000f00 */
.L_x_581:
[----:B------:R-:W-:Y:S05]  /*11e10*/  BSYNC.RECONVERGENT B3 ;  /* 0x0000000000037941 */ /* 0x000fea0003800200 */
.L_x_580:
        /* <DEDUP_REMOVED lines=21> */
[----:B------:R-:W-:Y:S02]  /*11f70*/  IADD3 R11, PT, PT, R9, -0x100000, RZ ;  /* 0xfff00000090b7810 */ /* 0x000fe40007ffe0ff */
[----:B------:R-:W-:-:S04]  /*11f80*/  MOV R10, R8 ;  /* 0x00000008000a7202 */ /* 0x000fc80000000f00 */
[----:B------:R-:W-:-:S08]  /*11f90*/  DFMA R12, R4, -R4, R20 ;  /* 0x80000004040c722b */ /* 0x000fd00000000014 */
[----:B------:R-:W-:Y:S01]  /*11fa0*/  DFMA R6, R12, R10, R4 ;  /* 0x0000000a0c06722b */ /* 0x000fe20000000004 */
[----:B------:R-:W-:Y:S10]  /*11fb0*/  @!P0 BRA `(.L_x_583) ;  /* 0x0000000000288947 */ /* 0x000ff40003800000 */
[----:B------:R-:W-:Y:S01]  /*11fc0*/  MOV R10, R8 ;  /* 0x00000008000a7202 */ /* 0x000fe20000000f00 */
[----:B------:R-:W-:Y:S01]  /*11fd0*/  IMAD.MOV.U32 R6, RZ, RZ, R12 ;  /* 0x000000ffff067224 */ /* 0x000fe200078e000c */
        /* <DEDUP_REMOVED lines=8> */
.L_x_583:
[----:B------:R-:W-:Y:S05]  /*12060*/  BSYNC.RECONVERGENT B3 ;  /* 0x0000000000037941 */ /* 0x000fea0003800200 */
.L_x_582:
[----:B------:R-:W0:Y:S01]  /*12070*/  LDCU UR4, c[0x0][0x3d4] ;  /* 0x00007a80ff0477ac */ /* 0x000e220008000800 */
[----:B------:R-:W1:Y:S01]  /*12080*/  LDC.64 R4, c[0x0][0x3d0] ;  /* 0x0000f400ff047b82 */ /* 0x000e620000000a00 */
[----:B------:R-:W-:Y:S01]  /*12090*/  HFMA2 R2, -RZ, RZ, 0, 5.9604644775390625e-08 ;  /* 0x00000001ff027431 */ /* 0x000fe200000001ff */
        /* <DEDUP_REMOVED lines=20> */
[----:B------:R-:W-:Y:S01]  /*121e0*/  IMAD.MOV.U32 R20, RZ, RZ, R4 ;  /* 0x000000ffff147224 */ /* 0x000fe200078e0004 */
[----:B------:R-:W-:-:S07]  /*121f0*/  MOV R21, R3 ;  /* 0x0000000300157202 */ /* 0x000fce0000000f00 */
.L_x_584:
        /* <DEDUP_REMOVED lines=22> */
[----:B------:R-:W-:-:S07]  /*12360*/  MOV R2, R4 ;  /* 0x0000000400027202 */ /* 0x000fce0000000f00 */
.L_x_585:
[----:B------:R-:W-:-:S08]  /*12370*/  DADD R2, R2, R20 ;  /* 0x0000000002027229 */ /* 0x000fd00000000014 */
[----:B------:R-:W-:-:S11]  /*12380*/  DFMA R4, R14, R2, R16 ;  /* 0x000000020e04722b */ /* 0x000fd60000000010 */
.L_x_396:
[----:B------:R-:W-:Y:S05]  /*12390*/  BSYNC.RECONVERGENT B1 ;  /* 0x0000000000017941 */ /* 0x000fea0003800200 */
.L_x_309:
[----:B------:R-:W-:Y:S05]  /*123a0*/  WARPSYNC.ALL ;  /* 0x0000000000007948 */ /* 0x000fea0003800000 */
[----:B------:R-:W0:Y:S01]  /*123b0*/  LDC.64 R2, c[0x0][0x380] ;  /* 0x0000e000ff027b82 */ /* 0x000e220000000a00 */
[----:B------:R-:W-:Y:S01]  /*123c0*/  DADD R4, -R4, R18 ;  /* 0x0000000004047229 */ /* 0x000fe20000000112 */
[----:B0-----:R-:W-:-:S06]  /*123d0*/  IMAD.WIDE R2, R0, 0x8, R2 ;  /* 0x0000000800027825 */ /* 0x001fcc00078e0202 */
[----:B------:R-:W-:Y:S01]  /*123e0*/  STG.E.64 desc[UR8][R2.64], R4 ;  /* 0x0000000402007986 */ /* 0x000fe2000c101b08 */
[----:B------:R-:W-:Y:S05]  /*123f0*/  EXIT ;  /* 0x000000000000794d */ /* 0x000fea0003800000 */
        .weak           $__internal_3_$__cuda_sm20_dblrcp_rn_slowpath_v3
        .type           $__internal_3_$__cuda_sm20_dblrcp_rn_slowpath_v3,@function
        .size           $__internal_3_$__cuda_sm20_dblrcp_rn_slowpath_v3,($__internal_4_$__cuda_sm20_div_rn_f64_full - $__internal_3_$__cuda_sm20_dblrcp_rn_slowpath_v3)
$__internal_3_$__cuda_sm20_dblrcp_rn_slowpath_v3:
[----:B------:R-:W-:Y:S01]  /*12400*/  DSETP.GTU.AND P1, PT, |R6|, +INF , PT ;  /* 0x7ff000000600742a */ /* 0x000fe20003f2c200 */
[----:B------:R-:W-:-:S13]  /*12410*/  BSSY.RECONVERGENT B2, `(.L_x_586) ;  /* 0x0000022000027945 */ /* 0x000fda0003800200 */
[----:B------:R-:W-:Y:S05]  /*12420*/  @P1 BRA `(.L_x_587) ;  /* 0x0000000000781947 */ /* 0x000fea0003800000 */
[----:B------:R-:W-:-:S05]  /*12430*/  LOP3.LUT R3, R7, 0x7fffffff, RZ, 0xc0, !PT ;  /* 0x7fffffff07037812 */ /* 0x000fca00078ec0ff */
[----:B------:R-:W-:-:S05]  /*12440*/  VIADD R5, R3, 0xffffffff ;  /* 0xffffffff03057836 */ /* 0x000fca0000000000 */
[----:B------:R-:W-:-:S13]  /*12450*/  ISETP.GE.U32.AND P1, PT, R5, 0x7fefffff, PT ;  /* 0x7fefffff0500780c */ /* 0x000fda0003f26070 */
[----:B------:R-:W-:Y:S02]  /*12460*/  @P1 LOP3.LUT R9, R7, 0x7ff00000, RZ, 0x3c, !PT ;  /* 0x7ff0000007091812 */ /* 0x000fe400078e3cff */
[----:B------:R-:W-:Y:S01]  /*12470*/  @P1 MOV R8, RZ ;  /* 0x000000ff00081202 */ /* 0x000fe20000000f00 */
[----:B------:R-:W-:Y:S06]  /*12480*/  @P1 BRA `(.L_x_588) ;  /* 0x0000000000681947 */ /* 0x000fec0003800000 */
[----:B------:R-:W-:-:S13]  /*12490*/  ISETP.GE.U32.AND P1, PT, R3, 0x1000001, PT ;  /* 0x010000010300780c */ /* 0x000fda0003f26070 */
[----:B------:R-:W-:Y:S05]  /*124a0*/  @!P1 BRA `(.L_x_589) ;  /* 0x0000000000349947 */ /* 0x000fea0003800000 */
[----:B------:R-:W-:Y:S01]  /*124b0*/  VIADD R9, R7, 0xc0200000 ;  /* 0xc020000007097836 */ /* 0x000fe20000000000 */
[----:B------:R-:W-:-:S03]  /*124c0*/  MOV R8, R6 ;  /* 0x0000000600087202 */ /* 0x000fc60000000f00 */
        /* <DEDUP_REMOVED lines=11> */
.L_x_589:
[----:B------:R-:W-:-:S06]  /*12580*/  DMUL R6, R6, 8.11296384146066816958e+31 ;  /* 0x4690000006067828 */ /* 0x000fcc0000000000 */
        /* <DEDUP_REMOVED lines=8> */
.L_x_587:
[----:B------:R-:W-:Y:S01]  /*12610*/  LOP3.LUT R9, R7, 0x80000, RZ, 0xfc, !PT ;  /* 0x0008000007097812 */ /* 0x000fe200078efcff */
[----:B------:R-:W-:-:S07]  /*12620*/  IMAD.MOV.U32 R8, RZ, RZ, R6 ;  /* 0x000000ffff087224 */ /* 0x000fce00078e0006 */
.L_x_588:
[----:B------:R-:W-:Y:S05]  /*12630*/  BSYNC.RECONVERGENT B2 ;  /* 0x0000000000027941 */ /* 0x000fea0003800200 */
.L_x_586:
[----:B------:R-:W-:-:S04]  /*12640*/  MOV R3, 0x0 ;  /* 0x0000000000037802 */ /* 0x000fc80000000f00 */
[----:B------:R-:W-:Y:S05]  /*12650*/  RET.REL.NODEC R2 `(_Z13matrix_get_rkPdiiiiS_S_S_S_S_S_S_ddii) ;  /* 0xfffffed802687950 */ /* 0x000fea0003c3ffff */
        .weak           $__internal_4_$__cuda_sm20_div_rn_f64_full
        .type           $__internal_4_$__cuda_sm20_div_rn_f64_full,@function
        .size           $__internal_4_$__cuda_sm20_div_rn_f64_full,($__internal_5_$__cuda_sm20_dsqrt_rn_f64_mediumpath_v1 - $__internal_4_$__cuda_sm20_div_rn_f64_full)
$__internal_4_$__cuda_sm20_div_rn_f64_full:
[----:B------:R-:W-:Y:S01]  /*12660*/  MOV R13, R3 ;  /* 0x00000003000d7202 */ /* 0x000fe20000000f00 */
[----:B------:R-:W-:Y:S01]  /*12670*/  IMAD.MOV.U32 R8, RZ, RZ, R6 ;  /* 0x000000ffff087224 */ /* 0x000fe200078e0006 */
[----:B------:R-:W-:Y:S01]  /*12680*/  FSETP.GEU.AND P1, PT, |R7|, 1.469367938527859385e-39, PT ;  /* 0x001000000700780b */ /* 0x000fe20003f2e200 */
[----:B------:R-:W-:Y:S01]  /*12690*/  IMAD.MOV.U32 R12, RZ, RZ, R4 ;  /* 0x000000ffff0c7224 */ /* 0x000fe200078e0004 */
[----:B------:R-:W-:Y:S01]  /*126a0*/  FSETP.GEU.AND P3, PT, |R13|, 1.469367938527859385e-39, PT ;  /* 0x001000000d00780b */ /* 0x000fe20003f6e200 */
[----:B------:R-:W-:Y:S01]  /*126b0*/  IMAD.MOV.U32 R10, RZ, RZ, R6 ;  /* 0x000000ffff0a7224 */ /* 0x000fe200078e0006 */
[----:B------:R-:W-:Y:S01]  /*126c0*/  LOP3.LUT R3, R7, 0x800fffff, RZ, 0xc0, !PT ;  /* 0x800fffff07037812 */ /* 0x000fe200078ec0ff */
[----:B------:R-:W-:Y:S01]  /*126d0*/  IMAD.MOV.U32 R26, RZ, RZ, R12 ;  /* 0x000000ffff1a7224 */ /* 0x000fe200078e000c */
[----:B------:R-:W-:Y:S01]  /*126e0*/  MOV R9, R7 ;  /* 0x0000000700097202 */ /* 0x000fe20000000f00 */
[----:B------:R-:W-:Y:S01]  /*126f0*/  IMAD.MOV.U32 R24, RZ, RZ, 0x1 ;  /* 0x00000001ff187424 */ /* 0x000fe200078e00ff */
[----:B------:R-:W-:Y:S01]  /*12700*/  LOP3.LUT R11, R3, 0x3ff00000, RZ, 0xfc, !PT ;  /* 0x3ff00000030b7812 */ /* 0x000fe200078efcff */
[----:B------:R-:W-:Y:S01]  /*12710*/  BSSY.RECONVERGENT B2, `(.L_x_590) ;  /* 0x0000055000027945 */ /* 0x000fe20003800200 */
[----:B------:R-:W-:-:S02]  /*12720*/  LOP3.LUT R3, R13, 0x7ff00000, RZ, 0xc0, !PT ;  /* 0x7ff000000d037812 */ /* 0x000fc400078ec0ff */
[----:B------:R-:W-:Y:S01]  /*12730*/  LOP3.LUT R6, R7, 0x7ff00000, RZ, 0xc0, !PT ;  /* 0x7ff0000007067812 */ /* 0x000fe200078ec0ff */
[----:B------:R-:W-:Y:S02]  /*12740*/  @!P1 DMUL R10, R8, 8.98846567431157953865e+307 ;  /* 0x7fe00000080a9828 */ /* 0x000fe40000000000 */
[----:B------:R-:W-:Y:S02]  /*12750*/  @!P3 LOP3.LUT R4, R9, 0x7ff00000, RZ, 0xc0, !PT ;  /* 0x7ff000000904b812 */ /* 0x000fe400078ec0ff */
[C---:B------:R-:W-:Y:S02]  /*12760*/  ISETP.GE.U32.AND P2, PT, R3.reuse, R6, PT ;  /* 0x000000060300720c */ /* 0x040fe40003f46070 */
[----:B------:R-:W-:Y:S01]  /*12770*/  @!P3 ISETP.GE.U32.AND P4, PT, R3, R4, PT ;  /* 0x000000040300b20c */ /* 0x000fe20003f86070 */
[----:B------:R-:W0:Y:S01]  /*12780*/  MUFU.RCP64H R25, R11 ;  /* 0x0000000b00197308 */ /* 0x000e220000001800 */
[----:B------:R-:W-:Y:S02]  /*12790*/  MOV R4, 0x1ca00000 ;  /* 0x1ca0000000047802 */ /* 0x000fe40000000f00 */
[----:B------:R-:W-:-:S02]  /*127a0*/  @!P3 MOV R28, RZ ;  /* 0x000000ff001cb202 */ /* 0x000fc40000000f00 */
[C---:B------:R-:W-:Y:S02]  /*127b0*/  @!P3 SEL R7, R4.reuse, 0x63400000, !P4 ;  /* 0x634000000407b807 */ /* 0x040fe40006000000 */
[----:B------:R-:W-:Y:S02]  /*127c0*/  SEL R5, R4, 0x63400000, !P2 ;  /* 0x6340000004057807 */ /* 0x000fe40005000000 */
[--C-:B------:R-:W-:Y:S02]  /*127d0*/  @!P3 LOP3.LUT R7, R7, 0x80000000, R13.reuse, 0xf8, !PT ;  /* 0x800000000707b812 */ /* 0x100fe400078ef80d */
[----:B------:R-:W-:Y:S02]  /*127e0*/  LOP3.LUT R27, R5, 0x800fffff, R13, 0xf8, !PT ;  /* 0x800fffff051b7812 */ /* 0x000fe400078ef80d */
[----:B------:R-:W-:Y:S02]  /*127f0*/  @!P3 LOP3.LUT R29, R7, 0x100000, RZ, 0xfc, !PT ;  /* 0x00100000071db812 */ /* 0x000fe400078efcff */
[----:B------:R-:W-:-:S02]  /*12800*/  MOV R5, R3 ;  /* 0x0000000300057202 */ /* 0x000fc40000000f00 */
[----:B------:R-:W-:Y:S02]  /*12810*/  @!P1 LOP3.LUT R6, R11, 0x7ff00000, RZ, 0xc0, !PT ;  /* 0x7ff000000b069812 */ /* 0x000fe400078ec0ff */
[----:B------:R-:W-:Y:S02]  /*12820*/  @!P3 DFMA R26, R26, 2, -R28 ;  /* 0x400000001a1ab82b */ /* 0x000fe4000000081c */
[----:B0-----:R-:W-:-:S08]  /*12830*/  DFMA R28, R24, -R10, 1 ;  /* 0x3ff00000181c742b */ /* 0x001fd0000000080a */
[----:B------:R-:W-:Y:S01]  /*12840*/  DFMA R28, R28, R28, R28 ;  /* 0x0000001c1c1c722b */ /* 0x000fe2000000001c */
[----:B------:R-:W-:-:S05]  /*12850*/  @!P3 LOP3.LUT R5, R27, 0x7ff00000, RZ, 0xc0, !PT ;  /* 0x7ff000001b05b812 */ /* 0x000fca00078ec0ff */
[----:B------:R-:W-:Y:S02]  /*12860*/  VIADD R7, R5, 0xffffffff ;  /* 0xffffffff05077836 */ /* 0x000fe40000000000 */
[----:B------:R-:W-:-:S03]  /*12870*/  DFMA R24, R24, R28, R24 ;  /* 0x0000001c1818722b */ /* 0x000fc60000000018 */
[----:B------:R-:W-:Y:S02]  /*12880*/  ISETP.GT.U32.AND P1, PT, R7, 0x7feffffe, PT ;  /* 0x7feffffe0700780c */ /* 0x000fe40003f24070 */
[----:B------:R-:W-:-:S03]  /*12890*/  IADD3 R7, PT, PT, R6, -0x1, RZ ;  /* 0xffffffff06077810 */ /* 0x000fc60007ffe0ff */
[----:B------:R-:W-:Y:S01]  /*128a0*/  DFMA R30, R24, -R10, 1 ;  /* 0x3ff00000181e742b */ /* 0x000fe2000000080a */
[----:B------:R-:W-:-:S07]  /*128b0*/  ISETP.GT.U32.OR P1, PT, R7, 0x7feffffe, P1 ;  /* 0x7feffffe0700780c */ /* 0x000fce0000f24470 */
[----:B------:R-:W-:-:S08]  /*128c0*/  DFMA R30, R24, R30, R24 ;  /* 0x0000001e181e722b */ /* 0x000fd00000000018 */
[----:B------:R-:W-:-:S08]  /*128d0*/  DMUL R28, R30, R26 ;  /* 0x0000001a1e1c7228 */ /* 0x000fd00000000000 */
[----:B------:R-:W-:-:S08]  /*128e0*/  DFMA R24, R28, -R10, R26 ;  /* 0x8000000a1c18722b */ /* 0x000fd0000000001a */
[----:B------:R-:W-:Y:S01]  /*128f0*/  DFMA R24, R30, R24, R28 ;  /* 0x000000181e18722b */ /* 0x000fe2000000001c */
[----:B------:R-:W-:Y:S10]  /*12900*/  @P1 BRA `(.L_x_591) ;  /* 0x0000000000741947 */ /* 0x000ff40003800000 */
[----:B------:R-:W-:-:S04]  /*12910*/  LOP3.LUT R6, R9, 0x7ff00000, RZ, 0xc0, !PT ;  /* 0x7ff0000009067812 */ /* 0x000fc800078ec0ff */
[CC--:B------:R-:W-:Y:S02]  /*12920*/  VIADDMNMX R5, R3.reuse, -R6.reuse, 0xb9600000, !PT ;  /* 0xb960000003057446 */ /* 0x0c0fe40007800906 */
[----:B------:R-:W-:Y:S01]  /*12930*/  ISETP.GE.U32.AND P1, PT, R3, R6, PT ;  /* 0x000000060300720c */ /* 0x000fe20003f26070 */
[----:B------:R-:W-:Y:S01]  /*12940*/  IMAD.MOV.U32 R6, RZ, RZ, RZ ;  /* 0x000000ffff067224 */ /* 0x000fe200078e00ff */
[----:B------:R-:W-:Y:S02]  /*12950*/  VIMNMX R5, PT, PT, R5, 0x46a00000, PT ;  /* 0x46a0000005057848 */ /* 0x000fe40003fe0100 */
[----:B------:R-:W-:-:S05]  /*12960*/  SEL R4, R4, 0x63400000, !P1 ;  /* 0x6340000004047807 */ /* 0x000fca0004800000 */
[----:B------:R-:W-:-:S05]  /*12970*/  IMAD.IADD R4, R5, 0x1, -R4 ;  /* 0x0000000105047824 */ /* 0x000fca00078e0a04 */
[----:B------:R-:W-:-:S06]  /*12980*/  IADD3 R7, PT, PT, R4, 0x7fe00000, RZ ;  /* 0x7fe0000004077810 */ /* 0x000fcc0007ffe0ff */
[----:B------:R-:W-:-:S10]  /*12990*/  DMUL R28, R24, R6 ;  /* 0x00000006181c7228 */ /* 0x000fd40000000000 */
[----:B------:R-:W-:-:S13]  /*129a0*/  FSETP.GTU.AND P1, PT, |R29|, 1.469367938527859385e-39, PT ;  /* 0x001000001d00780b */ /* 0x000fda0003f2c200 */
[----:B------:R-:W-:Y:S05]  /*129b0*/  @P1 BRA `(.L_x_592) ;  /* 0x0000000000a81947 */ /* 0x000fea0003800000 */
[----:B------:R-:W-:Y:S01]  /*129c0*/  DFMA R10, R24, -R10, R26 ;  /* 0x8000000a180a722b */ /* 0x000fe2000000001a */
[----:B------:R-:W-:-:S09]  /*129d0*/  MOV R8, RZ ;  /* 0x000000ff00087202 */ /* 0x000fd20000000f00 */
[C---:B------:R-:W-:Y:S02]  /*129e0*/  FSETP.NEU.AND P1, PT, R11.reuse, RZ, PT ;  /* 0x000000ff0b00720b */ /* 0x040fe40003f2d000 */
[----:B------:R-:W-:-:S04]  /*129f0*/  LOP3.LUT R3, R11, 0x80000000, R9, 0x48, !PT ;  /* 0x800000000b037812 */ /* 0x000fc800078e4809 */
[----:B------:R-:W-:-:S07]  /*12a00*/  LOP3.LUT R9, R3, R7, RZ, 0xfc, !PT ;  /* 0x0000000703097212 */ /* 0x000fce00078efcff */
[----:B------:R-:W-:Y:S05]  /*12a10*/  @!P1 BRA `(.L_x_592) ;  /* 0x0000000000909947 */ /* 0x000fea0003800000 */
[----:B------:R-:W-:Y:S01]  /*12a20*/  IMAD.MOV R7, RZ, RZ, -R4 ;  /* 0x000000ffff077224 */ /* 0x000fe200078e0a04 */
[----:B------:R-:W-:Y:S02]  /*12a30*/  MOV R6, RZ ;  /* 0x000000ff00067202 */ /* 0x000fe40000000f00 */
[----:B------:R-:W-:-:S04]  /*12a40*/  IADD3 R4, PT, PT, -R4, -0x43300000, RZ ;  /* 0xbcd0000004047810 */ /* 0x000fc80007ffe1ff */
[----:B------:R-:W-:Y:S02]  /*12a50*/  DFMA R6, R28, -R6, R24 ;  /* 0x800000061c06722b */ /* 0x000fe40000000018 */
[----:B------:R-:W-:-:S08]  /*12a60*/  DMUL.RP R24, R24, R8 ;  /* 0x0000000818187228 */ /* 0x000fd00000008000 */
[----:B------:R-:W-:Y:S02]  /*12a70*/  FSETP.NEU.AND P1, PT, |R7|, R4, PT ;  /* 0x000000040700720b */ /* 0x000fe40003f2d200 */
[----:B------:R-:W-:Y:S02]  /*12a80*/  LOP3.LUT R3, R25, R3, RZ, 0x3c, !PT ;  /* 0x0000000319037212 */ /* 0x000fe400078e3cff */
[----:B------:R-:W-:Y:S02]  /*12a90*/  FSEL R4, R24, R28, !P1 ;  /* 0x0000001c18047208 */ /* 0x000fe40004800000 */
[----:B------:R-:W-:-:S03]  /*12aa0*/  FSEL R5, R3, R29, !P1 ;  /* 0x0000001d03057208 */ /* 0x000fc60004800000 */
[----:B------:R-:W-:Y:S01]  /*12ab0*/  IMAD.MOV.U32 R28, RZ, RZ, R4 ;  /* 0x000000ffff1c7224 */ /* 0x000fe200078e0004 */
[----:B------:R-:W-:Y:S01]  /*12ac0*/  MOV R29, R5 ;  /* 0x00000005001d7202 */ /* 0x000fe20000000f00 */
[----:B------:R-:W-:Y:S06]  /*12ad0*/  BRA `(.L_x_592) ;  /* 0x0000000000607947 */ /* 0x000fec0003800000 */
.L_x_591:
[----:B------:R-:W-:-:S14]  /*12ae0*/  DSETP.NAN.AND P1, PT, R12, R12, PT ;  /* 0x0000000c0c00722a */ /* 0x000fdc0003f28000 */
[----:B------:R-:W-:Y:S05]  /*12af0*/  @P1 BRA `(.L_x_593) ;  /* 0x00000000004c1947 */ /* 0x000fea0003800000 */
[----:B------:R-:W-:-:S14]  /*12b00*/  DSETP.NAN.AND P1, PT, R8, R8, PT ;  /* 0x000000080800722a */ /* 0x000fdc0003f28000 */
[----:B------:R-:W-:Y:S05]  /*12b10*/  @P1 BRA `(.L_x_594) ;  /* 0x0000000000341947 */ /* 0x000fea0003800000 */
[----:B------:R-:W-:Y:S01]  /*12b20*/  ISETP.NE.AND P1, PT, R5, R6, PT ;  /* 0x000000060500720c */ /* 0x000fe20003f25270 */
[----:B------:R-:W-:Y:S01]  /*12b30*/  IMAD.MOV.U32 R28, RZ, RZ, 0x0 ;  /* 0x00000000ff1c7424 */ /* 0x000fe200078e00ff */
[----:B------:R-:W-:-:S11]  /*12b40*/  MOV R29, 0xfff80000 ;  /* 0xfff80000001d7802 */ /* 0x000fd60000000f00 */
[----:B------:R-:W-:Y:S05]  /*12b50*/  @!P1 BRA `(.L_x_592) ;  /* 0x0000000000409947 */ /* 0x000fea0003800000 */
[----:B------:R-:W-:Y:S02]  /*12b60*/  ISETP.NE.AND P1, PT, R5, 0x7ff00000, PT ;  /* 0x7ff000000500780c */ /* 0x000fe40003f25270 */
[----:B------:R-:W-:Y:S02]  /*12b70*/  LOP3.LUT R3, R13, 0x80000000, R9, 0x48, !PT ;  /* 0x800000000d037812 */ /* 0x000fe400078e4809 */
[----:B------:R-:W-:-:S13]  /*12b80*/  ISETP.EQ.OR P1, PT, R6, RZ, !P1 ;  /* 0x000000ff0600720c */ /* 0x000fda0004f22670 */
[----:B------:R-:W-:Y:S01]  /*12b90*/  @P1 LOP3.LUT R4, R3, 0x7ff00000, RZ, 0xfc, !PT ;  /* 0x7ff0000003041812 */ /* 0x000fe200078efcff */
[----:B------:R-:W-:Y:S01]  /*12ba0*/  @!P1 IMAD.MOV.U32 R28, RZ, RZ, RZ ;  /* 0x000000ffff1c9224 */ /* 0x000fe200078e00ff */
[----:B------:R-:W-:Y:S01]  /*12bb0*/  @!P1 MOV R29, R3 ;  /* 0x00000003001d9202 */ /* 0x000fe20000000f00 */
[----:B------:R-:W-:Y:S01]  /*12bc0*/  @P1 IMAD.MOV.U32 R28, RZ, RZ, RZ ;  /* 0x000000ffff1c1224 */ /* 0x000fe200078e00ff */
[----:B------:R-:W-:Y:S01]  /*12bd0*/  @P1 MOV R29, R4 ;  /* 0x00000004001d1202 */ /* 0x000fe20000000f00 */
[----:B------:R-:W-:Y:S06]  /*12be0*/  BRA `(.L_x_592) ;  /* 0x00000000001c7947 */ /* 0x000fec0003800000 */
.L_x_594:
[----:B------:R-:W-:Y:S01]  /*12bf0*/  LOP3.LUT R3, R9, 0x80000, RZ, 0xfc, !PT ;  /* 0x0008000009037812 */ /* 0x000fe200078efcff */
[----:B------:R-:W-:-:S03]  /*12c00*/  IMAD.MOV.U32 R28, RZ, RZ, R8 ;  /* 0x000000ffff1c7224 */ /* 0x000fc600078e0008 */
[----:B------:R-:W-:Y:S01]  /*12c10*/  MOV R29, R3 ;  /* 0x00000003001d7202 */ /* 0x000fe20000000f00 */
[----:B------:R-:W-:Y:S06]  /*12c20*/  BRA `(.L_x_592) ;  /* 0x00000000000c7947 */ /* 0x000fec0003800000 */
.L_x_593:
[----:B------:R-:W-:Y:S01]  /*12c30*/  LOP3.LUT R3, R13, 0x80000, RZ, 0xfc, !PT ;  /* 0x000800000d037812 */ /* 0x000fe200078efcff */
[----:B------:R-:W-:-:S03]  /*12c40*/  IMAD.MOV.U32 R28, RZ, RZ, R12 ;  /* 0x000000ffff1c7224 */ /* 0x000fc600078e000c */
[----:B------:R-:W-:-:S07]  /*12c50*/  MOV R29, R3 ;  /* 0x00000003001d7202 */ /* 0x000fce0000000f00 */
.L_x_592:
[----:B------:R-:W-:Y:S05]  /*12c60*/  BSYNC.RECONVERGENT B2 ;  /* 0x0000000000027941 */ /* 0x000fea0003800200 */
.L_x_590:
[----:B------:R-:W-:Y:S02]  /*12c70*/  HFMA2 R7, -RZ, RZ, 0, 0 ;  /* 0x00000000ff077431 */ /* 0x000fe400000001ff */
[----:B------:R-:W-:Y:S01]  /*12c80*/  IMAD.MOV.U32 R6, RZ, RZ, R2 ;  /* 0x000000ffff067224 */ /* 0x000fe200078e0002 */
[----:B------:R-:W-:Y:S01]  /*12c90*/  MOV R3, R29 ;  /* 0x0000001d00037202 */ /* 0x000fe20000000f00 */
[----:B------:R-:W-:Y:S02]  /*12ca0*/  IMAD.MOV.U32 R4, RZ, RZ, R28 ;  /* 0x000000ffff047224 */ /* 0x000fe400078e001c */
[----:B------:R-:W-:Y:S05]  /*12cb0*/  RET.REL.NODEC R6 `(_Z13matrix_get_rkPdiiiiS_S_S_S_S_S_S_ddii) ;  /* 0xfffffed006d07950 */ /* 0x000fea0003c3ffff */
        .weak           $__internal_5_$__cuda_sm20_dsqrt_rn_f64_mediumpath_v1
        .type           $__internal_5_$__cuda_sm20_dsqrt_rn_f64_mediumpath_v1,@function
        .size           $__internal_5_$__cuda_sm20_dsqrt_rn_f64_mediumpath_v1,(.L_x_606 - $__internal_5_$__cuda_sm20_dsqrt_rn_f64_mediumpath_v1)
$__internal_5_$__cuda_sm20_dsqrt_rn_f64_mediumpath_v1:
[----:B------:R-:W-:Y:S01]  /*12cc0*/  ISETP.GE.U32.AND P0, PT, R2, -0x3400000, PT ;  /* 0xfcc000000200780c */ /* 0x000fe20003f06070 */
[----:B------:R-:W-:Y:S01]  /*12cd0*/  BSSY.RECONVERGENT B2, `(.L_x_595) ;  /* 0x0000024000027945 */ /* 0x000fe20003800200 */
[----:B------:R-:W-:-:S11]  /*12ce0*/  IMAD.MOV.U32 R11, RZ, RZ, R3 ;  /* 0x000000ffff0b7224 */ /* 0x000fd600078e0003 */
        /* <DEDUP_REMOVED lines=9> */
.L_x_596:
        /* <DEDUP_REMOVED lines=24> */
.L_x_598:
[----:B------:R-:W-:-:S11]  /*12f00*/  DADD R2, R8, R8 ;  /* 0x0000000008027229 */ /* 0x000fd60000000008 */
.L_x_597:
[----:B------:R-:W-:Y:S05]  /*12f10*/  BSYNC.RECONVERGENT B2 ;  /* 0x0000000000027941 */ /* 0x000fea0003800200 */
.L_x_595:
[----:B------:R-:W-:-:S04]  /*12f20*/  MOV R13, 0x0 ;  /* 0x00000000000d7802 */ /* 0x000fc80000000f00 */
[----:B------:R-:W-:Y:S05]  /*12f30*/  RET.REL.NODEC R12 `(_Z13matrix_get_rkPdiiiiS_S_S_S_S_S_S_ddii) ;  /* 0xfffffed00c307950 */ /* 0x000fea0003c3ffff */
.L_x_599:
        /* <DEDUP_REMOVED lines=12> */
.L_x_606:


//--------------------- .text._Z17matrix_fill_valuePdiid --------------------------
	.section	.text._Z17matrix_fill_valuePdiid,"ax",@progbits
	.align	128
        .global         _Z17matrix_fill_valuePdiid
        .type           _Z17matrix_fill_valuePdiid,@function
        .size           _Z17matrix_fill_valuePdiid,(.L_x_612 - _Z17matrix_fill_valuePdiid)
        .other          _Z17matrix_fill_valuePdiid,@"STO_CUDA_ENTRY STV_DEFAULT"
_Z17matrix_fill_valuePdiid:
.text._Z17matrix_fill_valuePdiid:
[----:B------:R-:W-:Y:S01]  /*0000*/  LDC R1, c[0x0][0x37c] ;  /* 0x0000df00ff017b82 */ /* 0x000fe20000000800 */
[----:B------:R-:W0:Y:S07]  /*0010*/  S2R R0, SR_TID.X ;  /* 0x0000000000007919 */ /* 0x000e2e0000002100 */
[----:B------:R-:W0:Y:S01]  /*0020*/  S2UR UR6, SR_CTAID.X ;  /* 0x00000000000679c3 */ /* 0x000e220000002500 */
[----:B------:R-:W1:Y:S07]  /*0030*/  LDCU.64 UR4, c[0x0][0x388] ;  /* 0x00007100ff0477ac */ /* 0x000e6e0008000a00 */
[----:B------:R-:W0:Y:S01]  /*0040*/  LDC R7, c[0x0][0x360] ;  /* 0x0000d800ff077b82 */ /* 0x000e220000000800 */
[----:B-1----:R-:W-:Y:S01]  /*0050*/  UIMAD UR4, UR5, UR4, URZ ;  /* 0x00000004050472a4 */ /* 0x002fe2000f8e02ff */
[----:B0-----:R-:W-:-:S05]  /*0060*/  IMAD R7, R7, UR6, R0 ;  /* 0x0000000607077c24 */ /* 0x001fca000f8e0200 */
[----:B------:R-:W-:-:S13]  /*0070*/  ISETP.LT.AND P0, PT, R7, UR4, PT ;  /* 0x0000000407007c0c */ /* 0x000fda000bf01270 */
[----:B------:R-:W-:Y:S05]  /*0080*/  @!P0 EXIT ;  /* 0x000000000000894d */ /* 0x000fea0003800000 */
[----:B------:R-:W0:Y:S01]  /*0090*/  LDC.64 R2, c[0x0][0x380] ;  /* 0x0000e000ff027b82 */ /* 0x000e220000000a00 */
[----:B------:R-:W1:Y:S07]  /*00a0*/  LDCU.64 UR4, c[0x0][0x358] ;  /* 0x00006b00ff0477ac */ /* 0x000e6e0008000a00 */
[----:B------:R-:W1:Y:S01]  /*00b0*/  LDC.64 R4, c[0x0][0x390] ;  /* 0x0000e400ff047b82 */ /* 0x000e620000000a00 */
[----:B0-----:R-:W-:-:S05]  /*00c0*/  IMAD.WIDE R2, R7, 0x8, R2 ;  /* 0x0000000807027825 */ /* 0x001fca00078e0202 */
[----:B-1----:R-:W-:Y:S01]  /*00d0*/  STG.E.64 desc[UR4][R2.64], R4 ;  /* 0x0000000402007986 */ /* 0x002fe2000c101b04 */
[----:B------:R-:W-:Y:S05]  /*00e0*/  EXIT ;  /* 0x000000000000794d */ /* 0x000fea0003800000 */
.L_x_600:
        /* <DEDUP_REMOVED lines=9> */
.L_x_612:


//--------------------- .nv.shared.reserved.0     --------------------------
	.section	.nv.shared.reserved.0,"aw",@nobits
	.weak		__nv_reservedSMEM_offset_0_alias
	.size		__nv_reservedSMEM_offset_0_alias, 0, 64
	.other		__nv_reservedSMEM_offset_0_alias,@"STO_CUDA_RESERVED_SHARED STV_DEFAULT"
__nv_reservedSMEM_offset_0_alias:
	.zero		0
	.zero		64


//--------------------- .nv.global                --------------------------
	.section	.nv.global,"aw",@nobits
.nv.global:
	.type		_ZN32_INTERNAL_002cad90_4_k_cu__Z1udd6thrust24THRUST_300001_SM_1000_NS3seqE,@object
	.size		_ZN32_INTERNAL_002cad90_4_k_cu__Z1udd6thrust24THRUST_300001_SM_1000_NS3seqE,(_ZN32_INTERNAL_002cad90_4_k_cu__Z1udd4cuda3std3__48in_placeE - _ZN32_INTERNAL_002cad90_4_k_cu__Z1udd6thrust24THRUST_300001_SM_1000_NS3seqE)
_ZN32_INTERNAL_002cad90_4_k_cu__Z1udd6thrust24THRUST_300001_SM_1000_NS3seqE:
	.zero		1
	.type		_ZN32_INTERNAL_002cad90_4_k_cu__Z1udd4cuda3std3__48in_placeE,@object
	.size		_ZN32_INTERNAL_002cad90_4_k_cu__Z1udd4cuda3std3__48in_placeE,(_ZN32_INTERNAL_002cad90_4_k_cu__Z1udd4cuda3std6ranges3__45__cpo4sizeE - _ZN32_INTERNAL_002cad90_4_k_cu__Z1udd4cuda3std3__48in_placeE)
_ZN32_INTERNAL_002cad90_4_k_cu__Z1udd4cuda3std3__48in_placeE:
	.zero		1
	.type		_ZN32_INTERNAL_002cad90_4_k_cu__Z1udd4cuda3std6ranges3__45__cpo4sizeE,@object
	.size		_ZN32_INTERNAL_002cad90_4_k_cu__Z1udd4cuda3std6ranges3__45__cpo4sizeE,(_ZN32_INTERNAL_002cad90_4_k_cu__Z1udd6thrust24THRUST_300001_SM_1000_NS12placeholders2_3E - _ZN32_INTERNAL_002cad90_4_k_cu__Z1udd4cuda3std6ranges3__45__cpo4sizeE)
_ZN32_INTERNAL_002cad90_4_k_cu__Z1udd4cuda3std6ranges3__45__cpo4sizeE:
	.zero		1
	.type		_ZN32_INTERNAL_002cad90_4_k_cu__Z1udd6thrust24THRUST_300001_SM_1000_NS12placeholders2_3E,@object
	.size		_ZN32_INTERNAL_002cad90_4_k_cu__Z1udd6thrust24THRUST_300001_SM_1000_NS12placeholders2_3E,(_ZN32_INTERNAL_002cad90_4_k_cu__Z1udd4cuda3std3__45__cpo6cbeginE - _ZN32_INTERNAL_002cad90_4_k_cu__Z1udd6thrust24THRUST_300001_SM_1000_NS12placeholders2_3E)
_ZN32_INTERNAL_002cad90_4_k_cu__Z1udd6thrust24THRUST_300001_SM_1000_NS12placeholders2_3E:
	.zero		1
	.type		_ZN32_INTERNAL_002cad90_4_k_cu__Z1udd4cuda3std3__45__cpo6cbeginE,@object
	.size		_ZN32_INTERNAL_002cad90_4_k_cu__Z1udd4cuda3std3__45__cpo6cbeginE,(_ZN32_INTERNAL_002cad90_4_k_cu__Z1udd4cuda3std6ranges3__45__cpo6cbeginE - _ZN32_INTERNAL_002cad90_4_k_cu__Z1udd4cuda3std3__45__cpo6cbeginE)
_ZN32_INTERNAL_002cad90_4_k_cu__Z1udd4cuda3std3__45__cpo6cbeginE:
	.zero		1
	.type		_ZN32_INTERNAL_002cad90_4_k_cu__Z1udd4cuda3std6ranges3__45__cpo6cbeginE,@object
	.size		_ZN32_INTERNAL_002cad90_4_k_cu__Z1udd4cuda3std6ranges3__45__cpo6cbeginE,(_ZN32_INTERNAL_002cad90_4_k_cu__Z1udd6thrust24THRUST_300001_SM_1000_NS12placeholders2_7E - _ZN32_INTERNAL_002cad90_4_k_cu__Z1udd4cuda3std6ranges3__45__cpo6cbeginE)
_ZN32_INTERNAL_002cad90_4_k_cu__Z1udd4cuda3std6ranges3__45__cpo6cbeginE:
	.zero		1
	.type		_ZN32_INTERNAL_002cad90_4_k_cu__Z1udd6thrust24THRUST_300001_SM_1000_NS12placeholders2_7E,@object
	.size		_ZN32_INTERNAL_002cad90_4_k_cu__Z1udd6thrust24THRUST_300001_SM_1000_NS12placeholders2_7E,(_ZN32_INTERNAL_002cad90_4_k_cu__Z1udd4cuda3std3__45__cpo7crbeginE - _ZN32_INTERNAL_002cad90_4_k_cu__Z1udd6thrust24THRUST_300001_SM_1000_NS12placeholders2_7E)
_ZN32_INTERNAL_002cad90_4_k_cu__Z1udd6thrust24THRUST_300001_SM_1000_NS12placeholders2_7E:
	.zero		1
	.type		_ZN32_INTERNAL_002cad90_4_k_cu__Z1udd4cuda3std3__45__cpo7crbeginE,@object
	.size		_ZN32_INTERNAL_002cad90_4_k_cu__Z1udd4cuda3std3__45__cpo7crbeginE,(_ZN32_INTERNAL_002cad90_4_k_cu__Z1udd4cuda3std6ranges3__45__cpo4nextE - _ZN32_INTERNAL_002cad90_4_k_cu__Z1udd4cuda3std3__45__cpo7crbeginE)
_ZN32_INTERNAL_002cad90_4_k_cu__Z1udd4cuda3std3__45__cpo7crbeginE:
	.zero		1
	.type		_ZN32_INTERNAL_002cad90_4_k_cu__Z1udd4cuda3std6ranges3__45__cpo4nextE,@object
	.size		_ZN32_INTERNAL_002cad90_4_k_cu__Z1udd4cuda3std6ranges3__45__cpo4nextE,(_ZN32_INTERNAL_002cad90_4_k_cu__Z1udd4cuda3std6ranges3__45__cpo4swapE - _ZN32_INTERNAL_002cad90_4_k_cu__Z1udd4cuda3std6ranges3__45__cpo4nextE)
_ZN32_INTERNAL_002cad90_4_k_cu__Z1udd4cuda3std6ranges3__45__cpo4nextE:
	.zero		1
	.type		_ZN32_INTERNAL_002cad90_4_k_cu__Z1udd4cuda3std6ranges3__45__cpo4swapE,@object
	.size		_ZN32_INTERNAL_002cad90_4_k_cu__Z1udd4cuda3std6ranges3__45__cpo4swapE,(_ZN32_INTERNAL_002cad90_4_k_cu__Z1udd6thrust24THRUST_300001_SM_1000_NS8cuda_cub10par_nosyncE - _ZN32_INTERNAL_002cad90_4_k_cu__Z1udd4cuda3std6ranges3__45__cpo4swapE)
_ZN32_INTERNAL_002cad90_4_k_cu__Z1udd4cuda3std6ranges3__45__cpo4swapE:
	.zero		1
	.type		_ZN32_INTERNAL_002cad90_4_k_cu__Z1udd6thrust24THRUST_300001_SM_1000_NS8cuda_cub10par_nosyncE,@object
	.size		_ZN32_INTERNAL_002cad90_4_k_cu__Z1udd6thrust24THRUST_300001_SM_1000_NS8cuda_cub10par_nosyncE,(_ZN32_INTERNAL_002cad90_4_k_cu__Z1udd6thrust24THRUST_300001_SM_1000_NS12placeholders2_9E - _ZN32_INTERNAL_002cad90_4_k_cu__Z1udd6thrust24THRUST_300001_SM_1000_NS8cuda_cub10par_nosyncE)
_ZN32_INTERNAL_002cad90_4_k_cu__Z1udd6thrust24THRUST_300001_SM_1000_NS8cuda_cub10par_nosyncE:
	.zero		1
	.type		_ZN32_INTERNAL_002cad90_4_k_cu__Z1udd6thrust24THRUST_300001_SM_1000_NS12placeholders2_9E,@object
	.size		_ZN32_INTERNAL_002cad90_4_k_cu__Z1udd6thrust24THRUST_300001_SM_1000_NS12placeholders2_9E,(_ZN32_INTERNAL_002cad90_4_k_cu__Z1udd4cuda3std3__434_GLOBAL__N__002cad90_4_k_cu__Z1udd6ignoreE - _ZN32_INTERNAL_002cad90_4_k_cu__Z1udd6thrust24THRUST_300001_SM_1000_NS12placeholders2_9E)
_ZN32_INTERNAL_002cad90_4_k_cu__Z1udd6thrust24THRUST_300001_SM_1000_NS12placeholders2_9E:
	.zero		1
	.type		_ZN32_INTERNAL_002cad90_4_k_cu__Z1udd4cuda3std3__434_GLOBAL__N__002cad90_4_k_cu__Z1udd6ignoreE,@object
	.size		_ZN32_INTERNAL_002cad90_4_k_cu__Z1udd4cuda3std3__434_GLOBAL__N__002cad90_4_k_cu__Z1udd6ignoreE,(_ZN32_INTERNAL_002cad90_4_k_cu__Z1udd4cuda3std6ranges3__45__cpo4dataE - _ZN32_INTERNAL_002cad90_4_k_cu__Z1udd4cuda3std3__434_GLOBAL__N__002cad90_4_k_cu__Z1udd6ignoreE)
_ZN32_INTERNAL_002cad90_4_k_cu__Z1udd4cuda3std3__434_GLOBAL__N__002cad90_4_k_cu__Z1udd6ignoreE:
	.zero		1
	.type		_ZN32_INTERNAL_002cad90_4_k_cu__Z1udd4cuda3std6ranges3__45__cpo4dataE,@object
	.size		_ZN32_INTERNAL_002cad90_4_k_cu__Z1udd4cuda3std6ranges3__45__cpo4dataE,(_ZN32_INTERNAL_002cad90_4_k_cu__Z1udd6thrust24THRUST_300001_SM_1000_NS12placeholders2_1E - _ZN32_INTERNAL_002cad90_4_k_cu__Z1udd4cuda3std6ranges3__45__cpo4dataE)
_ZN32_INTERNAL_002cad90_4_k_cu__Z1udd4cuda3std6ranges3__45__cpo4dataE:
	.zero		1
	.type		_ZN32_INTERNAL_002cad90_4_k_cu__Z1udd6thrust24THRUST_300001_SM_1000_NS12placeholders2_1E,@object
	.size		_ZN32_INTERNAL_002cad90_4_k_cu__Z1udd6thrust24THRUST_300001_SM_1000_NS12placeholders2_1E,(_ZN32_INTERNAL_002cad90_4_k_cu__Z1udd4cuda3std3__45__cpo5beginE - _ZN32_INTERNAL_002cad90_4_k_cu__Z1udd6thrust24THRUST_300001_SM_1000_NS12placeholders2_1E)
_ZN32_INTERNAL_002cad90_4_k_cu__Z1udd6thrust24THRUST_300001_SM_1000_NS12placeholders2_1E:
	.zero		1
	.type		_ZN32_INTERNAL_002cad90_4_k_cu__Z1udd4cuda3std3__45__cpo5beginE,@object
	.size		_ZN32_INTERNAL_002cad90_4_k_cu__Z1udd4cuda3std3__45__cpo5beginE,(_ZN32_INTERNAL_002cad90_4_k_cu__Z1udd4cuda3std6ranges3__45__cpo5beginE - _ZN32_INTERNAL_002cad90_4_k_cu__Z1udd4cuda3std3__45__cpo5beginE)
_ZN32_INTERNAL_002cad90_4_k_cu__Z1udd4cuda3std3__45__cpo5beginE:
	.zero		1
	.type		_ZN32_INTERNAL_002cad90_4_k_cu__Z1udd4cuda3std6ranges3__45__cpo5beginE,@object
	.size		_ZN32_INTERNAL_002cad90_4_k_cu__Z1udd4cuda3std6ranges3__45__cpo5beginE,(_ZN32_INTERNAL_002cad90_4_k_cu__Z1udd6thrust24THRUST_300001_SM_1000_NS12placeholders2_5E - _ZN32_INTERNAL_002cad90_4_k_cu__Z1udd4cuda3std6ranges3__45__cpo5beginE)
_ZN32_INTERNAL_002cad90_4_k_cu__Z1udd4cuda3std6ranges3__45__cpo5beginE:
	.zero		1
	.type		_ZN32_INTERNAL_002cad90_4_k_cu__Z1udd6thrust24THRUST_300001_SM_1000_NS12placeholders2_5E,@object
	.size		_ZN32_INTERNAL_002cad90_4_k_cu__Z1udd6thrust24THRUST_300001_SM_1000_NS12placeholders2_5E,(_ZN32_INTERNAL_002cad90_4_k_cu__Z1udd4cuda3std3__45__cpo6rbeginE - _ZN32_INTERNAL_002cad90_4_k_cu__Z1udd6thrust24THRUST_300001_SM_1000_NS12placeholders2_5E)
_ZN32_INTERNAL_002cad90_4_k_cu__Z1udd6thrust24THRUST_300001_SM_1000_NS12placeholders2_5E:
	.zero		1
	.type		_ZN32_INTERNAL_002cad90_4_k_cu__Z1udd4cuda3std3__45__cpo6rbeginE,@object
	.size		_ZN32_INTERNAL_002cad90_4_k_cu__Z1udd4cuda3std3__45__cpo6rbeginE,(_ZN32_INTERNAL_002cad90_4_k_cu__Z1udd4cuda3std6ranges3__45__cpo7advanceE - _ZN32_INTERNAL_002cad90_4_k_cu__Z1udd4cuda3std3__45__cpo6rbeginE)
_ZN32_INTERNAL_002cad90_4_k_cu__Z1udd4cuda3std3__45__cpo6rbeginE:
	.zero		1
	.type		_ZN32_INTERNAL_002cad90_4_k_cu__Z1udd4cuda3std6ranges3__45__cpo7advanceE,@object
	.size		_ZN32_INTERNAL_002cad90_4_k_cu__Z1udd4cuda3std6ranges3__45__cpo7advanceE,(_ZN32_INTERNAL_002cad90_4_k_cu__Z1udd4cuda3std3__47nulloptE - _ZN32_INTERNAL_002cad90_4_k_cu__Z1udd4cuda3std6ranges3__45__cpo7advanceE)
_ZN32_INTERNAL_002cad90_4_k_cu__Z1udd4cuda3std6ranges3__45__cpo7advanceE:
	.zero		1
	.type		_ZN32_INTERNAL_002cad90_4_k_cu__Z1udd4cuda3std3__47nulloptE,@object
	.size		_ZN32_INTERNAL_002cad90_4_k_cu__Z1udd4cuda3std3__47nulloptE,(_ZN32_INTERNAL_002cad90_4_k_cu__Z1udd4cuda3std6ranges3__45__cpo8distanceE - _ZN32_INTERNAL_002cad90_4_k_cu__Z1udd4cuda3std3__47nulloptE)
_ZN32_INTERNAL_002cad90_4_k_cu__Z1udd4cuda3std3__47nulloptE:
	.zero		1
	.type		_ZN32_INTERNAL_002cad90_4_k_cu__Z1udd4cuda3std6ranges3__45__cpo8distanceE,@object
	.size		_ZN32_INTERNAL_002cad90_4_k_cu__Z1udd4cuda3std6ranges3__45__cpo8distanceE,(_ZN32_INTERNAL_002cad90_4_k_cu__Z1udd6thrust24THRUST_300001_SM_1000_NS12placeholders3_10E - _ZN32_INTERNAL_002cad90_4_k_cu__Z1udd4cuda3std6ranges3__45__cpo8distanceE)
_ZN32_INTERNAL_002cad90_4_k_cu__Z1udd4cuda3std6ranges3__45__cpo8distanceE:
	.zero		1
	.type		_ZN32_INTERNAL_002cad90_4_k_cu__Z1udd6thrust24THRUST_300001_SM_1000_NS12placeholders3_10E,@object
	.size		_ZN32_INTERNAL_002cad90_4_k_cu__Z1udd6thrust24THRUST_300001_SM_1000_NS12placeholders3_10E,(_ZN32_INTERNAL_002cad90_4_k_cu__Z1udd4cuda3std3__419piecewise_constructE - _ZN32_INTERNAL_002cad90_4_k_cu__Z1udd6thrust24THRUST_300001_SM_1000_NS12placeholders3_10E)
_ZN32_INTERNAL_002cad90_4_k_cu__Z1udd6thrust24THRUST_300001_SM_1000_NS12placeholders3_10E:
	.zero		1
	.type		_ZN32_INTERNAL_002cad90_4_k_cu__Z1udd4cuda3std3__419piecewise_constructE,@object
	.size		_ZN32_INTERNAL_002cad90_4_k_cu__Z1udd4cuda3std3__419piecewise_constructE,(_ZN32_INTERNAL_002cad90_4_k_cu__Z1udd4cuda3std6ranges3__45__cpo5cdataE - _ZN32_INTERNAL_002cad90_4_k_cu__Z1udd4cuda3std3__419piecewise_constructE)
_ZN32_INTERNAL_002cad90_4_k_cu__Z1udd4cuda3std3__419piecewise_constructE:
	.zero		1
	.type		_ZN32_INTERNAL_002cad90_4_k_cu__Z1udd4cuda3std6ranges3__45__cpo5cdataE,@object
	.size		_ZN32_INTERNAL_002cad90_4_k_cu__Z1udd4cuda3std6ranges3__45__cpo5cdataE,(_ZN32_INTERNAL_002cad90_4_k_cu__Z1udd6thrust24THRUST_300001_SM_1000_NS12placeholders2_2E - _ZN32_INTERNAL_002cad90_4_k_cu__Z1udd4cuda3std6ranges3__45__cpo5cdataE)
_ZN32_INTERNAL_002cad90_4_k_cu__Z1udd4cuda3std6ranges3__45__cpo5cdataE:
	.zero		1
	.type		_ZN32_INTERNAL_002cad90_4_k_cu__Z1udd6thrust24THRUST_300001_SM_1000_NS12placeholders2_2E,@object
	.size		_ZN32_INTERNAL_002cad90_4_k_cu__Z1udd6thrust24THRUST_300001_SM_1000_NS12placeholders2_2E,(_ZN32_INTERNAL_002cad90_4_k_cu__Z1udd4cuda3std3__45__cpo3endE - _ZN32_INTERNAL_002cad90_4_k_cu__Z1udd6thrust24THRUST_300001_SM_1000_NS12placeholders2_2E)
_ZN32_INTERNAL_002cad90_4_k_cu__Z1udd6thrust24THRUST_300001_SM_1000_NS12placeholders2_2E:
	.zero		1
	.type		_ZN32_INTERNAL_002cad90_4_k_cu__Z1udd4cuda3std3__45__cpo3endE,@object
	.size		_ZN32_INTERNAL_002cad90_4_k_cu__Z1udd4cuda3std3__45__cpo3endE,(_ZN32_INTERNAL_002cad90_4_k_cu__Z1udd4cuda3std6ranges3__45__cpo3endE - _ZN32_INTERNAL_002cad90_4_k_cu__Z1udd4cuda3std3__45__cpo3endE)
_ZN32_INTERNAL_002cad90_4_k_cu__Z1udd4cuda3std3__45__cpo3endE:
	.zero		1
	.type		_ZN32_INTERNAL_002cad90_4_k_cu__Z1udd4cuda3std6ranges3__45__cpo3endE,@object
	.size		_ZN32_INTERNAL_002cad90_4_k_cu__Z1udd4cuda3std6ranges3__45__cpo3endE,(_ZN32_INTERNAL_002cad90_4_k_cu__Z1udd6thrust24THRUST_300001_SM_1000_NS12placeholders2_6E - _ZN32_INTERNAL_002cad90_4_k_cu__Z1udd4cuda3std6ranges3__45__cpo3endE)
_ZN32_INTERNAL_002cad90_4_k_cu__Z1udd4cuda3std6ranges3__45__cpo3endE:
	.zero		1
	.type		_ZN32_INTERNAL_002cad90_4_k_cu__Z1udd6thrust24THRUST_300001_SM_1000_NS12placeholders2_6E,@object
	.size		_ZN32_INTERNAL_002cad90_4_k_cu__Z1udd6thrust24THRUST_300001_SM_1000_NS12placeholders2_6E,(_ZN32_INTERNAL_002cad90_4_k_cu__Z1udd4cuda3std3__45__cpo4rendE - _ZN32_INTERNAL_002cad90_4_k_cu__Z1udd6thrust24THRUST_300001_SM_1000_NS12placeholders2_6E)
_ZN32_INTERNAL_002cad90_4_k_cu__Z1udd6thrust24THRUST_300001_SM_1000_NS12placeholders2_6E:
	.zero		1
	.type		_ZN32_INTERNAL_002cad90_4_k_cu__Z1udd4cuda3std3__45__cpo4rendE,@object
	.size		_ZN32_INTERNAL_002cad90_4_k_cu__Z1udd4cuda3std3__45__cpo4rendE,(_ZN32_INTERNAL_002cad90_4_k_cu__Z1udd4cuda3std6ranges3__45__cpo9iter_swapE - _ZN32_INTERNAL_002cad90_4_k_cu__Z1udd4cuda3std3__45__cpo4rendE)
_ZN32_INTERNAL_002cad90_4_k_cu__Z1udd4cuda3std3__45__cpo4rendE:
	.zero		1
	.type		_ZN32_INTERNAL_002cad90_4_k_cu__Z1udd4cuda3std6ranges3__45__cpo9iter_swapE,@object
	.size		_ZN32_INTERNAL_002cad90_4_k_cu__Z1udd4cuda3std6ranges3__45__cpo9iter_swapE,(_ZN32_INTERNAL_002cad90_4_k_cu__Z1udd4cuda3std3__48unexpectE - _ZN32_INTERNAL_002cad90_4_k_cu__Z1udd4cuda3std6ranges3__45__cpo9iter_swapE)
_ZN32_INTERNAL_002cad90_4_k_cu__Z1udd4cuda3std6ranges3__45__cpo9iter_swapE:
	.zero		1
	.type		_ZN32_INTERNAL_002cad90_4_k_cu__Z1udd4cuda3std3__48unexpectE,@object
	.size		_ZN32_INTERNAL_002cad90_4_k_cu__Z1udd4cuda3std3__48unexpectE,(_ZN32_INTERNAL_002cad90_4_k_cu__Z1udd6thrust24THRUST_300001_SM_1000_NS8cuda_cub3parE - _ZN32_INTERNAL_002cad90_4_k_cu__Z1udd4cuda3std3__48unexpectE)
_ZN32_INTERNAL_002cad90_4_k_cu__Z1udd4cuda3std3__48unexpectE:
	.zero		1
	.type		_ZN32_INTERNAL_002cad90_4_k_cu__Z1udd6thrust24THRUST_300001_SM_1000_NS8cuda_cub3parE,@object
	.size		_ZN32_INTERNAL_002cad90_4_k_cu__Z1udd6thrust24THRUST_300001_SM_1000_NS8cuda_cub3parE,(_ZN32_INTERNAL_002cad90_4_k_cu__Z1udd6thrust24THRUST_300001_SM_1000_NS12placeholders2_4E - _ZN32_INTERNAL_002cad90_4_k_cu__Z1udd6thrust24THRUST_300001_SM_1000_NS8cuda_cub3parE)
_ZN32_INTERNAL_002cad90_4_k_cu__Z1udd6thrust24THRUST_300001_SM_1000_NS8cuda_cub3parE:
	.zero		1
	.type		_ZN32_INTERNAL_002cad90_4_k_cu__Z1udd6thrust24THRUST_300001_SM_1000_NS12placeholders2_4E,@object
	.size		_ZN32_INTERNAL_002cad90_4_k_cu__Z1udd6thrust24THRUST_300001_SM_1000_NS12placeholders2_4E,(_ZN32_INTERNAL_002cad90_4_k_cu__Z1udd4cuda3std3__45__cpo4cendE - _ZN32_INTERNAL_002cad90_4_k_cu__Z1udd6thrust24THRUST_300001_SM_1000_NS12placeholders2_4E)
_ZN32_INTERNAL_002cad90_4_k_cu__Z1udd6thrust24THRUST_300001_SM_1000_NS12placeholders2_4E:
	.zero		1
	.type		_ZN32_INTERNAL_002cad90_4_k_cu__Z1udd4cuda3std3__45__cpo4cendE,@object
	.size		_ZN32_INTERNAL_002cad90_4_k_cu__Z1udd4cuda3std3__45__cpo4cendE,(_ZN32_INTERNAL_002cad90_4_k_cu__Z1udd4cuda3std6ranges3__45__cpo4cendE - _ZN32_INTERNAL_002cad90_4_k_cu__Z1udd4cuda3std3__45__cpo4cendE)
_ZN32_INTERNAL_002cad90_4_k_cu__Z1udd4cuda3std3__45__cpo4cendE:
	.zero		1
	.type		_ZN32_INTERNAL_002cad90_4_k_cu__Z1udd4cuda3std6ranges3__45__cpo4cendE,@object
	.size		_ZN32_INTERNAL_002cad90_4_k_cu__Z1udd4cuda3std6ranges3__45__cpo4cendE,(_ZN32_INTERNAL_002cad90_4_k_cu__Z1udd4cuda3std3__420unreachable_sentinelE - _ZN32_INTERNAL_002cad90_4_k_cu__Z1udd4cuda3std6ranges3__45__cpo4cendE)
_ZN32_INTERNAL_002cad90_4_k_cu__Z1udd4cuda3std6ranges3__45__cpo4cendE:
	.zero		1
	.type		_ZN32_INTERNAL_002cad90_4_k_cu__Z1udd4cuda3std3__420unreachable_sentinelE,@object
	.size		_ZN32_INTERNAL_002cad90_4_k_cu__Z1udd4cuda3std3__420unreachable_sentinelE,(_ZN32_INTERNAL_002cad90_4_k_cu__Z1udd4cuda3std6ranges3__45__cpo5ssizeE - _ZN32_INTERNAL_002cad90_4_k_cu__Z1udd4cuda3std3__420unreachable_sentinelE)
_ZN32_INTERNAL_002cad90_4_k_cu__Z1udd4cuda3std3__420unreachable_sentinelE:
	.zero		1
	.type		_ZN32_INTERNAL_002cad90_4_k_cu__Z1udd4cuda3std6ranges3__45__cpo5ssizeE,@object
	.size		_ZN32_INTERNAL_002cad90_4_k_cu__Z1udd4cuda3std6ranges3__45__cpo5ssizeE,(_ZN32_INTERNAL_002cad90_4_k_cu__Z1udd6thrust24THRUST_300001_SM_1000_NS12placeholders2_8E - _ZN32_INTERNAL_002cad90_4_k_cu__Z1udd4cuda3std6ranges3__45__cpo5ssizeE)
_ZN32_INTERNAL_002cad90_4_k_cu__Z1udd4cuda3std6ranges3__45__cpo5ssizeE:
	.zero		1
	.type		_ZN32_INTERNAL_002cad90_4_k_cu__Z1udd6thrust24THRUST_300001_SM_1000_NS12placeholders2_8E,@object
	.size		_ZN32_INTERNAL_002cad90_4_k_cu__Z1udd6thrust24THRUST_300001_SM_1000_NS12placeholders2_8E,(_ZN32_INTERNAL_002cad90_4_k_cu__Z1udd4cuda3std3__45__cpo5crendE - _ZN32_INTERNAL_002cad90_4_k_cu__Z1udd6thrust24THRUST_300001_SM_1000_NS12placeholders2_8E)
_ZN32_INTERNAL_002cad90_4_k_cu__Z1udd6thrust24THRUST_300001_SM_1000_NS12placeholders2_8E:
	.zero		1
	.type		_ZN32_INTERNAL_002cad90_4_k_cu__Z1udd4cuda3std3__45__cpo5crendE,@object
	.size		_ZN32_INTERNAL_002cad90_4_k_cu__Z1udd4cuda3std3__45__cpo5crendE,(_ZN32_INTERNAL_002cad90_4_k_cu__Z1udd4cuda3std6ranges3__45__cpo4prevE - _ZN32_INTERNAL_002cad90_4_k_cu__Z1udd4cuda3std3__45__cpo5crendE)
_ZN32_INTERNAL_002cad90_4_k_cu__Z1udd4cuda3std3__45__cpo5crendE:
	.zero		1
	.type		_ZN32_INTERNAL_002cad90_4_k_cu__Z1udd4cuda3std6ranges3__45__cpo4prevE,@object
	.size		_ZN32_INTERNAL_002cad90_4_k_cu__Z1udd4cuda3std6ranges3__45__cpo4prevE,(_ZN32_INTERNAL_002cad90_4_k_cu__Z1udd4cuda3std6ranges3__45__cpo9iter_moveE - _ZN32_INTERNAL_002cad90_4_k_cu__Z1udd4cuda3std6ranges3__45__cpo4prevE)
_ZN32_INTERNAL_002cad90_4_k_cu__Z1udd4cuda3std6ranges3__45__cpo4prevE:
	.zero		1
	.type		_ZN32_INTERNAL_002cad90_4_k_cu__Z1udd4cuda3std6ranges3__45__cpo9iter_moveE,@object
	.size		_ZN32_INTERNAL_002cad90_4_k_cu__Z1udd4cuda3std6ranges3__45__cpo9iter_moveE,(_ZN32_INTERNAL_002cad90_4_k_cu__Z1udd6thrust24THRUST_300001_SM_1000_NS6system6detail10sequential3seqE - _ZN32_INTERNAL_002cad90_4_k_cu__Z1udd4cuda3std6ranges3__45__cpo9iter_moveE)
_ZN32_INTERNAL_002cad90_4_k_cu__Z1udd4cuda3std6ranges3__45__cpo9iter_moveE:
	.zero		1
	.type		_ZN32_INTERNAL_002cad90_4_k_cu__Z1udd6thrust24THRUST_300001_SM_1000_NS6system6detail10sequential3seqE,@object
	.size		_ZN32_INTERNAL_002cad90_4_k_cu__Z1udd6thrust24THRUST_300001_SM_1000_NS6system6detail10sequential3seqE,(.L_31 - _ZN32_INTERNAL_002cad90_4_k_cu__Z1udd6thrust24THRUST_300001_SM_1000_NS6system6detail10sequential3seqE)
_ZN32_INTERNAL_002cad90_4_k_cu__Z1udd6thrust24THRUST_300001_SM_1000_NS6system6detail10sequential3seqE:
	.zero		1
.L_31:


//--------------------- .nv.constant0._ZN3cub18CUB_300001_SM_10006detail11EmptyKernelIvEEvv --------------------------
	.section	.nv.constant0._ZN3cub18CUB_300001_SM_10006detail11EmptyKernelIvEEvv,"a",@progbits
	.sectionflags	@""
	.align	4
.nv.constant0._ZN3cub18CUB_300001_SM_10006detail11EmptyKernelIvEEvv:
	.zero		896


//--------------------- .nv.constant0._Z21matrix_get_new_scalarPdiiiiS_S_ii --------------------------
	.section	.nv.constant0._Z21matrix_get_new_scalarPdiiiiS_S_ii,"a",@progbits
	.sectionflags	@""
	.align	4
.nv.constant0._Z21matrix_get_new_scalarPdiiiiS_S_ii:
	.zero		944


//--------------------- .nv.constant0._Z17matrix_get_next_wiiiiPdS_d --------------------------
	.section	.nv.constant0._Z17matrix_get_next_wiiiiPdS_d,"a",@progbits
	.sectionflags	@""
	.align	4
.nv.constant0._Z17matrix_get_next_wiiiiPdS_d:
	.zero		936


//--------------------- .nv.constant0._Z18matrix_get_scalarsPdS_iiiiS_S_S_S_S_S_S_ddii --------------------------
	.section	.nv.constant0._Z18matrix_get_scalarsPdS_iiiiS_S_S_S_S_S_S_ddii,"a",@progbits
	.sectionflags	@""
	.align	4
.nv.constant0._Z18matrix_get_scalarsPdS_iiiiS_S_S_S_S_S_S_ddii:
	.zero		1008


//--------------------- .nv.constant0._Z13matrix_get_rkPdiiiiS_S_S_S_S_S_S_ddii --------------------------
	.section	.nv.constant0._Z13matrix_get_rkPdiiiiS_S_S_S_S_S_S_ddii,"a",@progbits
	.sectionflags	@""
	.align	4
.nv.constant0._Z13matrix_get_rkPdiiiiS_S_S_S_S_S_S_ddii:
	.zero		1000


//--------------------- .nv.constant0._Z17matrix_fill_valuePdiid --------------------------
	.section	.nv.constant0._Z17matrix_fill_valuePdiid,"a",@progbits
	.sectionflags	@""
	.align	4
.nv.constant0._Z17matrix_fill_valuePdiid:
	.zero		920


//--------------------- SYMBOLS --------------------------

	.type		.nv.reservedSmem.offset0,@object
	.size		.nv.reservedSmem.offset0,0x4
